//
// Generated by NVIDIA NVVM Compiler
//
// Compiler Build ID: CL-36424714
// Cuda compilation tools, release 13.0, V13.0.88
// Based on NVVM 20.0.0
//

.version 9.0
.target sm_100
.address_size 64

	// .globl	_Z4gemmPfS_S_
// _ZZ4gemmPfS_S_E3smA has been demoted
// _ZZ4gemmPfS_S_E3smB has been demoted

.visible .entry _Z4gemmPfS_S_(
	.param .u64 .ptr .align 1 _Z4gemmPfS_S__param_0,
	.param .u64 .ptr .align 1 _Z4gemmPfS_S__param_1,
	.param .u64 .ptr .align 1 _Z4gemmPfS_S__param_2
)
{
	.reg .pred 	%p<2>;
	.reg .b32 	%r<162>;
	.reg .b32 	%f<10626>;
	.reg .b64 	%rd<270>;
	// demoted variable
	.shared .align 4 .b8 _ZZ4gemmPfS_S_E3smA[4096];
	// demoted variable
	.shared .align 4 .b8 _ZZ4gemmPfS_S_E3smB[4096];
	mov.b32 	%r161, 0;
	mov.f32 	%f10562, 0f00000000;
	mov.u32 	%r2, %tid.y;
	shl.b32 	%r8, %r2, 12;
	mov.u32 	%r3, %ctaid.y;
	shl.b32 	%r9, %r3, 15;
	add.s32 	%r10, %r8, %r9;
	mov.u32 	%r13, %tid.x;
	shl.b32 	%r14, %r13, 3;
	mov.f32 	%f10563, %f10562;
	mov.f32 	%f10564, %f10562;
	mov.f32 	%f10565, %f10562;
	mov.f32 	%f10566, %f10562;
	mov.f32 	%f10567, %f10562;
	mov.f32 	%f10568, %f10562;
	mov.f32 	%f10569, %f10562;
	mov.f32 	%f10570, %f10562;
	mov.f32 	%f10571, %f10562;
	mov.f32 	%f10572, %f10562;
	mov.f32 	%f10573, %f10562;
	mov.f32 	%f10574, %f10562;
	mov.f32 	%f10575, %f10562;
	mov.f32 	%f10576, %f10562;
	mov.f32 	%f10577, %f10562;
	mov.f32 	%f10578, %f10562;
	mov.f32 	%f10579, %f10562;
	mov.f32 	%f10580, %f10562;
	mov.f32 	%f10581, %f10562;
	mov.f32 	%f10582, %f10562;
	mov.f32 	%f10583, %f10562;
	mov.f32 	%f10584, %f10562;
	mov.f32 	%f10585, %f10562;
	mov.f32 	%f10586, %f10562;
	mov.f32 	%f10587, %f10562;
	mov.f32 	%f10588, %f10562;
	mov.f32 	%f10589, %f10562;
	mov.f32 	%f10590, %f10562;
	mov.f32 	%f10591, %f10562;
	mov.f32 	%f10592, %f10562;
	mov.f32 	%f10593, %f10562;
	mov.f32 	%f10594, %f10562;
	mov.f32 	%f10595, %f10562;
	mov.f32 	%f10596, %f10562;
	mov.f32 	%f10597, %f10562;
	mov.f32 	%f10598, %f10562;
	mov.f32 	%f10599, %f10562;
	mov.f32 	%f10600, %f10562;
	mov.f32 	%f10601, %f10562;
	mov.f32 	%f10602, %f10562;
	mov.f32 	%f10603, %f10562;
	mov.f32 	%f10604, %f10562;
	mov.f32 	%f10605, %f10562;
	mov.f32 	%f10606, %f10562;
	mov.f32 	%f10607, %f10562;
	mov.f32 	%f10608, %f10562;
	mov.f32 	%f10609, %f10562;
	mov.f32 	%f10610, %f10562;
	mov.f32 	%f10611, %f10562;
	mov.f32 	%f10612, %f10562;
	mov.f32 	%f10613, %f10562;
	mov.f32 	%f10614, %f10562;
	mov.f32 	%f10615, %f10562;
	mov.f32 	%f10616, %f10562;
	mov.f32 	%f10617, %f10562;
	mov.f32 	%f10618, %f10562;
	mov.f32 	%f10619, %f10562;
	mov.f32 	%f10620, %f10562;
	mov.f32 	%f10621, %f10562;
	mov.f32 	%f10622, %f10562;
	mov.f32 	%f10623, %f10562;
	mov.f32 	%f10624, %f10562;
	mov.f32 	%f10625, %f10562;
$L__BB0_1:
	.pragma "nounroll";
	ld.param.u64 	%rd268, [_Z4gemmPfS_S__param_1];
	ld.param.u64 	%rd267, [_Z4gemmPfS_S__param_0];
	shl.b32 	%r7, %r161, 3;
	add.s32 	%r11, %r10, %r7;
	shl.b32 	%r12, %r161, 13;
	mov.u32 	%r15, %ctaid.x;
	shl.b32 	%r16, %r15, 7;
	add.s32 	%r4, %r16, %r14;
	add.s32 	%r17, %r4, %r14;
	add.s32 	%r18, %r17, %r12;
	cvta.to.global.u64 	%rd4, %rd267;
	mul.wide.u32 	%rd5, %r11, 4;
	add.s64 	%rd6, %rd4, %rd5;
	ld.global.nc.f32 	%f130, [%rd6];
	shl.b32 	%r19, %r2, 3;
	add.s32 	%r20, %r19, %r13;
	shl.b32 	%r21, %r20, 2;
	mov.u32 	%r22, _ZZ4gemmPfS_S_E3smA;
	add.s32 	%r23, %r22, %r21;
	st.shared.f32 	[%r23], %f130;
	cvta.to.global.u64 	%rd7, %rd268;
	mul.wide.u32 	%rd8, %r18, 4;
	add.s64 	%rd9, %rd7, %rd8;
	ld.global.nc.f32 	%f131, [%rd9];
	mov.u32 	%r24, _ZZ4gemmPfS_S_E3smB;
	add.s32 	%r25, %r24, %r21;
	st.shared.f32 	[%r25], %f131;
	ld.global.nc.f32 	%f132, [%rd6+4];
	st.shared.f32 	[%r23+512], %f132;
	add.s32 	%r26, %r18, 1024;
	mul.wide.u32 	%rd10, %r26, 4;
	add.s64 	%rd11, %rd7, %rd10;
	ld.global.nc.f32 	%f133, [%rd11];
	st.shared.f32 	[%r25+512], %f133;
	ld.global.nc.f32 	%f134, [%rd6+8];
	st.shared.f32 	[%r23+1024], %f134;
	add.s32 	%r27, %r18, 2048;
	mul.wide.u32 	%rd12, %r27, 4;
	add.s64 	%rd13, %rd7, %rd12;
	ld.global.nc.f32 	%f135, [%rd13];
	st.shared.f32 	[%r25+1024], %f135;
	ld.global.nc.f32 	%f136, [%rd6+12];
	st.shared.f32 	[%r23+1536], %f136;
	add.s32 	%r28, %r18, 3072;
	mul.wide.u32 	%rd14, %r28, 4;
	add.s64 	%rd15, %rd7, %rd14;
	ld.global.nc.f32 	%f137, [%rd15];
	st.shared.f32 	[%r25+1536], %f137;
	ld.global.nc.f32 	%f138, [%rd6+16];
	st.shared.f32 	[%r23+2048], %f138;
	add.s32 	%r29, %r18, 4096;
	mul.wide.u32 	%rd16, %r29, 4;
	add.s64 	%rd17, %rd7, %rd16;
	ld.global.nc.f32 	%f139, [%rd17];
	st.shared.f32 	[%r25+2048], %f139;
	ld.global.nc.f32 	%f140, [%rd6+20];
	st.shared.f32 	[%r23+2560], %f140;
	add.s32 	%r30, %r18, 5120;
	mul.wide.u32 	%rd18, %r30, 4;
	add.s64 	%rd19, %rd7, %rd18;
	ld.global.nc.f32 	%f141, [%rd19];
	st.shared.f32 	[%r25+2560], %f141;
	ld.global.nc.f32 	%f142, [%rd6+24];
	st.shared.f32 	[%r23+3072], %f142;
	add.s32 	%r31, %r18, 6144;
	mul.wide.u32 	%rd20, %r31, 4;
	add.s64 	%rd21, %rd7, %rd20;
	ld.global.nc.f32 	%f143, [%rd21];
	st.shared.f32 	[%r25+3072], %f143;
	ld.global.nc.f32 	%f144, [%rd6+28];
	st.shared.f32 	[%r23+3584], %f144;
	add.s32 	%r32, %r18, 7168;
	mul.wide.u32 	%rd22, %r32, 4;
	add.s64 	%rd23, %rd7, %rd22;
	ld.global.nc.f32 	%f145, [%rd23];
	st.shared.f32 	[%r25+3584], %f145;
	bar.sync 	0;
	shl.b32 	%r33, %r2, 5;
	add.s32 	%r34, %r22, %r33;
	ld.shared.f32 	%f146, [%r34];
	ld.shared.f32 	%f147, [%r34+4];
	ld.shared.f32 	%f148, [%r34+8];
	ld.shared.f32 	%f149, [%r34+12];
	ld.shared.f32 	%f150, [%r34+16];
	ld.shared.f32 	%f151, [%r34+20];
	ld.shared.f32 	%f152, [%r34+24];
	ld.shared.f32 	%f153, [%r34+28];
	shl.b32 	%r35, %r13, 5;
	add.s32 	%r36, %r24, %r35;
	ld.shared.f32 	%f154, [%r36];
	ld.shared.f32 	%f155, [%r36+4];
	ld.shared.f32 	%f156, [%r36+8];
	ld.shared.f32 	%f157, [%r36+12];
	ld.shared.f32 	%f158, [%r36+16];
	ld.shared.f32 	%f159, [%r36+20];
	ld.shared.f32 	%f160, [%r36+24];
	ld.shared.f32 	%f161, [%r36+28];
	fma.rn.f32 	%f162, %f146, %f154, %f10625;
	fma.rn.f32 	%f163, %f146, %f155, %f10624;
	fma.rn.f32 	%f164, %f146, %f156, %f10623;
	fma.rn.f32 	%f165, %f146, %f157, %f10622;
	fma.rn.f32 	%f166, %f146, %f158, %f10621;
	fma.rn.f32 	%f167, %f146, %f159, %f10620;
	fma.rn.f32 	%f168, %f146, %f160, %f10619;
	fma.rn.f32 	%f169, %f146, %f161, %f10618;
	fma.rn.f32 	%f170, %f147, %f154, %f10617;
	fma.rn.f32 	%f171, %f147, %f155, %f10616;
	fma.rn.f32 	%f172, %f147, %f156, %f10615;
	fma.rn.f32 	%f173, %f147, %f157, %f10614;
	fma.rn.f32 	%f174, %f147, %f158, %f10613;
	fma.rn.f32 	%f175, %f147, %f159, %f10612;
	fma.rn.f32 	%f176, %f147, %f160, %f10611;
	fma.rn.f32 	%f177, %f147, %f161, %f10610;
	fma.rn.f32 	%f178, %f148, %f154, %f10609;
	fma.rn.f32 	%f179, %f148, %f155, %f10608;
	fma.rn.f32 	%f180, %f148, %f156, %f10607;
	fma.rn.f32 	%f181, %f148, %f157, %f10606;
	fma.rn.f32 	%f182, %f148, %f158, %f10605;
	fma.rn.f32 	%f183, %f148, %f159, %f10604;
	fma.rn.f32 	%f184, %f148, %f160, %f10603;
	fma.rn.f32 	%f185, %f148, %f161, %f10602;
	fma.rn.f32 	%f186, %f149, %f154, %f10601;
	fma.rn.f32 	%f187, %f149, %f155, %f10600;
	fma.rn.f32 	%f188, %f149, %f156, %f10599;
	fma.rn.f32 	%f189, %f149, %f157, %f10598;
	fma.rn.f32 	%f190, %f149, %f158, %f10597;
	fma.rn.f32 	%f191, %f149, %f159, %f10596;
	fma.rn.f32 	%f192, %f149, %f160, %f10595;
	fma.rn.f32 	%f193, %f149, %f161, %f10594;
	fma.rn.f32 	%f194, %f150, %f154, %f10593;
	fma.rn.f32 	%f195, %f150, %f155, %f10592;
	fma.rn.f32 	%f196, %f150, %f156, %f10591;
	fma.rn.f32 	%f197, %f150, %f157, %f10590;
	fma.rn.f32 	%f198, %f150, %f158, %f10589;
	fma.rn.f32 	%f199, %f150, %f159, %f10588;
	fma.rn.f32 	%f200, %f150, %f160, %f10587;
	fma.rn.f32 	%f201, %f150, %f161, %f10586;
	fma.rn.f32 	%f202, %f151, %f154, %f10585;
	fma.rn.f32 	%f203, %f151, %f155, %f10584;
	fma.rn.f32 	%f204, %f151, %f156, %f10583;
	fma.rn.f32 	%f205, %f151, %f157, %f10582;
	fma.rn.f32 	%f206, %f151, %f158, %f10581;
	fma.rn.f32 	%f207, %f151, %f159, %f10580;
	fma.rn.f32 	%f208, %f151, %f160, %f10579;
	fma.rn.f32 	%f209, %f151, %f161, %f10578;
	fma.rn.f32 	%f210, %f152, %f154, %f10577;
	fma.rn.f32 	%f211, %f152, %f155, %f10576;
	fma.rn.f32 	%f212, %f152, %f156, %f10575;
	fma.rn.f32 	%f213, %f152, %f157, %f10574;
	fma.rn.f32 	%f214, %f152, %f158, %f10573;
	fma.rn.f32 	%f215, %f152, %f159, %f10572;
	fma.rn.f32 	%f216, %f152, %f160, %f10571;
	fma.rn.f32 	%f217, %f152, %f161, %f10570;
	fma.rn.f32 	%f218, %f153, %f154, %f10569;
	fma.rn.f32 	%f219, %f153, %f155, %f10568;
	fma.rn.f32 	%f220, %f153, %f156, %f10567;
	fma.rn.f32 	%f221, %f153, %f157, %f10566;
	fma.rn.f32 	%f222, %f153, %f158, %f10565;
	fma.rn.f32 	%f223, %f153, %f159, %f10564;
	fma.rn.f32 	%f224, %f153, %f160, %f10563;
	fma.rn.f32 	%f225, %f153, %f161, %f10562;
	ld.shared.f32 	%f226, [%r34+512];
	ld.shared.f32 	%f227, [%r34+516];
	ld.shared.f32 	%f228, [%r34+520];
	ld.shared.f32 	%f229, [%r34+524];
	ld.shared.f32 	%f230, [%r34+528];
	ld.shared.f32 	%f231, [%r34+532];
	ld.shared.f32 	%f232, [%r34+536];
	ld.shared.f32 	%f233, [%r34+540];
	ld.shared.f32 	%f234, [%r36+512];
	ld.shared.f32 	%f235, [%r36+516];
	ld.shared.f32 	%f236, [%r36+520];
	ld.shared.f32 	%f237, [%r36+524];
	ld.shared.f32 	%f238, [%r36+528];
	ld.shared.f32 	%f239, [%r36+532];
	ld.shared.f32 	%f240, [%r36+536];
	ld.shared.f32 	%f241, [%r36+540];
	fma.rn.f32 	%f242, %f226, %f234, %f162;
	fma.rn.f32 	%f243, %f226, %f235, %f163;
	fma.rn.f32 	%f244, %f226, %f236, %f164;
	fma.rn.f32 	%f245, %f226, %f237, %f165;
	fma.rn.f32 	%f246, %f226, %f238, %f166;
	fma.rn.f32 	%f247, %f226, %f239, %f167;
	fma.rn.f32 	%f248, %f226, %f240, %f168;
	fma.rn.f32 	%f249, %f226, %f241, %f169;
	fma.rn.f32 	%f250, %f227, %f234, %f170;
	fma.rn.f32 	%f251, %f227, %f235, %f171;
	fma.rn.f32 	%f252, %f227, %f236, %f172;
	fma.rn.f32 	%f253, %f227, %f237, %f173;
	fma.rn.f32 	%f254, %f227, %f238, %f174;
	fma.rn.f32 	%f255, %f227, %f239, %f175;
	fma.rn.f32 	%f256, %f227, %f240, %f176;
	fma.rn.f32 	%f257, %f227, %f241, %f177;
	fma.rn.f32 	%f258, %f228, %f234, %f178;
	fma.rn.f32 	%f259, %f228, %f235, %f179;
	fma.rn.f32 	%f260, %f228, %f236, %f180;
	fma.rn.f32 	%f261, %f228, %f237, %f181;
	fma.rn.f32 	%f262, %f228, %f238, %f182;
	fma.rn.f32 	%f263, %f228, %f239, %f183;
	fma.rn.f32 	%f264, %f228, %f240, %f184;
	fma.rn.f32 	%f265, %f228, %f241, %f185;
	fma.rn.f32 	%f266, %f229, %f234, %f186;
	fma.rn.f32 	%f267, %f229, %f235, %f187;
	fma.rn.f32 	%f268, %f229, %f236, %f188;
	fma.rn.f32 	%f269, %f229, %f237, %f189;
	fma.rn.f32 	%f270, %f229, %f238, %f190;
	fma.rn.f32 	%f271, %f229, %f239, %f191;
	fma.rn.f32 	%f272, %f229, %f240, %f192;
	fma.rn.f32 	%f273, %f229, %f241, %f193;
	fma.rn.f32 	%f274, %f230, %f234, %f194;
	fma.rn.f32 	%f275, %f230, %f235, %f195;
	fma.rn.f32 	%f276, %f230, %f236, %f196;
	fma.rn.f32 	%f277, %f230, %f237, %f197;
	fma.rn.f32 	%f278, %f230, %f238, %f198;
	fma.rn.f32 	%f279, %f230, %f239, %f199;
	fma.rn.f32 	%f280, %f230, %f240, %f200;
	fma.rn.f32 	%f281, %f230, %f241, %f201;
	fma.rn.f32 	%f282, %f231, %f234, %f202;
	fma.rn.f32 	%f283, %f231, %f235, %f203;
	fma.rn.f32 	%f284, %f231, %f236, %f204;
	fma.rn.f32 	%f285, %f231, %f237, %f205;
	fma.rn.f32 	%f286, %f231, %f238, %f206;
	fma.rn.f32 	%f287, %f231, %f239, %f207;
	fma.rn.f32 	%f288, %f231, %f240, %f208;
	fma.rn.f32 	%f289, %f231, %f241, %f209;
	fma.rn.f32 	%f290, %f232, %f234, %f210;
	fma.rn.f32 	%f291, %f232, %f235, %f211;
	fma.rn.f32 	%f292, %f232, %f236, %f212;
	fma.rn.f32 	%f293, %f232, %f237, %f213;
	fma.rn.f32 	%f294, %f232, %f238, %f214;
	fma.rn.f32 	%f295, %f232, %f239, %f215;
	fma.rn.f32 	%f296, %f232, %f240, %f216;
	fma.rn.f32 	%f297, %f232, %f241, %f217;
	fma.rn.f32 	%f298, %f233, %f234, %f218;
	fma.rn.f32 	%f299, %f233, %f235, %f219;
	fma.rn.f32 	%f300, %f233, %f236, %f220;
	fma.rn.f32 	%f301, %f233, %f237, %f221;
	fma.rn.f32 	%f302, %f233, %f238, %f222;
	fma.rn.f32 	%f303, %f233, %f239, %f223;
	fma.rn.f32 	%f304, %f233, %f240, %f224;
	fma.rn.f32 	%f305, %f233, %f241, %f225;
	ld.shared.f32 	%f306, [%r34+1024];
	ld.shared.f32 	%f307, [%r34+1028];
	ld.shared.f32 	%f308, [%r34+1032];
	ld.shared.f32 	%f309, [%r34+1036];
	ld.shared.f32 	%f310, [%r34+1040];
	ld.shared.f32 	%f311, [%r34+1044];
	ld.shared.f32 	%f312, [%r34+1048];
	ld.shared.f32 	%f313, [%r34+1052];
	ld.shared.f32 	%f314, [%r36+1024];
	ld.shared.f32 	%f315, [%r36+1028];
	ld.shared.f32 	%f316, [%r36+1032];
	ld.shared.f32 	%f317, [%r36+1036];
	ld.shared.f32 	%f318, [%r36+1040];
	ld.shared.f32 	%f319, [%r36+1044];
	ld.shared.f32 	%f320, [%r36+1048];
	ld.shared.f32 	%f321, [%r36+1052];
	fma.rn.f32 	%f322, %f306, %f314, %f242;
	fma.rn.f32 	%f323, %f306, %f315, %f243;
	fma.rn.f32 	%f324, %f306, %f316, %f244;
	fma.rn.f32 	%f325, %f306, %f317, %f245;
	fma.rn.f32 	%f326, %f306, %f318, %f246;
	fma.rn.f32 	%f327, %f306, %f319, %f247;
	fma.rn.f32 	%f328, %f306, %f320, %f248;
	fma.rn.f32 	%f329, %f306, %f321, %f249;
	fma.rn.f32 	%f330, %f307, %f314, %f250;
	fma.rn.f32 	%f331, %f307, %f315, %f251;
	fma.rn.f32 	%f332, %f307, %f316, %f252;
	fma.rn.f32 	%f333, %f307, %f317, %f253;
	fma.rn.f32 	%f334, %f307, %f318, %f254;
	fma.rn.f32 	%f335, %f307, %f319, %f255;
	fma.rn.f32 	%f336, %f307, %f320, %f256;
	fma.rn.f32 	%f337, %f307, %f321, %f257;
	fma.rn.f32 	%f338, %f308, %f314, %f258;
	fma.rn.f32 	%f339, %f308, %f315, %f259;
	fma.rn.f32 	%f340, %f308, %f316, %f260;
	fma.rn.f32 	%f341, %f308, %f317, %f261;
	fma.rn.f32 	%f342, %f308, %f318, %f262;
	fma.rn.f32 	%f343, %f308, %f319, %f263;
	fma.rn.f32 	%f344, %f308, %f320, %f264;
	fma.rn.f32 	%f345, %f308, %f321, %f265;
	fma.rn.f32 	%f346, %f309, %f314, %f266;
	fma.rn.f32 	%f347, %f309, %f315, %f267;
	fma.rn.f32 	%f348, %f309, %f316, %f268;
	fma.rn.f32 	%f349, %f309, %f317, %f269;
	fma.rn.f32 	%f350, %f309, %f318, %f270;
	fma.rn.f32 	%f351, %f309, %f319, %f271;
	fma.rn.f32 	%f352, %f309, %f320, %f272;
	fma.rn.f32 	%f353, %f309, %f321, %f273;
	fma.rn.f32 	%f354, %f310, %f314, %f274;
	fma.rn.f32 	%f355, %f310, %f315, %f275;
	fma.rn.f32 	%f356, %f310, %f316, %f276;
	fma.rn.f32 	%f357, %f310, %f317, %f277;
	fma.rn.f32 	%f358, %f310, %f318, %f278;
	fma.rn.f32 	%f359, %f310, %f319, %f279;
	fma.rn.f32 	%f360, %f310, %f320, %f280;
	fma.rn.f32 	%f361, %f310, %f321, %f281;
	fma.rn.f32 	%f362, %f311, %f314, %f282;
	fma.rn.f32 	%f363, %f311, %f315, %f283;
	fma.rn.f32 	%f364, %f311, %f316, %f284;
	fma.rn.f32 	%f365, %f311, %f317, %f285;
	fma.rn.f32 	%f366, %f311, %f318, %f286;
	fma.rn.f32 	%f367, %f311, %f319, %f287;
	fma.rn.f32 	%f368, %f311, %f320, %f288;
	fma.rn.f32 	%f369, %f311, %f321, %f289;
	fma.rn.f32 	%f370, %f312, %f314, %f290;
	fma.rn.f32 	%f371, %f312, %f315, %f291;
	fma.rn.f32 	%f372, %f312, %f316, %f292;
	fma.rn.f32 	%f373, %f312, %f317, %f293;
	fma.rn.f32 	%f374, %f312, %f318, %f294;
	fma.rn.f32 	%f375, %f312, %f319, %f295;
	fma.rn.f32 	%f376, %f312, %f320, %f296;
	fma.rn.f32 	%f377, %f312, %f321, %f297;
	fma.rn.f32 	%f378, %f313, %f314, %f298;
	fma.rn.f32 	%f379, %f313, %f315, %f299;
	fma.rn.f32 	%f380, %f313, %f316, %f300;
	fma.rn.f32 	%f381, %f313, %f317, %f301;
	fma.rn.f32 	%f382, %f313, %f318, %f302;
	fma.rn.f32 	%f383, %f313, %f319, %f303;
	fma.rn.f32 	%f384, %f313, %f320, %f304;
	fma.rn.f32 	%f385, %f313, %f321, %f305;
	ld.shared.f32 	%f386, [%r34+1536];
	ld.shared.f32 	%f387, [%r34+1540];
	ld.shared.f32 	%f388, [%r34+1544];
	ld.shared.f32 	%f389, [%r34+1548];
	ld.shared.f32 	%f390, [%r34+1552];
	ld.shared.f32 	%f391, [%r34+1556];
	ld.shared.f32 	%f392, [%r34+1560];
	ld.shared.f32 	%f393, [%r34+1564];
	ld.shared.f32 	%f394, [%r36+1536];
	ld.shared.f32 	%f395, [%r36+1540];
	ld.shared.f32 	%f396, [%r36+1544];
	ld.shared.f32 	%f397, [%r36+1548];
	ld.shared.f32 	%f398, [%r36+1552];
	ld.shared.f32 	%f399, [%r36+1556];
	ld.shared.f32 	%f400, [%r36+1560];
	ld.shared.f32 	%f401, [%r36+1564];
	fma.rn.f32 	%f402, %f386, %f394, %f322;
	fma.rn.f32 	%f403, %f386, %f395, %f323;
	fma.rn.f32 	%f404, %f386, %f396, %f324;
	fma.rn.f32 	%f405, %f386, %f397, %f325;
	fma.rn.f32 	%f406, %f386, %f398, %f326;
	fma.rn.f32 	%f407, %f386, %f399, %f327;
	fma.rn.f32 	%f408, %f386, %f400, %f328;
	fma.rn.f32 	%f409, %f386, %f401, %f329;
	fma.rn.f32 	%f410, %f387, %f394, %f330;
	fma.rn.f32 	%f411, %f387, %f395, %f331;
	fma.rn.f32 	%f412, %f387, %f396, %f332;
	fma.rn.f32 	%f413, %f387, %f397, %f333;
	fma.rn.f32 	%f414, %f387, %f398, %f334;
	fma.rn.f32 	%f415, %f387, %f399, %f335;
	fma.rn.f32 	%f416, %f387, %f400, %f336;
	fma.rn.f32 	%f417, %f387, %f401, %f337;
	fma.rn.f32 	%f418, %f388, %f394, %f338;
	fma.rn.f32 	%f419, %f388, %f395, %f339;
	fma.rn.f32 	%f420, %f388, %f396, %f340;
	fma.rn.f32 	%f421, %f388, %f397, %f341;
	fma.rn.f32 	%f422, %f388, %f398, %f342;
	fma.rn.f32 	%f423, %f388, %f399, %f343;
	fma.rn.f32 	%f424, %f388, %f400, %f344;
	fma.rn.f32 	%f425, %f388, %f401, %f345;
	fma.rn.f32 	%f426, %f389, %f394, %f346;
	fma.rn.f32 	%f427, %f389, %f395, %f347;
	fma.rn.f32 	%f428, %f389, %f396, %f348;
	fma.rn.f32 	%f429, %f389, %f397, %f349;
	fma.rn.f32 	%f430, %f389, %f398, %f350;
	fma.rn.f32 	%f431, %f389, %f399, %f351;
	fma.rn.f32 	%f432, %f389, %f400, %f352;
	fma.rn.f32 	%f433, %f389, %f401, %f353;
	fma.rn.f32 	%f434, %f390, %f394, %f354;
	fma.rn.f32 	%f435, %f390, %f395, %f355;
	fma.rn.f32 	%f436, %f390, %f396, %f356;
	fma.rn.f32 	%f437, %f390, %f397, %f357;
	fma.rn.f32 	%f438, %f390, %f398, %f358;
	fma.rn.f32 	%f439, %f390, %f399, %f359;
	fma.rn.f32 	%f440, %f390, %f400, %f360;
	fma.rn.f32 	%f441, %f390, %f401, %f361;
	fma.rn.f32 	%f442, %f391, %f394, %f362;
	fma.rn.f32 	%f443, %f391, %f395, %f363;
	fma.rn.f32 	%f444, %f391, %f396, %f364;
	fma.rn.f32 	%f445, %f391, %f397, %f365;
	fma.rn.f32 	%f446, %f391, %f398, %f366;
	fma.rn.f32 	%f447, %f391, %f399, %f367;
	fma.rn.f32 	%f448, %f391, %f400, %f368;
	fma.rn.f32 	%f449, %f391, %f401, %f369;
	fma.rn.f32 	%f450, %f392, %f394, %f370;
	fma.rn.f32 	%f451, %f392, %f395, %f371;
	fma.rn.f32 	%f452, %f392, %f396, %f372;
	fma.rn.f32 	%f453, %f392, %f397, %f373;
	fma.rn.f32 	%f454, %f392, %f398, %f374;
	fma.rn.f32 	%f455, %f392, %f399, %f375;
	fma.rn.f32 	%f456, %f392, %f400, %f376;
	fma.rn.f32 	%f457, %f392, %f401, %f377;
	fma.rn.f32 	%f458, %f393, %f394, %f378;
	fma.rn.f32 	%f459, %f393, %f395, %f379;
	fma.rn.f32 	%f460, %f393, %f396, %f380;
	fma.rn.f32 	%f461, %f393, %f397, %f381;
	fma.rn.f32 	%f462, %f393, %f398, %f382;
	fma.rn.f32 	%f463, %f393, %f399, %f383;
	fma.rn.f32 	%f464, %f393, %f400, %f384;
	fma.rn.f32 	%f465, %f393, %f401, %f385;
	ld.shared.f32 	%f466, [%r34+2048];
	ld.shared.f32 	%f467, [%r34+2052];
	ld.shared.f32 	%f468, [%r34+2056];
	ld.shared.f32 	%f469, [%r34+2060];
	ld.shared.f32 	%f470, [%r34+2064];
	ld.shared.f32 	%f471, [%r34+2068];
	ld.shared.f32 	%f472, [%r34+2072];
	ld.shared.f32 	%f473, [%r34+2076];
	ld.shared.f32 	%f474, [%r36+2048];
	ld.shared.f32 	%f475, [%r36+2052];
	ld.shared.f32 	%f476, [%r36+2056];
	ld.shared.f32 	%f477, [%r36+2060];
	ld.shared.f32 	%f478, [%r36+2064];
	ld.shared.f32 	%f479, [%r36+2068];
	ld.shared.f32 	%f480, [%r36+2072];
	ld.shared.f32 	%f481, [%r36+2076];
	fma.rn.f32 	%f482, %f466, %f474, %f402;
	fma.rn.f32 	%f483, %f466, %f475, %f403;
	fma.rn.f32 	%f484, %f466, %f476, %f404;
	fma.rn.f32 	%f485, %f466, %f477, %f405;
	fma.rn.f32 	%f486, %f466, %f478, %f406;
	fma.rn.f32 	%f487, %f466, %f479, %f407;
	fma.rn.f32 	%f488, %f466, %f480, %f408;
	fma.rn.f32 	%f489, %f466, %f481, %f409;
	fma.rn.f32 	%f490, %f467, %f474, %f410;
	fma.rn.f32 	%f491, %f467, %f475, %f411;
	fma.rn.f32 	%f492, %f467, %f476, %f412;
	fma.rn.f32 	%f493, %f467, %f477, %f413;
	fma.rn.f32 	%f494, %f467, %f478, %f414;
	fma.rn.f32 	%f495, %f467, %f479, %f415;
	fma.rn.f32 	%f496, %f467, %f480, %f416;
	fma.rn.f32 	%f497, %f467, %f481, %f417;
	fma.rn.f32 	%f498, %f468, %f474, %f418;
	fma.rn.f32 	%f499, %f468, %f475, %f419;
	fma.rn.f32 	%f500, %f468, %f476, %f420;
	fma.rn.f32 	%f501, %f468, %f477, %f421;
	fma.rn.f32 	%f502, %f468, %f478, %f422;
	fma.rn.f32 	%f503, %f468, %f479, %f423;
	fma.rn.f32 	%f504, %f468, %f480, %f424;
	fma.rn.f32 	%f505, %f468, %f481, %f425;
	fma.rn.f32 	%f506, %f469, %f474, %f426;
	fma.rn.f32 	%f507, %f469, %f475, %f427;
	fma.rn.f32 	%f508, %f469, %f476, %f428;
	fma.rn.f32 	%f509, %f469, %f477, %f429;
	fma.rn.f32 	%f510, %f469, %f478, %f430;
	fma.rn.f32 	%f511, %f469, %f479, %f431;
	fma.rn.f32 	%f512, %f469, %f480, %f432;
	fma.rn.f32 	%f513, %f469, %f481, %f433;
	fma.rn.f32 	%f514, %f470, %f474, %f434;
	fma.rn.f32 	%f515, %f470, %f475, %f435;
	fma.rn.f32 	%f516, %f470, %f476, %f436;
	fma.rn.f32 	%f517, %f470, %f477, %f437;
	fma.rn.f32 	%f518, %f470, %f478, %f438;
	fma.rn.f32 	%f519, %f470, %f479, %f439;
	fma.rn.f32 	%f520, %f470, %f480, %f440;
	fma.rn.f32 	%f521, %f470, %f481, %f441;
	fma.rn.f32 	%f522, %f471, %f474, %f442;
	fma.rn.f32 	%f523, %f471, %f475, %f443;
	fma.rn.f32 	%f524, %f471, %f476, %f444;
	fma.rn.f32 	%f525, %f471, %f477, %f445;
	fma.rn.f32 	%f526, %f471, %f478, %f446;
	fma.rn.f32 	%f527, %f471, %f479, %f447;
	fma.rn.f32 	%f528, %f471, %f480, %f448;
	fma.rn.f32 	%f529, %f471, %f481, %f449;
	fma.rn.f32 	%f530, %f472, %f474, %f450;
	fma.rn.f32 	%f531, %f472, %f475, %f451;
	fma.rn.f32 	%f532, %f472, %f476, %f452;
	fma.rn.f32 	%f533, %f472, %f477, %f453;
	fma.rn.f32 	%f534, %f472, %f478, %f454;
	fma.rn.f32 	%f535, %f472, %f479, %f455;
	fma.rn.f32 	%f536, %f472, %f480, %f456;
	fma.rn.f32 	%f537, %f472, %f481, %f457;
	fma.rn.f32 	%f538, %f473, %f474, %f458;
	fma.rn.f32 	%f539, %f473, %f475, %f459;
	fma.rn.f32 	%f540, %f473, %f476, %f460;
	fma.rn.f32 	%f541, %f473, %f477, %f461;
	fma.rn.f32 	%f542, %f473, %f478, %f462;
	fma.rn.f32 	%f543, %f473, %f479, %f463;
	fma.rn.f32 	%f544, %f473, %f480, %f464;
	fma.rn.f32 	%f545, %f473, %f481, %f465;
	ld.shared.f32 	%f546, [%r34+2560];
	ld.shared.f32 	%f547, [%r34+2564];
	ld.shared.f32 	%f548, [%r34+2568];
	ld.shared.f32 	%f549, [%r34+2572];
	ld.shared.f32 	%f550, [%r34+2576];
	ld.shared.f32 	%f551, [%r34+2580];
	ld.shared.f32 	%f552, [%r34+2584];
	ld.shared.f32 	%f553, [%r34+2588];
	ld.shared.f32 	%f554, [%r36+2560];
	ld.shared.f32 	%f555, [%r36+2564];
	ld.shared.f32 	%f556, [%r36+2568];
	ld.shared.f32 	%f557, [%r36+2572];
	ld.shared.f32 	%f558, [%r36+2576];
	ld.shared.f32 	%f559, [%r36+2580];
	ld.shared.f32 	%f560, [%r36+2584];
	ld.shared.f32 	%f561, [%r36+2588];
	fma.rn.f32 	%f562, %f546, %f554, %f482;
	fma.rn.f32 	%f563, %f546, %f555, %f483;
	fma.rn.f32 	%f564, %f546, %f556, %f484;
	fma.rn.f32 	%f565, %f546, %f557, %f485;
	fma.rn.f32 	%f566, %f546, %f558, %f486;
	fma.rn.f32 	%f567, %f546, %f559, %f487;
	fma.rn.f32 	%f568, %f546, %f560, %f488;
	fma.rn.f32 	%f569, %f546, %f561, %f489;
	fma.rn.f32 	%f570, %f547, %f554, %f490;
	fma.rn.f32 	%f571, %f547, %f555, %f491;
	fma.rn.f32 	%f572, %f547, %f556, %f492;
	fma.rn.f32 	%f573, %f547, %f557, %f493;
	fma.rn.f32 	%f574, %f547, %f558, %f494;
	fma.rn.f32 	%f575, %f547, %f559, %f495;
	fma.rn.f32 	%f576, %f547, %f560, %f496;
	fma.rn.f32 	%f577, %f547, %f561, %f497;
	fma.rn.f32 	%f578, %f548, %f554, %f498;
	fma.rn.f32 	%f579, %f548, %f555, %f499;
	fma.rn.f32 	%f580, %f548, %f556, %f500;
	fma.rn.f32 	%f581, %f548, %f557, %f501;
	fma.rn.f32 	%f582, %f548, %f558, %f502;
	fma.rn.f32 	%f583, %f548, %f559, %f503;
	fma.rn.f32 	%f584, %f548, %f560, %f504;
	fma.rn.f32 	%f585, %f548, %f561, %f505;
	fma.rn.f32 	%f586, %f549, %f554, %f506;
	fma.rn.f32 	%f587, %f549, %f555, %f507;
	fma.rn.f32 	%f588, %f549, %f556, %f508;
	fma.rn.f32 	%f589, %f549, %f557, %f509;
	fma.rn.f32 	%f590, %f549, %f558, %f510;
	fma.rn.f32 	%f591, %f549, %f559, %f511;
	fma.rn.f32 	%f592, %f549, %f560, %f512;
	fma.rn.f32 	%f593, %f549, %f561, %f513;
	fma.rn.f32 	%f594, %f550, %f554, %f514;
	fma.rn.f32 	%f595, %f550, %f555, %f515;
	fma.rn.f32 	%f596, %f550, %f556, %f516;
	fma.rn.f32 	%f597, %f550, %f557, %f517;
	fma.rn.f32 	%f598, %f550, %f558, %f518;
	fma.rn.f32 	%f599, %f550, %f559, %f519;
	fma.rn.f32 	%f600, %f550, %f560, %f520;
	fma.rn.f32 	%f601, %f550, %f561, %f521;
	fma.rn.f32 	%f602, %f551, %f554, %f522;
	fma.rn.f32 	%f603, %f551, %f555, %f523;
	fma.rn.f32 	%f604, %f551, %f556, %f524;
	fma.rn.f32 	%f605, %f551, %f557, %f525;
	fma.rn.f32 	%f606, %f551, %f558, %f526;
	fma.rn.f32 	%f607, %f551, %f559, %f527;
	fma.rn.f32 	%f608, %f551, %f560, %f528;
	fma.rn.f32 	%f609, %f551, %f561, %f529;
	fma.rn.f32 	%f610, %f552, %f554, %f530;
	fma.rn.f32 	%f611, %f552, %f555, %f531;
	fma.rn.f32 	%f612, %f552, %f556, %f532;
	fma.rn.f32 	%f613, %f552, %f557, %f533;
	fma.rn.f32 	%f614, %f552, %f558, %f534;
	fma.rn.f32 	%f615, %f552, %f559, %f535;
	fma.rn.f32 	%f616, %f552, %f560, %f536;
	fma.rn.f32 	%f617, %f552, %f561, %f537;
	fma.rn.f32 	%f618, %f553, %f554, %f538;
	fma.rn.f32 	%f619, %f553, %f555, %f539;
	fma.rn.f32 	%f620, %f553, %f556, %f540;
	fma.rn.f32 	%f621, %f553, %f557, %f541;
	fma.rn.f32 	%f622, %f553, %f558, %f542;
	fma.rn.f32 	%f623, %f553, %f559, %f543;
	fma.rn.f32 	%f624, %f553, %f560, %f544;
	fma.rn.f32 	%f625, %f553, %f561, %f545;
	ld.shared.f32 	%f626, [%r34+3072];
	ld.shared.f32 	%f627, [%r34+3076];
	ld.shared.f32 	%f628, [%r34+3080];
	ld.shared.f32 	%f629, [%r34+3084];
	ld.shared.f32 	%f630, [%r34+3088];
	ld.shared.f32 	%f631, [%r34+3092];
	ld.shared.f32 	%f632, [%r34+3096];
	ld.shared.f32 	%f633, [%r34+3100];
	ld.shared.f32 	%f634, [%r36+3072];
	ld.shared.f32 	%f635, [%r36+3076];
	ld.shared.f32 	%f636, [%r36+3080];
	ld.shared.f32 	%f637, [%r36+3084];
	ld.shared.f32 	%f638, [%r36+3088];
	ld.shared.f32 	%f639, [%r36+3092];
	ld.shared.f32 	%f640, [%r36+3096];
	ld.shared.f32 	%f641, [%r36+3100];
	fma.rn.f32 	%f642, %f626, %f634, %f562;
	fma.rn.f32 	%f643, %f626, %f635, %f563;
	fma.rn.f32 	%f644, %f626, %f636, %f564;
	fma.rn.f32 	%f645, %f626, %f637, %f565;
	fma.rn.f32 	%f646, %f626, %f638, %f566;
	fma.rn.f32 	%f647, %f626, %f639, %f567;
	fma.rn.f32 	%f648, %f626, %f640, %f568;
	fma.rn.f32 	%f649, %f626, %f641, %f569;
	fma.rn.f32 	%f650, %f627, %f634, %f570;
	fma.rn.f32 	%f651, %f627, %f635, %f571;
	fma.rn.f32 	%f652, %f627, %f636, %f572;
	fma.rn.f32 	%f653, %f627, %f637, %f573;
	fma.rn.f32 	%f654, %f627, %f638, %f574;
	fma.rn.f32 	%f655, %f627, %f639, %f575;
	fma.rn.f32 	%f656, %f627, %f640, %f576;
	fma.rn.f32 	%f657, %f627, %f641, %f577;
	fma.rn.f32 	%f658, %f628, %f634, %f578;
	fma.rn.f32 	%f659, %f628, %f635, %f579;
	fma.rn.f32 	%f660, %f628, %f636, %f580;
	fma.rn.f32 	%f661, %f628, %f637, %f581;
	fma.rn.f32 	%f662, %f628, %f638, %f582;
	fma.rn.f32 	%f663, %f628, %f639, %f583;
	fma.rn.f32 	%f664, %f628, %f640, %f584;
	fma.rn.f32 	%f665, %f628, %f641, %f585;
	fma.rn.f32 	%f666, %f629, %f634, %f586;
	fma.rn.f32 	%f667, %f629, %f635, %f587;
	fma.rn.f32 	%f668, %f629, %f636, %f588;
	fma.rn.f32 	%f669, %f629, %f637, %f589;
	fma.rn.f32 	%f670, %f629, %f638, %f590;
	fma.rn.f32 	%f671, %f629, %f639, %f591;
	fma.rn.f32 	%f672, %f629, %f640, %f592;
	fma.rn.f32 	%f673, %f629, %f641, %f593;
	fma.rn.f32 	%f674, %f630, %f634, %f594;
	fma.rn.f32 	%f675, %f630, %f635, %f595;
	fma.rn.f32 	%f676, %f630, %f636, %f596;
	fma.rn.f32 	%f677, %f630, %f637, %f597;
	fma.rn.f32 	%f678, %f630, %f638, %f598;
	fma.rn.f32 	%f679, %f630, %f639, %f599;
	fma.rn.f32 	%f680, %f630, %f640, %f600;
	fma.rn.f32 	%f681, %f630, %f641, %f601;
	fma.rn.f32 	%f682, %f631, %f634, %f602;
	fma.rn.f32 	%f683, %f631, %f635, %f603;
	fma.rn.f32 	%f684, %f631, %f636, %f604;
	fma.rn.f32 	%f685, %f631, %f637, %f605;
	fma.rn.f32 	%f686, %f631, %f638, %f606;
	fma.rn.f32 	%f687, %f631, %f639, %f607;
	fma.rn.f32 	%f688, %f631, %f640, %f608;
	fma.rn.f32 	%f689, %f631, %f641, %f609;
	fma.rn.f32 	%f690, %f632, %f634, %f610;
	fma.rn.f32 	%f691, %f632, %f635, %f611;
	fma.rn.f32 	%f692, %f632, %f636, %f612;
	fma.rn.f32 	%f693, %f632, %f637, %f613;
	fma.rn.f32 	%f694, %f632, %f638, %f614;
	fma.rn.f32 	%f695, %f632, %f639, %f615;
	fma.rn.f32 	%f696, %f632, %f640, %f616;
	fma.rn.f32 	%f697, %f632, %f641, %f617;
	fma.rn.f32 	%f698, %f633, %f634, %f618;
	fma.rn.f32 	%f699, %f633, %f635, %f619;
	fma.rn.f32 	%f700, %f633, %f636, %f620;
	fma.rn.f32 	%f701, %f633, %f637, %f621;
	fma.rn.f32 	%f702, %f633, %f638, %f622;
	fma.rn.f32 	%f703, %f633, %f639, %f623;
	fma.rn.f32 	%f704, %f633, %f640, %f624;
	fma.rn.f32 	%f705, %f633, %f641, %f625;
	ld.shared.f32 	%f706, [%r34+3584];
	ld.shared.f32 	%f707, [%r34+3588];
	ld.shared.f32 	%f708, [%r34+3592];
	ld.shared.f32 	%f709, [%r34+3596];
	ld.shared.f32 	%f710, [%r34+3600];
	ld.shared.f32 	%f711, [%r34+3604];
	ld.shared.f32 	%f712, [%r34+3608];
	ld.shared.f32 	%f713, [%r34+3612];
	ld.shared.f32 	%f714, [%r36+3584];
	ld.shared.f32 	%f715, [%r36+3588];
	ld.shared.f32 	%f716, [%r36+3592];
	ld.shared.f32 	%f717, [%r36+3596];
	ld.shared.f32 	%f718, [%r36+3600];
	ld.shared.f32 	%f719, [%r36+3604];
	ld.shared.f32 	%f720, [%r36+3608];
	ld.shared.f32 	%f721, [%r36+3612];
	fma.rn.f32 	%f722, %f706, %f714, %f642;
	fma.rn.f32 	%f723, %f706, %f715, %f643;
	fma.rn.f32 	%f724, %f706, %f716, %f644;
	fma.rn.f32 	%f725, %f706, %f717, %f645;
	fma.rn.f32 	%f726, %f706, %f718, %f646;
	fma.rn.f32 	%f727, %f706, %f719, %f647;
	fma.rn.f32 	%f728, %f706, %f720, %f648;
	fma.rn.f32 	%f729, %f706, %f721, %f649;
	fma.rn.f32 	%f730, %f707, %f714, %f650;
	fma.rn.f32 	%f731, %f707, %f715, %f651;
	fma.rn.f32 	%f732, %f707, %f716, %f652;
	fma.rn.f32 	%f733, %f707, %f717, %f653;
	fma.rn.f32 	%f734, %f707, %f718, %f654;
	fma.rn.f32 	%f735, %f707, %f719, %f655;
	fma.rn.f32 	%f736, %f707, %f720, %f656;
	fma.rn.f32 	%f737, %f707, %f721, %f657;
	fma.rn.f32 	%f738, %f708, %f714, %f658;
	fma.rn.f32 	%f739, %f708, %f715, %f659;
	fma.rn.f32 	%f740, %f708, %f716, %f660;
	fma.rn.f32 	%f741, %f708, %f717, %f661;
	fma.rn.f32 	%f742, %f708, %f718, %f662;
	fma.rn.f32 	%f743, %f708, %f719, %f663;
	fma.rn.f32 	%f744, %f708, %f720, %f664;
	fma.rn.f32 	%f745, %f708, %f721, %f665;
	fma.rn.f32 	%f746, %f709, %f714, %f666;
	fma.rn.f32 	%f747, %f709, %f715, %f667;
	fma.rn.f32 	%f748, %f709, %f716, %f668;
	fma.rn.f32 	%f749, %f709, %f717, %f669;
	fma.rn.f32 	%f750, %f709, %f718, %f670;
	fma.rn.f32 	%f751, %f709, %f719, %f671;
	fma.rn.f32 	%f752, %f709, %f720, %f672;
	fma.rn.f32 	%f753, %f709, %f721, %f673;
	fma.rn.f32 	%f754, %f710, %f714, %f674;
	fma.rn.f32 	%f755, %f710, %f715, %f675;
	fma.rn.f32 	%f756, %f710, %f716, %f676;
	fma.rn.f32 	%f757, %f710, %f717, %f677;
	fma.rn.f32 	%f758, %f710, %f718, %f678;
	fma.rn.f32 	%f759, %f710, %f719, %f679;
	fma.rn.f32 	%f760, %f710, %f720, %f680;
	fma.rn.f32 	%f761, %f710, %f721, %f681;
	fma.rn.f32 	%f762, %f711, %f714, %f682;
	fma.rn.f32 	%f763, %f711, %f715, %f683;
	fma.rn.f32 	%f764, %f711, %f716, %f684;
	fma.rn.f32 	%f765, %f711, %f717, %f685;
	fma.rn.f32 	%f766, %f711, %f718, %f686;
	fma.rn.f32 	%f767, %f711, %f719, %f687;
	fma.rn.f32 	%f768, %f711, %f720, %f688;
	fma.rn.f32 	%f769, %f711, %f721, %f689;
	fma.rn.f32 	%f770, %f712, %f714, %f690;
	fma.rn.f32 	%f771, %f712, %f715, %f691;
	fma.rn.f32 	%f772, %f712, %f716, %f692;
	fma.rn.f32 	%f773, %f712, %f717, %f693;
	fma.rn.f32 	%f774, %f712, %f718, %f694;
	fma.rn.f32 	%f775, %f712, %f719, %f695;
	fma.rn.f32 	%f776, %f712, %f720, %f696;
	fma.rn.f32 	%f777, %f712, %f721, %f697;
	fma.rn.f32 	%f778, %f713, %f714, %f698;
	fma.rn.f32 	%f779, %f713, %f715, %f699;
	fma.rn.f32 	%f780, %f713, %f716, %f700;
	fma.rn.f32 	%f781, %f713, %f717, %f701;
	fma.rn.f32 	%f782, %f713, %f718, %f702;
	fma.rn.f32 	%f783, %f713, %f719, %f703;
	fma.rn.f32 	%f784, %f713, %f720, %f704;
	fma.rn.f32 	%f785, %f713, %f721, %f705;
	bar.sync 	0;
	add.s32 	%r37, %r18, 8192;
	ld.global.nc.f32 	%f786, [%rd6+32];
	st.shared.f32 	[%r23], %f786;
	mul.wide.u32 	%rd24, %r37, 4;
	add.s64 	%rd25, %rd7, %rd24;
	ld.global.nc.f32 	%f787, [%rd25];
	st.shared.f32 	[%r25], %f787;
	ld.global.nc.f32 	%f788, [%rd6+36];
	st.shared.f32 	[%r23+512], %f788;
	add.s32 	%r38, %r18, 9216;
	mul.wide.u32 	%rd26, %r38, 4;
	add.s64 	%rd27, %rd7, %rd26;
	ld.global.nc.f32 	%f789, [%rd27];
	st.shared.f32 	[%r25+512], %f789;
	ld.global.nc.f32 	%f790, [%rd6+40];
	st.shared.f32 	[%r23+1024], %f790;
	add.s32 	%r39, %r18, 10240;
	mul.wide.u32 	%rd28, %r39, 4;
	add.s64 	%rd29, %rd7, %rd28;
	ld.global.nc.f32 	%f791, [%rd29];
	st.shared.f32 	[%r25+1024], %f791;
	ld.global.nc.f32 	%f792, [%rd6+44];
	st.shared.f32 	[%r23+1536], %f792;
	add.s32 	%r40, %r18, 11264;
	mul.wide.u32 	%rd30, %r40, 4;
	add.s64 	%rd31, %rd7, %rd30;
	ld.global.nc.f32 	%f793, [%rd31];
	st.shared.f32 	[%r25+1536], %f793;
	ld.global.nc.f32 	%f794, [%rd6+48];
	st.shared.f32 	[%r23+2048], %f794;
	add.s32 	%r41, %r18, 12288;
	mul.wide.u32 	%rd32, %r41, 4;
	add.s64 	%rd33, %rd7, %rd32;
	ld.global.nc.f32 	%f795, [%rd33];
	st.shared.f32 	[%r25+2048], %f795;
	ld.global.nc.f32 	%f796, [%rd6+52];
	st.shared.f32 	[%r23+2560], %f796;
	add.s32 	%r42, %r18, 13312;
	mul.wide.u32 	%rd34, %r42, 4;
	add.s64 	%rd35, %rd7, %rd34;
	ld.global.nc.f32 	%f797, [%rd35];
	st.shared.f32 	[%r25+2560], %f797;
	ld.global.nc.f32 	%f798, [%rd6+56];
	st.shared.f32 	[%r23+3072], %f798;
	add.s32 	%r43, %r18, 14336;
	mul.wide.u32 	%rd36, %r43, 4;
	add.s64 	%rd37, %rd7, %rd36;
	ld.global.nc.f32 	%f799, [%rd37];
	st.shared.f32 	[%r25+3072], %f799;
	ld.global.nc.f32 	%f800, [%rd6+60];
	st.shared.f32 	[%r23+3584], %f800;
	add.s32 	%r44, %r18, 15360;
	mul.wide.u32 	%rd38, %r44, 4;
	add.s64 	%rd39, %rd7, %rd38;
	ld.global.nc.f32 	%f801, [%rd39];
	st.shared.f32 	[%r25+3584], %f801;
	bar.sync 	0;
	ld.shared.f32 	%f802, [%r34];
	ld.shared.f32 	%f803, [%r34+4];
	ld.shared.f32 	%f804, [%r34+8];
	ld.shared.f32 	%f805, [%r34+12];
	ld.shared.f32 	%f806, [%r34+16];
	ld.shared.f32 	%f807, [%r34+20];
	ld.shared.f32 	%f808, [%r34+24];
	ld.shared.f32 	%f809, [%r34+28];
	ld.shared.f32 	%f810, [%r36];
	ld.shared.f32 	%f811, [%r36+4];
	ld.shared.f32 	%f812, [%r36+8];
	ld.shared.f32 	%f813, [%r36+12];
	ld.shared.f32 	%f814, [%r36+16];
	ld.shared.f32 	%f815, [%r36+20];
	ld.shared.f32 	%f816, [%r36+24];
	ld.shared.f32 	%f817, [%r36+28];
	fma.rn.f32 	%f818, %f802, %f810, %f722;
	fma.rn.f32 	%f819, %f802, %f811, %f723;
	fma.rn.f32 	%f820, %f802, %f812, %f724;
	fma.rn.f32 	%f821, %f802, %f813, %f725;
	fma.rn.f32 	%f822, %f802, %f814, %f726;
	fma.rn.f32 	%f823, %f802, %f815, %f727;
	fma.rn.f32 	%f824, %f802, %f816, %f728;
	fma.rn.f32 	%f825, %f802, %f817, %f729;
	fma.rn.f32 	%f826, %f803, %f810, %f730;
	fma.rn.f32 	%f827, %f803, %f811, %f731;
	fma.rn.f32 	%f828, %f803, %f812, %f732;
	fma.rn.f32 	%f829, %f803, %f813, %f733;
	fma.rn.f32 	%f830, %f803, %f814, %f734;
	fma.rn.f32 	%f831, %f803, %f815, %f735;
	fma.rn.f32 	%f832, %f803, %f816, %f736;
	fma.rn.f32 	%f833, %f803, %f817, %f737;
	fma.rn.f32 	%f834, %f804, %f810, %f738;
	fma.rn.f32 	%f835, %f804, %f811, %f739;
	fma.rn.f32 	%f836, %f804, %f812, %f740;
	fma.rn.f32 	%f837, %f804, %f813, %f741;
	fma.rn.f32 	%f838, %f804, %f814, %f742;
	fma.rn.f32 	%f839, %f804, %f815, %f743;
	fma.rn.f32 	%f840, %f804, %f816, %f744;
	fma.rn.f32 	%f841, %f804, %f817, %f745;
	fma.rn.f32 	%f842, %f805, %f810, %f746;
	fma.rn.f32 	%f843, %f805, %f811, %f747;
	fma.rn.f32 	%f844, %f805, %f812, %f748;
	fma.rn.f32 	%f845, %f805, %f813, %f749;
	fma.rn.f32 	%f846, %f805, %f814, %f750;
	fma.rn.f32 	%f847, %f805, %f815, %f751;
	fma.rn.f32 	%f848, %f805, %f816, %f752;
	fma.rn.f32 	%f849, %f805, %f817, %f753;
	fma.rn.f32 	%f850, %f806, %f810, %f754;
	fma.rn.f32 	%f851, %f806, %f811, %f755;
	fma.rn.f32 	%f852, %f806, %f812, %f756;
	fma.rn.f32 	%f853, %f806, %f813, %f757;
	fma.rn.f32 	%f854, %f806, %f814, %f758;
	fma.rn.f32 	%f855, %f806, %f815, %f759;
	fma.rn.f32 	%f856, %f806, %f816, %f760;
	fma.rn.f32 	%f857, %f806, %f817, %f761;
	fma.rn.f32 	%f858, %f807, %f810, %f762;
	fma.rn.f32 	%f859, %f807, %f811, %f763;
	fma.rn.f32 	%f860, %f807, %f812, %f764;
	fma.rn.f32 	%f861, %f807, %f813, %f765;
	fma.rn.f32 	%f862, %f807, %f814, %f766;
	fma.rn.f32 	%f863, %f807, %f815, %f767;
	fma.rn.f32 	%f864, %f807, %f816, %f768;
	fma.rn.f32 	%f865, %f807, %f817, %f769;
	fma.rn.f32 	%f866, %f808, %f810, %f770;
	fma.rn.f32 	%f867, %f808, %f811, %f771;
	fma.rn.f32 	%f868, %f808, %f812, %f772;
	fma.rn.f32 	%f869, %f808, %f813, %f773;
	fma.rn.f32 	%f870, %f808, %f814, %f774;
	fma.rn.f32 	%f871, %f808, %f815, %f775;
	fma.rn.f32 	%f872, %f808, %f816, %f776;
	fma.rn.f32 	%f873, %f808, %f817, %f777;
	fma.rn.f32 	%f874, %f809, %f810, %f778;
	fma.rn.f32 	%f875, %f809, %f811, %f779;
	fma.rn.f32 	%f876, %f809, %f812, %f780;
	fma.rn.f32 	%f877, %f809, %f813, %f781;
	fma.rn.f32 	%f878, %f809, %f814, %f782;
	fma.rn.f32 	%f879, %f809, %f815, %f783;
	fma.rn.f32 	%f880, %f809, %f816, %f784;
	fma.rn.f32 	%f881, %f809, %f817, %f785;
	ld.shared.f32 	%f882, [%r34+512];
	ld.shared.f32 	%f883, [%r34+516];
	ld.shared.f32 	%f884, [%r34+520];
	ld.shared.f32 	%f885, [%r34+524];
	ld.shared.f32 	%f886, [%r34+528];
	ld.shared.f32 	%f887, [%r34+532];
	ld.shared.f32 	%f888, [%r34+536];
	ld.shared.f32 	%f889, [%r34+540];
	ld.shared.f32 	%f890, [%r36+512];
	ld.shared.f32 	%f891, [%r36+516];
	ld.shared.f32 	%f892, [%r36+520];
	ld.shared.f32 	%f893, [%r36+524];
	ld.shared.f32 	%f894, [%r36+528];
	ld.shared.f32 	%f895, [%r36+532];
	ld.shared.f32 	%f896, [%r36+536];
	ld.shared.f32 	%f897, [%r36+540];
	fma.rn.f32 	%f898, %f882, %f890, %f818;
	fma.rn.f32 	%f899, %f882, %f891, %f819;
	fma.rn.f32 	%f900, %f882, %f892, %f820;
	fma.rn.f32 	%f901, %f882, %f893, %f821;
	fma.rn.f32 	%f902, %f882, %f894, %f822;
	fma.rn.f32 	%f903, %f882, %f895, %f823;
	fma.rn.f32 	%f904, %f882, %f896, %f824;
	fma.rn.f32 	%f905, %f882, %f897, %f825;
	fma.rn.f32 	%f906, %f883, %f890, %f826;
	fma.rn.f32 	%f907, %f883, %f891, %f827;
	fma.rn.f32 	%f908, %f883, %f892, %f828;
	fma.rn.f32 	%f909, %f883, %f893, %f829;
	fma.rn.f32 	%f910, %f883, %f894, %f830;
	fma.rn.f32 	%f911, %f883, %f895, %f831;
	fma.rn.f32 	%f912, %f883, %f896, %f832;
	fma.rn.f32 	%f913, %f883, %f897, %f833;
	fma.rn.f32 	%f914, %f884, %f890, %f834;
	fma.rn.f32 	%f915, %f884, %f891, %f835;
	fma.rn.f32 	%f916, %f884, %f892, %f836;
	fma.rn.f32 	%f917, %f884, %f893, %f837;
	fma.rn.f32 	%f918, %f884, %f894, %f838;
	fma.rn.f32 	%f919, %f884, %f895, %f839;
	fma.rn.f32 	%f920, %f884, %f896, %f840;
	fma.rn.f32 	%f921, %f884, %f897, %f841;
	fma.rn.f32 	%f922, %f885, %f890, %f842;
	fma.rn.f32 	%f923, %f885, %f891, %f843;
	fma.rn.f32 	%f924, %f885, %f892, %f844;
	fma.rn.f32 	%f925, %f885, %f893, %f845;
	fma.rn.f32 	%f926, %f885, %f894, %f846;
	fma.rn.f32 	%f927, %f885, %f895, %f847;
	fma.rn.f32 	%f928, %f885, %f896, %f848;
	fma.rn.f32 	%f929, %f885, %f897, %f849;
	fma.rn.f32 	%f930, %f886, %f890, %f850;
	fma.rn.f32 	%f931, %f886, %f891, %f851;
	fma.rn.f32 	%f932, %f886, %f892, %f852;
	fma.rn.f32 	%f933, %f886, %f893, %f853;
	fma.rn.f32 	%f934, %f886, %f894, %f854;
	fma.rn.f32 	%f935, %f886, %f895, %f855;
	fma.rn.f32 	%f936, %f886, %f896, %f856;
	fma.rn.f32 	%f937, %f886, %f897, %f857;
	fma.rn.f32 	%f938, %f887, %f890, %f858;
	fma.rn.f32 	%f939, %f887, %f891, %f859;
	fma.rn.f32 	%f940, %f887, %f892, %f860;
	fma.rn.f32 	%f941, %f887, %f893, %f861;
	fma.rn.f32 	%f942, %f887, %f894, %f862;
	fma.rn.f32 	%f943, %f887, %f895, %f863;
	fma.rn.f32 	%f944, %f887, %f896, %f864;
	fma.rn.f32 	%f945, %f887, %f897, %f865;
	fma.rn.f32 	%f946, %f888, %f890, %f866;
	fma.rn.f32 	%f947, %f888, %f891, %f867;
	fma.rn.f32 	%f948, %f888, %f892, %f868;
	fma.rn.f32 	%f949, %f888, %f893, %f869;
	fma.rn.f32 	%f950, %f888, %f894, %f870;
	fma.rn.f32 	%f951, %f888, %f895, %f871;
	fma.rn.f32 	%f952, %f888, %f896, %f872;
	fma.rn.f32 	%f953, %f888, %f897, %f873;
	fma.rn.f32 	%f954, %f889, %f890, %f874;
	fma.rn.f32 	%f955, %f889, %f891, %f875;
	fma.rn.f32 	%f956, %f889, %f892, %f876;
	fma.rn.f32 	%f957, %f889, %f893, %f877;
	fma.rn.f32 	%f958, %f889, %f894, %f878;
	fma.rn.f32 	%f959, %f889, %f895, %f879;
	fma.rn.f32 	%f960, %f889, %f896, %f880;
	fma.rn.f32 	%f961, %f889, %f897, %f881;
	ld.shared.f32 	%f962, [%r34+1024];
	ld.shared.f32 	%f963, [%r34+1028];
	ld.shared.f32 	%f964, [%r34+1032];
	ld.shared.f32 	%f965, [%r34+1036];
	ld.shared.f32 	%f966, [%r34+1040];
	ld.shared.f32 	%f967, [%r34+1044];
	ld.shared.f32 	%f968, [%r34+1048];
	ld.shared.f32 	%f969, [%r34+1052];
	ld.shared.f32 	%f970, [%r36+1024];
	ld.shared.f32 	%f971, [%r36+1028];
	ld.shared.f32 	%f972, [%r36+1032];
	ld.shared.f32 	%f973, [%r36+1036];
	ld.shared.f32 	%f974, [%r36+1040];
	ld.shared.f32 	%f975, [%r36+1044];
	ld.shared.f32 	%f976, [%r36+1048];
	ld.shared.f32 	%f977, [%r36+1052];
	fma.rn.f32 	%f978, %f962, %f970, %f898;
	fma.rn.f32 	%f979, %f962, %f971, %f899;
	fma.rn.f32 	%f980, %f962, %f972, %f900;
	fma.rn.f32 	%f981, %f962, %f973, %f901;
	fma.rn.f32 	%f982, %f962, %f974, %f902;
	fma.rn.f32 	%f983, %f962, %f975, %f903;
	fma.rn.f32 	%f984, %f962, %f976, %f904;
	fma.rn.f32 	%f985, %f962, %f977, %f905;
	fma.rn.f32 	%f986, %f963, %f970, %f906;
	fma.rn.f32 	%f987, %f963, %f971, %f907;
	fma.rn.f32 	%f988, %f963, %f972, %f908;
	fma.rn.f32 	%f989, %f963, %f973, %f909;
	fma.rn.f32 	%f990, %f963, %f974, %f910;
	fma.rn.f32 	%f991, %f963, %f975, %f911;
	fma.rn.f32 	%f992, %f963, %f976, %f912;
	fma.rn.f32 	%f993, %f963, %f977, %f913;
	fma.rn.f32 	%f994, %f964, %f970, %f914;
	fma.rn.f32 	%f995, %f964, %f971, %f915;
	fma.rn.f32 	%f996, %f964, %f972, %f916;
	fma.rn.f32 	%f997, %f964, %f973, %f917;
	fma.rn.f32 	%f998, %f964, %f974, %f918;
	fma.rn.f32 	%f999, %f964, %f975, %f919;
	fma.rn.f32 	%f1000, %f964, %f976, %f920;
	fma.rn.f32 	%f1001, %f964, %f977, %f921;
	fma.rn.f32 	%f1002, %f965, %f970, %f922;
	fma.rn.f32 	%f1003, %f965, %f971, %f923;
	fma.rn.f32 	%f1004, %f965, %f972, %f924;
	fma.rn.f32 	%f1005, %f965, %f973, %f925;
	fma.rn.f32 	%f1006, %f965, %f974, %f926;
	fma.rn.f32 	%f1007, %f965, %f975, %f927;
	fma.rn.f32 	%f1008, %f965, %f976, %f928;
	fma.rn.f32 	%f1009, %f965, %f977, %f929;
	fma.rn.f32 	%f1010, %f966, %f970, %f930;
	fma.rn.f32 	%f1011, %f966, %f971, %f931;
	fma.rn.f32 	%f1012, %f966, %f972, %f932;
	fma.rn.f32 	%f1013, %f966, %f973, %f933;
	fma.rn.f32 	%f1014, %f966, %f974, %f934;
	fma.rn.f32 	%f1015, %f966, %f975, %f935;
	fma.rn.f32 	%f1016, %f966, %f976, %f936;
	fma.rn.f32 	%f1017, %f966, %f977, %f937;
	fma.rn.f32 	%f1018, %f967, %f970, %f938;
	fma.rn.f32 	%f1019, %f967, %f971, %f939;
	fma.rn.f32 	%f1020, %f967, %f972, %f940;
	fma.rn.f32 	%f1021, %f967, %f973, %f941;
	fma.rn.f32 	%f1022, %f967, %f974, %f942;
	fma.rn.f32 	%f1023, %f967, %f975, %f943;
	fma.rn.f32 	%f1024, %f967, %f976, %f944;
	fma.rn.f32 	%f1025, %f967, %f977, %f945;
	fma.rn.f32 	%f1026, %f968, %f970, %f946;
	fma.rn.f32 	%f1027, %f968, %f971, %f947;
	fma.rn.f32 	%f1028, %f968, %f972, %f948;
	fma.rn.f32 	%f1029, %f968, %f973, %f949;
	fma.rn.f32 	%f1030, %f968, %f974, %f950;
	fma.rn.f32 	%f1031, %f968, %f975, %f951;
	fma.rn.f32 	%f1032, %f968, %f976, %f952;
	fma.rn.f32 	%f1033, %f968, %f977, %f953;
	fma.rn.f32 	%f1034, %f969, %f970, %f954;
	fma.rn.f32 	%f1035, %f969, %f971, %f955;
	fma.rn.f32 	%f1036, %f969, %f972, %f956;
	fma.rn.f32 	%f1037, %f969, %f973, %f957;
	fma.rn.f32 	%f1038, %f969, %f974, %f958;
	fma.rn.f32 	%f1039, %f969, %f975, %f959;
	fma.rn.f32 	%f1040, %f969, %f976, %f960;
	fma.rn.f32 	%f1041, %f969, %f977, %f961;
	ld.shared.f32 	%f1042, [%r34+1536];
	ld.shared.f32 	%f1043, [%r34+1540];
	ld.shared.f32 	%f1044, [%r34+1544];
	ld.shared.f32 	%f1045, [%r34+1548];
	ld.shared.f32 	%f1046, [%r34+1552];
	ld.shared.f32 	%f1047, [%r34+1556];
	ld.shared.f32 	%f1048, [%r34+1560];
	ld.shared.f32 	%f1049, [%r34+1564];
	ld.shared.f32 	%f1050, [%r36+1536];
	ld.shared.f32 	%f1051, [%r36+1540];
	ld.shared.f32 	%f1052, [%r36+1544];
	ld.shared.f32 	%f1053, [%r36+1548];
	ld.shared.f32 	%f1054, [%r36+1552];
	ld.shared.f32 	%f1055, [%r36+1556];
	ld.shared.f32 	%f1056, [%r36+1560];
	ld.shared.f32 	%f1057, [%r36+1564];
	fma.rn.f32 	%f1058, %f1042, %f1050, %f978;
	fma.rn.f32 	%f1059, %f1042, %f1051, %f979;
	fma.rn.f32 	%f1060, %f1042, %f1052, %f980;
	fma.rn.f32 	%f1061, %f1042, %f1053, %f981;
	fma.rn.f32 	%f1062, %f1042, %f1054, %f982;
	fma.rn.f32 	%f1063, %f1042, %f1055, %f983;
	fma.rn.f32 	%f1064, %f1042, %f1056, %f984;
	fma.rn.f32 	%f1065, %f1042, %f1057, %f985;
	fma.rn.f32 	%f1066, %f1043, %f1050, %f986;
	fma.rn.f32 	%f1067, %f1043, %f1051, %f987;
	fma.rn.f32 	%f1068, %f1043, %f1052, %f988;
	fma.rn.f32 	%f1069, %f1043, %f1053, %f989;
	fma.rn.f32 	%f1070, %f1043, %f1054, %f990;
	fma.rn.f32 	%f1071, %f1043, %f1055, %f991;
	fma.rn.f32 	%f1072, %f1043, %f1056, %f992;
	fma.rn.f32 	%f1073, %f1043, %f1057, %f993;
	fma.rn.f32 	%f1074, %f1044, %f1050, %f994;
	fma.rn.f32 	%f1075, %f1044, %f1051, %f995;
	fma.rn.f32 	%f1076, %f1044, %f1052, %f996;
	fma.rn.f32 	%f1077, %f1044, %f1053, %f997;
	fma.rn.f32 	%f1078, %f1044, %f1054, %f998;
	fma.rn.f32 	%f1079, %f1044, %f1055, %f999;
	fma.rn.f32 	%f1080, %f1044, %f1056, %f1000;
	fma.rn.f32 	%f1081, %f1044, %f1057, %f1001;
	fma.rn.f32 	%f1082, %f1045, %f1050, %f1002;
	fma.rn.f32 	%f1083, %f1045, %f1051, %f1003;
	fma.rn.f32 	%f1084, %f1045, %f1052, %f1004;
	fma.rn.f32 	%f1085, %f1045, %f1053, %f1005;
	fma.rn.f32 	%f1086, %f1045, %f1054, %f1006;
	fma.rn.f32 	%f1087, %f1045, %f1055, %f1007;
	fma.rn.f32 	%f1088, %f1045, %f1056, %f1008;
	fma.rn.f32 	%f1089, %f1045, %f1057, %f1009;
	fma.rn.f32 	%f1090, %f1046, %f1050, %f1010;
	fma.rn.f32 	%f1091, %f1046, %f1051, %f1011;
	fma.rn.f32 	%f1092, %f1046, %f1052, %f1012;
	fma.rn.f32 	%f1093, %f1046, %f1053, %f1013;
	fma.rn.f32 	%f1094, %f1046, %f1054, %f1014;
	fma.rn.f32 	%f1095, %f1046, %f1055, %f1015;
	fma.rn.f32 	%f1096, %f1046, %f1056, %f1016;
	fma.rn.f32 	%f1097, %f1046, %f1057, %f1017;
	fma.rn.f32 	%f1098, %f1047, %f1050, %f1018;
	fma.rn.f32 	%f1099, %f1047, %f1051, %f1019;
	fma.rn.f32 	%f1100, %f1047, %f1052, %f1020;
	fma.rn.f32 	%f1101, %f1047, %f1053, %f1021;
	fma.rn.f32 	%f1102, %f1047, %f1054, %f1022;
	fma.rn.f32 	%f1103, %f1047, %f1055, %f1023;
	fma.rn.f32 	%f1104, %f1047, %f1056, %f1024;
	fma.rn.f32 	%f1105, %f1047, %f1057, %f1025;
	fma.rn.f32 	%f1106, %f1048, %f1050, %f1026;
	fma.rn.f32 	%f1107, %f1048, %f1051, %f1027;
	fma.rn.f32 	%f1108, %f1048, %f1052, %f1028;
	fma.rn.f32 	%f1109, %f1048, %f1053, %f1029;
	fma.rn.f32 	%f1110, %f1048, %f1054, %f1030;
	fma.rn.f32 	%f1111, %f1048, %f1055, %f1031;
	fma.rn.f32 	%f1112, %f1048, %f1056, %f1032;
	fma.rn.f32 	%f1113, %f1048, %f1057, %f1033;
	fma.rn.f32 	%f1114, %f1049, %f1050, %f1034;
	fma.rn.f32 	%f1115, %f1049, %f1051, %f1035;
	fma.rn.f32 	%f1116, %f1049, %f1052, %f1036;
	fma.rn.f32 	%f1117, %f1049, %f1053, %f1037;
	fma.rn.f32 	%f1118, %f1049, %f1054, %f1038;
	fma.rn.f32 	%f1119, %f1049, %f1055, %f1039;
	fma.rn.f32 	%f1120, %f1049, %f1056, %f1040;
	fma.rn.f32 	%f1121, %f1049, %f1057, %f1041;
	ld.shared.f32 	%f1122, [%r34+2048];
	ld.shared.f32 	%f1123, [%r34+2052];
	ld.shared.f32 	%f1124, [%r34+2056];
	ld.shared.f32 	%f1125, [%r34+2060];
	ld.shared.f32 	%f1126, [%r34+2064];
	ld.shared.f32 	%f1127, [%r34+2068];
	ld.shared.f32 	%f1128, [%r34+2072];
	ld.shared.f32 	%f1129, [%r34+2076];
	ld.shared.f32 	%f1130, [%r36+2048];
	ld.shared.f32 	%f1131, [%r36+2052];
	ld.shared.f32 	%f1132, [%r36+2056];
	ld.shared.f32 	%f1133, [%r36+2060];
	ld.shared.f32 	%f1134, [%r36+2064];
	ld.shared.f32 	%f1135, [%r36+2068];
	ld.shared.f32 	%f1136, [%r36+2072];
	ld.shared.f32 	%f1137, [%r36+2076];
	fma.rn.f32 	%f1138, %f1122, %f1130, %f1058;
	fma.rn.f32 	%f1139, %f1122, %f1131, %f1059;
	fma.rn.f32 	%f1140, %f1122, %f1132, %f1060;
	fma.rn.f32 	%f1141, %f1122, %f1133, %f1061;
	fma.rn.f32 	%f1142, %f1122, %f1134, %f1062;
	fma.rn.f32 	%f1143, %f1122, %f1135, %f1063;
	fma.rn.f32 	%f1144, %f1122, %f1136, %f1064;
	fma.rn.f32 	%f1145, %f1122, %f1137, %f1065;
	fma.rn.f32 	%f1146, %f1123, %f1130, %f1066;
	fma.rn.f32 	%f1147, %f1123, %f1131, %f1067;
	fma.rn.f32 	%f1148, %f1123, %f1132, %f1068;
	fma.rn.f32 	%f1149, %f1123, %f1133, %f1069;
	fma.rn.f32 	%f1150, %f1123, %f1134, %f1070;
	fma.rn.f32 	%f1151, %f1123, %f1135, %f1071;
	fma.rn.f32 	%f1152, %f1123, %f1136, %f1072;
	fma.rn.f32 	%f1153, %f1123, %f1137, %f1073;
	fma.rn.f32 	%f1154, %f1124, %f1130, %f1074;
	fma.rn.f32 	%f1155, %f1124, %f1131, %f1075;
	fma.rn.f32 	%f1156, %f1124, %f1132, %f1076;
	fma.rn.f32 	%f1157, %f1124, %f1133, %f1077;
	fma.rn.f32 	%f1158, %f1124, %f1134, %f1078;
	fma.rn.f32 	%f1159, %f1124, %f1135, %f1079;
	fma.rn.f32 	%f1160, %f1124, %f1136, %f1080;
	fma.rn.f32 	%f1161, %f1124, %f1137, %f1081;
	fma.rn.f32 	%f1162, %f1125, %f1130, %f1082;
	fma.rn.f32 	%f1163, %f1125, %f1131, %f1083;
	fma.rn.f32 	%f1164, %f1125, %f1132, %f1084;
	fma.rn.f32 	%f1165, %f1125, %f1133, %f1085;
	fma.rn.f32 	%f1166, %f1125, %f1134, %f1086;
	fma.rn.f32 	%f1167, %f1125, %f1135, %f1087;
	fma.rn.f32 	%f1168, %f1125, %f1136, %f1088;
	fma.rn.f32 	%f1169, %f1125, %f1137, %f1089;
	fma.rn.f32 	%f1170, %f1126, %f1130, %f1090;
	fma.rn.f32 	%f1171, %f1126, %f1131, %f1091;
	fma.rn.f32 	%f1172, %f1126, %f1132, %f1092;
	fma.rn.f32 	%f1173, %f1126, %f1133, %f1093;
	fma.rn.f32 	%f1174, %f1126, %f1134, %f1094;
	fma.rn.f32 	%f1175, %f1126, %f1135, %f1095;
	fma.rn.f32 	%f1176, %f1126, %f1136, %f1096;
	fma.rn.f32 	%f1177, %f1126, %f1137, %f1097;
	fma.rn.f32 	%f1178, %f1127, %f1130, %f1098;
	fma.rn.f32 	%f1179, %f1127, %f1131, %f1099;
	fma.rn.f32 	%f1180, %f1127, %f1132, %f1100;
	fma.rn.f32 	%f1181, %f1127, %f1133, %f1101;
	fma.rn.f32 	%f1182, %f1127, %f1134, %f1102;
	fma.rn.f32 	%f1183, %f1127, %f1135, %f1103;
	fma.rn.f32 	%f1184, %f1127, %f1136, %f1104;
	fma.rn.f32 	%f1185, %f1127, %f1137, %f1105;
	fma.rn.f32 	%f1186, %f1128, %f1130, %f1106;
	fma.rn.f32 	%f1187, %f1128, %f1131, %f1107;
	fma.rn.f32 	%f1188, %f1128, %f1132, %f1108;
	fma.rn.f32 	%f1189, %f1128, %f1133, %f1109;
	fma.rn.f32 	%f1190, %f1128, %f1134, %f1110;
	fma.rn.f32 	%f1191, %f1128, %f1135, %f1111;
	fma.rn.f32 	%f1192, %f1128, %f1136, %f1112;
	fma.rn.f32 	%f1193, %f1128, %f1137, %f1113;
	fma.rn.f32 	%f1194, %f1129, %f1130, %f1114;
	fma.rn.f32 	%f1195, %f1129, %f1131, %f1115;
	fma.rn.f32 	%f1196, %f1129, %f1132, %f1116;
	fma.rn.f32 	%f1197, %f1129, %f1133, %f1117;
	fma.rn.f32 	%f1198, %f1129, %f1134, %f1118;
	fma.rn.f32 	%f1199, %f1129, %f1135, %f1119;
	fma.rn.f32 	%f1200, %f1129, %f1136, %f1120;
	fma.rn.f32 	%f1201, %f1129, %f1137, %f1121;
	ld.shared.f32 	%f1202, [%r34+2560];
	ld.shared.f32 	%f1203, [%r34+2564];
	ld.shared.f32 	%f1204, [%r34+2568];
	ld.shared.f32 	%f1205, [%r34+2572];
	ld.shared.f32 	%f1206, [%r34+2576];
	ld.shared.f32 	%f1207, [%r34+2580];
	ld.shared.f32 	%f1208, [%r34+2584];
	ld.shared.f32 	%f1209, [%r34+2588];
	ld.shared.f32 	%f1210, [%r36+2560];
	ld.shared.f32 	%f1211, [%r36+2564];
	ld.shared.f32 	%f1212, [%r36+2568];
	ld.shared.f32 	%f1213, [%r36+2572];
	ld.shared.f32 	%f1214, [%r36+2576];
	ld.shared.f32 	%f1215, [%r36+2580];
	ld.shared.f32 	%f1216, [%r36+2584];
	ld.shared.f32 	%f1217, [%r36+2588];
	fma.rn.f32 	%f1218, %f1202, %f1210, %f1138;
	fma.rn.f32 	%f1219, %f1202, %f1211, %f1139;
	fma.rn.f32 	%f1220, %f1202, %f1212, %f1140;
	fma.rn.f32 	%f1221, %f1202, %f1213, %f1141;
	fma.rn.f32 	%f1222, %f1202, %f1214, %f1142;
	fma.rn.f32 	%f1223, %f1202, %f1215, %f1143;
	fma.rn.f32 	%f1224, %f1202, %f1216, %f1144;
	fma.rn.f32 	%f1225, %f1202, %f1217, %f1145;
	fma.rn.f32 	%f1226, %f1203, %f1210, %f1146;
	fma.rn.f32 	%f1227, %f1203, %f1211, %f1147;
	fma.rn.f32 	%f1228, %f1203, %f1212, %f1148;
	fma.rn.f32 	%f1229, %f1203, %f1213, %f1149;
	fma.rn.f32 	%f1230, %f1203, %f1214, %f1150;
	fma.rn.f32 	%f1231, %f1203, %f1215, %f1151;
	fma.rn.f32 	%f1232, %f1203, %f1216, %f1152;
	fma.rn.f32 	%f1233, %f1203, %f1217, %f1153;
	fma.rn.f32 	%f1234, %f1204, %f1210, %f1154;
	fma.rn.f32 	%f1235, %f1204, %f1211, %f1155;
	fma.rn.f32 	%f1236, %f1204, %f1212, %f1156;
	fma.rn.f32 	%f1237, %f1204, %f1213, %f1157;
	fma.rn.f32 	%f1238, %f1204, %f1214, %f1158;
	fma.rn.f32 	%f1239, %f1204, %f1215, %f1159;
	fma.rn.f32 	%f1240, %f1204, %f1216, %f1160;
	fma.rn.f32 	%f1241, %f1204, %f1217, %f1161;
	fma.rn.f32 	%f1242, %f1205, %f1210, %f1162;
	fma.rn.f32 	%f1243, %f1205, %f1211, %f1163;
	fma.rn.f32 	%f1244, %f1205, %f1212, %f1164;
	fma.rn.f32 	%f1245, %f1205, %f1213, %f1165;
	fma.rn.f32 	%f1246, %f1205, %f1214, %f1166;
	fma.rn.f32 	%f1247, %f1205, %f1215, %f1167;
	fma.rn.f32 	%f1248, %f1205, %f1216, %f1168;
	fma.rn.f32 	%f1249, %f1205, %f1217, %f1169;
	fma.rn.f32 	%f1250, %f1206, %f1210, %f1170;
	fma.rn.f32 	%f1251, %f1206, %f1211, %f1171;
	fma.rn.f32 	%f1252, %f1206, %f1212, %f1172;
	fma.rn.f32 	%f1253, %f1206, %f1213, %f1173;
	fma.rn.f32 	%f1254, %f1206, %f1214, %f1174;
	fma.rn.f32 	%f1255, %f1206, %f1215, %f1175;
	fma.rn.f32 	%f1256, %f1206, %f1216, %f1176;
	fma.rn.f32 	%f1257, %f1206, %f1217, %f1177;
	fma.rn.f32 	%f1258, %f1207, %f1210, %f1178;
	fma.rn.f32 	%f1259, %f1207, %f1211, %f1179;
	fma.rn.f32 	%f1260, %f1207, %f1212, %f1180;
	fma.rn.f32 	%f1261, %f1207, %f1213, %f1181;
	fma.rn.f32 	%f1262, %f1207, %f1214, %f1182;
	fma.rn.f32 	%f1263, %f1207, %f1215, %f1183;
	fma.rn.f32 	%f1264, %f1207, %f1216, %f1184;
	fma.rn.f32 	%f1265, %f1207, %f1217, %f1185;
	fma.rn.f32 	%f1266, %f1208, %f1210, %f1186;
	fma.rn.f32 	%f1267, %f1208, %f1211, %f1187;
	fma.rn.f32 	%f1268, %f1208, %f1212, %f1188;
	fma.rn.f32 	%f1269, %f1208, %f1213, %f1189;
	fma.rn.f32 	%f1270, %f1208, %f1214, %f1190;
	fma.rn.f32 	%f1271, %f1208, %f1215, %f1191;
	fma.rn.f32 	%f1272, %f1208, %f1216, %f1192;
	fma.rn.f32 	%f1273, %f1208, %f1217, %f1193;
	fma.rn.f32 	%f1274, %f1209, %f1210, %f1194;
	fma.rn.f32 	%f1275, %f1209, %f1211, %f1195;
	fma.rn.f32 	%f1276, %f1209, %f1212, %f1196;
	fma.rn.f32 	%f1277, %f1209, %f1213, %f1197;
	fma.rn.f32 	%f1278, %f1209, %f1214, %f1198;
	fma.rn.f32 	%f1279, %f1209, %f1215, %f1199;
	fma.rn.f32 	%f1280, %f1209, %f1216, %f1200;
	fma.rn.f32 	%f1281, %f1209, %f1217, %f1201;
	ld.shared.f32 	%f1282, [%r34+3072];
	ld.shared.f32 	%f1283, [%r34+3076];
	ld.shared.f32 	%f1284, [%r34+3080];
	ld.shared.f32 	%f1285, [%r34+3084];
	ld.shared.f32 	%f1286, [%r34+3088];
	ld.shared.f32 	%f1287, [%r34+3092];
	ld.shared.f32 	%f1288, [%r34+3096];
	ld.shared.f32 	%f1289, [%r34+3100];
	ld.shared.f32 	%f1290, [%r36+3072];
	ld.shared.f32 	%f1291, [%r36+3076];
	ld.shared.f32 	%f1292, [%r36+3080];
	ld.shared.f32 	%f1293, [%r36+3084];
	ld.shared.f32 	%f1294, [%r36+3088];
	ld.shared.f32 	%f1295, [%r36+3092];
	ld.shared.f32 	%f1296, [%r36+3096];
	ld.shared.f32 	%f1297, [%r36+3100];
	fma.rn.f32 	%f1298, %f1282, %f1290, %f1218;
	fma.rn.f32 	%f1299, %f1282, %f1291, %f1219;
	fma.rn.f32 	%f1300, %f1282, %f1292, %f1220;
	fma.rn.f32 	%f1301, %f1282, %f1293, %f1221;
	fma.rn.f32 	%f1302, %f1282, %f1294, %f1222;
	fma.rn.f32 	%f1303, %f1282, %f1295, %f1223;
	fma.rn.f32 	%f1304, %f1282, %f1296, %f1224;
	fma.rn.f32 	%f1305, %f1282, %f1297, %f1225;
	fma.rn.f32 	%f1306, %f1283, %f1290, %f1226;
	fma.rn.f32 	%f1307, %f1283, %f1291, %f1227;
	fma.rn.f32 	%f1308, %f1283, %f1292, %f1228;
	fma.rn.f32 	%f1309, %f1283, %f1293, %f1229;
	fma.rn.f32 	%f1310, %f1283, %f1294, %f1230;
	fma.rn.f32 	%f1311, %f1283, %f1295, %f1231;
	fma.rn.f32 	%f1312, %f1283, %f1296, %f1232;
	fma.rn.f32 	%f1313, %f1283, %f1297, %f1233;
	fma.rn.f32 	%f1314, %f1284, %f1290, %f1234;
	fma.rn.f32 	%f1315, %f1284, %f1291, %f1235;
	fma.rn.f32 	%f1316, %f1284, %f1292, %f1236;
	fma.rn.f32 	%f1317, %f1284, %f1293, %f1237;
	fma.rn.f32 	%f1318, %f1284, %f1294, %f1238;
	fma.rn.f32 	%f1319, %f1284, %f1295, %f1239;
	fma.rn.f32 	%f1320, %f1284, %f1296, %f1240;
	fma.rn.f32 	%f1321, %f1284, %f1297, %f1241;
	fma.rn.f32 	%f1322, %f1285, %f1290, %f1242;
	fma.rn.f32 	%f1323, %f1285, %f1291, %f1243;
	fma.rn.f32 	%f1324, %f1285, %f1292, %f1244;
	fma.rn.f32 	%f1325, %f1285, %f1293, %f1245;
	fma.rn.f32 	%f1326, %f1285, %f1294, %f1246;
	fma.rn.f32 	%f1327, %f1285, %f1295, %f1247;
	fma.rn.f32 	%f1328, %f1285, %f1296, %f1248;
	fma.rn.f32 	%f1329, %f1285, %f1297, %f1249;
	fma.rn.f32 	%f1330, %f1286, %f1290, %f1250;
	fma.rn.f32 	%f1331, %f1286, %f1291, %f1251;
	fma.rn.f32 	%f1332, %f1286, %f1292, %f1252;
	fma.rn.f32 	%f1333, %f1286, %f1293, %f1253;
	fma.rn.f32 	%f1334, %f1286, %f1294, %f1254;
	fma.rn.f32 	%f1335, %f1286, %f1295, %f1255;
	fma.rn.f32 	%f1336, %f1286, %f1296, %f1256;
	fma.rn.f32 	%f1337, %f1286, %f1297, %f1257;
	fma.rn.f32 	%f1338, %f1287, %f1290, %f1258;
	fma.rn.f32 	%f1339, %f1287, %f1291, %f1259;
	fma.rn.f32 	%f1340, %f1287, %f1292, %f1260;
	fma.rn.f32 	%f1341, %f1287, %f1293, %f1261;
	fma.rn.f32 	%f1342, %f1287, %f1294, %f1262;
	fma.rn.f32 	%f1343, %f1287, %f1295, %f1263;
	fma.rn.f32 	%f1344, %f1287, %f1296, %f1264;
	fma.rn.f32 	%f1345, %f1287, %f1297, %f1265;
	fma.rn.f32 	%f1346, %f1288, %f1290, %f1266;
	fma.rn.f32 	%f1347, %f1288, %f1291, %f1267;
	fma.rn.f32 	%f1348, %f1288, %f1292, %f1268;
	fma.rn.f32 	%f1349, %f1288, %f1293, %f1269;
	fma.rn.f32 	%f1350, %f1288, %f1294, %f1270;
	fma.rn.f32 	%f1351, %f1288, %f1295, %f1271;
	fma.rn.f32 	%f1352, %f1288, %f1296, %f1272;
	fma.rn.f32 	%f1353, %f1288, %f1297, %f1273;
	fma.rn.f32 	%f1354, %f1289, %f1290, %f1274;
	fma.rn.f32 	%f1355, %f1289, %f1291, %f1275;
	fma.rn.f32 	%f1356, %f1289, %f1292, %f1276;
	fma.rn.f32 	%f1357, %f1289, %f1293, %f1277;
	fma.rn.f32 	%f1358, %f1289, %f1294, %f1278;
	fma.rn.f32 	%f1359, %f1289, %f1295, %f1279;
	fma.rn.f32 	%f1360, %f1289, %f1296, %f1280;
	fma.rn.f32 	%f1361, %f1289, %f1297, %f1281;
	ld.shared.f32 	%f1362, [%r34+3584];
	ld.shared.f32 	%f1363, [%r34+3588];
	ld.shared.f32 	%f1364, [%r34+3592];
	ld.shared.f32 	%f1365, [%r34+3596];
	ld.shared.f32 	%f1366, [%r34+3600];
	ld.shared.f32 	%f1367, [%r34+3604];
	ld.shared.f32 	%f1368, [%r34+3608];
	ld.shared.f32 	%f1369, [%r34+3612];
	ld.shared.f32 	%f1370, [%r36+3584];
	ld.shared.f32 	%f1371, [%r36+3588];
	ld.shared.f32 	%f1372, [%r36+3592];
	ld.shared.f32 	%f1373, [%r36+3596];
	ld.shared.f32 	%f1374, [%r36+3600];
	ld.shared.f32 	%f1375, [%r36+3604];
	ld.shared.f32 	%f1376, [%r36+3608];
	ld.shared.f32 	%f1377, [%r36+3612];
	fma.rn.f32 	%f1378, %f1362, %f1370, %f1298;
	fma.rn.f32 	%f1379, %f1362, %f1371, %f1299;
	fma.rn.f32 	%f1380, %f1362, %f1372, %f1300;
	fma.rn.f32 	%f1381, %f1362, %f1373, %f1301;
	fma.rn.f32 	%f1382, %f1362, %f1374, %f1302;
	fma.rn.f32 	%f1383, %f1362, %f1375, %f1303;
	fma.rn.f32 	%f1384, %f1362, %f1376, %f1304;
	fma.rn.f32 	%f1385, %f1362, %f1377, %f1305;
	fma.rn.f32 	%f1386, %f1363, %f1370, %f1306;
	fma.rn.f32 	%f1387, %f1363, %f1371, %f1307;
	fma.rn.f32 	%f1388, %f1363, %f1372, %f1308;
	fma.rn.f32 	%f1389, %f1363, %f1373, %f1309;
	fma.rn.f32 	%f1390, %f1363, %f1374, %f1310;
	fma.rn.f32 	%f1391, %f1363, %f1375, %f1311;
	fma.rn.f32 	%f1392, %f1363, %f1376, %f1312;
	fma.rn.f32 	%f1393, %f1363, %f1377, %f1313;
	fma.rn.f32 	%f1394, %f1364, %f1370, %f1314;
	fma.rn.f32 	%f1395, %f1364, %f1371, %f1315;
	fma.rn.f32 	%f1396, %f1364, %f1372, %f1316;
	fma.rn.f32 	%f1397, %f1364, %f1373, %f1317;
	fma.rn.f32 	%f1398, %f1364, %f1374, %f1318;
	fma.rn.f32 	%f1399, %f1364, %f1375, %f1319;
	fma.rn.f32 	%f1400, %f1364, %f1376, %f1320;
	fma.rn.f32 	%f1401, %f1364, %f1377, %f1321;
	fma.rn.f32 	%f1402, %f1365, %f1370, %f1322;
	fma.rn.f32 	%f1403, %f1365, %f1371, %f1323;
	fma.rn.f32 	%f1404, %f1365, %f1372, %f1324;
	fma.rn.f32 	%f1405, %f1365, %f1373, %f1325;
	fma.rn.f32 	%f1406, %f1365, %f1374, %f1326;
	fma.rn.f32 	%f1407, %f1365, %f1375, %f1327;
	fma.rn.f32 	%f1408, %f1365, %f1376, %f1328;
	fma.rn.f32 	%f1409, %f1365, %f1377, %f1329;
	fma.rn.f32 	%f1410, %f1366, %f1370, %f1330;
	fma.rn.f32 	%f1411, %f1366, %f1371, %f1331;
	fma.rn.f32 	%f1412, %f1366, %f1372, %f1332;
	fma.rn.f32 	%f1413, %f1366, %f1373, %f1333;
	fma.rn.f32 	%f1414, %f1366, %f1374, %f1334;
	fma.rn.f32 	%f1415, %f1366, %f1375, %f1335;
	fma.rn.f32 	%f1416, %f1366, %f1376, %f1336;
	fma.rn.f32 	%f1417, %f1366, %f1377, %f1337;
	fma.rn.f32 	%f1418, %f1367, %f1370, %f1338;
	fma.rn.f32 	%f1419, %f1367, %f1371, %f1339;
	fma.rn.f32 	%f1420, %f1367, %f1372, %f1340;
	fma.rn.f32 	%f1421, %f1367, %f1373, %f1341;
	fma.rn.f32 	%f1422, %f1367, %f1374, %f1342;
	fma.rn.f32 	%f1423, %f1367, %f1375, %f1343;
	fma.rn.f32 	%f1424, %f1367, %f1376, %f1344;
	fma.rn.f32 	%f1425, %f1367, %f1377, %f1345;
	fma.rn.f32 	%f1426, %f1368, %f1370, %f1346;
	fma.rn.f32 	%f1427, %f1368, %f1371, %f1347;
	fma.rn.f32 	%f1428, %f1368, %f1372, %f1348;
	fma.rn.f32 	%f1429, %f1368, %f1373, %f1349;
	fma.rn.f32 	%f1430, %f1368, %f1374, %f1350;
	fma.rn.f32 	%f1431, %f1368, %f1375, %f1351;
	fma.rn.f32 	%f1432, %f1368, %f1376, %f1352;
	fma.rn.f32 	%f1433, %f1368, %f1377, %f1353;
	fma.rn.f32 	%f1434, %f1369, %f1370, %f1354;
	fma.rn.f32 	%f1435, %f1369, %f1371, %f1355;
	fma.rn.f32 	%f1436, %f1369, %f1372, %f1356;
	fma.rn.f32 	%f1437, %f1369, %f1373, %f1357;
	fma.rn.f32 	%f1438, %f1369, %f1374, %f1358;
	fma.rn.f32 	%f1439, %f1369, %f1375, %f1359;
	fma.rn.f32 	%f1440, %f1369, %f1376, %f1360;
	fma.rn.f32 	%f1441, %f1369, %f1377, %f1361;
	bar.sync 	0;
	add.s32 	%r45, %r18, 16384;
	ld.global.nc.f32 	%f1442, [%rd6+64];
	st.shared.f32 	[%r23], %f1442;
	mul.wide.u32 	%rd40, %r45, 4;
	add.s64 	%rd41, %rd7, %rd40;
	ld.global.nc.f32 	%f1443, [%rd41];
	st.shared.f32 	[%r25], %f1443;
	ld.global.nc.f32 	%f1444, [%rd6+68];
	st.shared.f32 	[%r23+512], %f1444;
	add.s32 	%r46, %r18, 17408;
	mul.wide.u32 	%rd42, %r46, 4;
	add.s64 	%rd43, %rd7, %rd42;
	ld.global.nc.f32 	%f1445, [%rd43];
	st.shared.f32 	[%r25+512], %f1445;
	ld.global.nc.f32 	%f1446, [%rd6+72];
	st.shared.f32 	[%r23+1024], %f1446;
	add.s32 	%r47, %r18, 18432;
	mul.wide.u32 	%rd44, %r47, 4;
	add.s64 	%rd45, %rd7, %rd44;
	ld.global.nc.f32 	%f1447, [%rd45];
	st.shared.f32 	[%r25+1024], %f1447;
	ld.global.nc.f32 	%f1448, [%rd6+76];
	st.shared.f32 	[%r23+1536], %f1448;
	add.s32 	%r48, %r18, 19456;
	mul.wide.u32 	%rd46, %r48, 4;
	add.s64 	%rd47, %rd7, %rd46;
	ld.global.nc.f32 	%f1449, [%rd47];
	st.shared.f32 	[%r25+1536], %f1449;
	ld.global.nc.f32 	%f1450, [%rd6+80];
	st.shared.f32 	[%r23+2048], %f1450;
	add.s32 	%r49, %r18, 20480;
	mul.wide.u32 	%rd48, %r49, 4;
	add.s64 	%rd49, %rd7, %rd48;
	ld.global.nc.f32 	%f1451, [%rd49];
	st.shared.f32 	[%r25+2048], %f1451;
	ld.global.nc.f32 	%f1452, [%rd6+84];
	st.shared.f32 	[%r23+2560], %f1452;
	add.s32 	%r50, %r18, 21504;
	mul.wide.u32 	%rd50, %r50, 4;
	add.s64 	%rd51, %rd7, %rd50;
	ld.global.nc.f32 	%f1453, [%rd51];
	st.shared.f32 	[%r25+2560], %f1453;
	ld.global.nc.f32 	%f1454, [%rd6+88];
	st.shared.f32 	[%r23+3072], %f1454;
	add.s32 	%r51, %r18, 22528;
	mul.wide.u32 	%rd52, %r51, 4;
	add.s64 	%rd53, %rd7, %rd52;
	ld.global.nc.f32 	%f1455, [%rd53];
	st.shared.f32 	[%r25+3072], %f1455;
	ld.global.nc.f32 	%f1456, [%rd6+92];
	st.shared.f32 	[%r23+3584], %f1456;
	add.s32 	%r52, %r18, 23552;
	mul.wide.u32 	%rd54, %r52, 4;
	add.s64 	%rd55, %rd7, %rd54;
	ld.global.nc.f32 	%f1457, [%rd55];
	st.shared.f32 	[%r25+3584], %f1457;
	bar.sync 	0;
	ld.shared.f32 	%f1458, [%r34];
	ld.shared.f32 	%f1459, [%r34+4];
	ld.shared.f32 	%f1460, [%r34+8];
	ld.shared.f32 	%f1461, [%r34+12];
	ld.shared.f32 	%f1462, [%r34+16];
	ld.shared.f32 	%f1463, [%r34+20];
	ld.shared.f32 	%f1464, [%r34+24];
	ld.shared.f32 	%f1465, [%r34+28];
	ld.shared.f32 	%f1466, [%r36];
	ld.shared.f32 	%f1467, [%r36+4];
	ld.shared.f32 	%f1468, [%r36+8];
	ld.shared.f32 	%f1469, [%r36+12];
	ld.shared.f32 	%f1470, [%r36+16];
	ld.shared.f32 	%f1471, [%r36+20];
	ld.shared.f32 	%f1472, [%r36+24];
	ld.shared.f32 	%f1473, [%r36+28];
	fma.rn.f32 	%f1474, %f1458, %f1466, %f1378;
	fma.rn.f32 	%f1475, %f1458, %f1467, %f1379;
	fma.rn.f32 	%f1476, %f1458, %f1468, %f1380;
	fma.rn.f32 	%f1477, %f1458, %f1469, %f1381;
	fma.rn.f32 	%f1478, %f1458, %f1470, %f1382;
	fma.rn.f32 	%f1479, %f1458, %f1471, %f1383;
	fma.rn.f32 	%f1480, %f1458, %f1472, %f1384;
	fma.rn.f32 	%f1481, %f1458, %f1473, %f1385;
	fma.rn.f32 	%f1482, %f1459, %f1466, %f1386;
	fma.rn.f32 	%f1483, %f1459, %f1467, %f1387;
	fma.rn.f32 	%f1484, %f1459, %f1468, %f1388;
	fma.rn.f32 	%f1485, %f1459, %f1469, %f1389;
	fma.rn.f32 	%f1486, %f1459, %f1470, %f1390;
	fma.rn.f32 	%f1487, %f1459, %f1471, %f1391;
	fma.rn.f32 	%f1488, %f1459, %f1472, %f1392;
	fma.rn.f32 	%f1489, %f1459, %f1473, %f1393;
	fma.rn.f32 	%f1490, %f1460, %f1466, %f1394;
	fma.rn.f32 	%f1491, %f1460, %f1467, %f1395;
	fma.rn.f32 	%f1492, %f1460, %f1468, %f1396;
	fma.rn.f32 	%f1493, %f1460, %f1469, %f1397;
	fma.rn.f32 	%f1494, %f1460, %f1470, %f1398;
	fma.rn.f32 	%f1495, %f1460, %f1471, %f1399;
	fma.rn.f32 	%f1496, %f1460, %f1472, %f1400;
	fma.rn.f32 	%f1497, %f1460, %f1473, %f1401;
	fma.rn.f32 	%f1498, %f1461, %f1466, %f1402;
	fma.rn.f32 	%f1499, %f1461, %f1467, %f1403;
	fma.rn.f32 	%f1500, %f1461, %f1468, %f1404;
	fma.rn.f32 	%f1501, %f1461, %f1469, %f1405;
	fma.rn.f32 	%f1502, %f1461, %f1470, %f1406;
	fma.rn.f32 	%f1503, %f1461, %f1471, %f1407;
	fma.rn.f32 	%f1504, %f1461, %f1472, %f1408;
	fma.rn.f32 	%f1505, %f1461, %f1473, %f1409;
	fma.rn.f32 	%f1506, %f1462, %f1466, %f1410;
	fma.rn.f32 	%f1507, %f1462, %f1467, %f1411;
	fma.rn.f32 	%f1508, %f1462, %f1468, %f1412;
	fma.rn.f32 	%f1509, %f1462, %f1469, %f1413;
	fma.rn.f32 	%f1510, %f1462, %f1470, %f1414;
	fma.rn.f32 	%f1511, %f1462, %f1471, %f1415;
	fma.rn.f32 	%f1512, %f1462, %f1472, %f1416;
	fma.rn.f32 	%f1513, %f1462, %f1473, %f1417;
	fma.rn.f32 	%f1514, %f1463, %f1466, %f1418;
	fma.rn.f32 	%f1515, %f1463, %f1467, %f1419;
	fma.rn.f32 	%f1516, %f1463, %f1468, %f1420;
	fma.rn.f32 	%f1517, %f1463, %f1469, %f1421;
	fma.rn.f32 	%f1518, %f1463, %f1470, %f1422;
	fma.rn.f32 	%f1519, %f1463, %f1471, %f1423;
	fma.rn.f32 	%f1520, %f1463, %f1472, %f1424;
	fma.rn.f32 	%f1521, %f1463, %f1473, %f1425;
	fma.rn.f32 	%f1522, %f1464, %f1466, %f1426;
	fma.rn.f32 	%f1523, %f1464, %f1467, %f1427;
	fma.rn.f32 	%f1524, %f1464, %f1468, %f1428;
	fma.rn.f32 	%f1525, %f1464, %f1469, %f1429;
	fma.rn.f32 	%f1526, %f1464, %f1470, %f1430;
	fma.rn.f32 	%f1527, %f1464, %f1471, %f1431;
	fma.rn.f32 	%f1528, %f1464, %f1472, %f1432;
	fma.rn.f32 	%f1529, %f1464, %f1473, %f1433;
	fma.rn.f32 	%f1530, %f1465, %f1466, %f1434;
	fma.rn.f32 	%f1531, %f1465, %f1467, %f1435;
	fma.rn.f32 	%f1532, %f1465, %f1468, %f1436;
	fma.rn.f32 	%f1533, %f1465, %f1469, %f1437;
	fma.rn.f32 	%f1534, %f1465, %f1470, %f1438;
	fma.rn.f32 	%f1535, %f1465, %f1471, %f1439;
	fma.rn.f32 	%f1536, %f1465, %f1472, %f1440;
	fma.rn.f32 	%f1537, %f1465, %f1473, %f1441;
	ld.shared.f32 	%f1538, [%r34+512];
	ld.shared.f32 	%f1539, [%r34+516];
	ld.shared.f32 	%f1540, [%r34+520];
	ld.shared.f32 	%f1541, [%r34+524];
	ld.shared.f32 	%f1542, [%r34+528];
	ld.shared.f32 	%f1543, [%r34+532];
	ld.shared.f32 	%f1544, [%r34+536];
	ld.shared.f32 	%f1545, [%r34+540];
	ld.shared.f32 	%f1546, [%r36+512];
	ld.shared.f32 	%f1547, [%r36+516];
	ld.shared.f32 	%f1548, [%r36+520];
	ld.shared.f32 	%f1549, [%r36+524];
	ld.shared.f32 	%f1550, [%r36+528];
	ld.shared.f32 	%f1551, [%r36+532];
	ld.shared.f32 	%f1552, [%r36+536];
	ld.shared.f32 	%f1553, [%r36+540];
	fma.rn.f32 	%f1554, %f1538, %f1546, %f1474;
	fma.rn.f32 	%f1555, %f1538, %f1547, %f1475;
	fma.rn.f32 	%f1556, %f1538, %f1548, %f1476;
	fma.rn.f32 	%f1557, %f1538, %f1549, %f1477;
	fma.rn.f32 	%f1558, %f1538, %f1550, %f1478;
	fma.rn.f32 	%f1559, %f1538, %f1551, %f1479;
	fma.rn.f32 	%f1560, %f1538, %f1552, %f1480;
	fma.rn.f32 	%f1561, %f1538, %f1553, %f1481;
	fma.rn.f32 	%f1562, %f1539, %f1546, %f1482;
	fma.rn.f32 	%f1563, %f1539, %f1547, %f1483;
	fma.rn.f32 	%f1564, %f1539, %f1548, %f1484;
	fma.rn.f32 	%f1565, %f1539, %f1549, %f1485;
	fma.rn.f32 	%f1566, %f1539, %f1550, %f1486;
	fma.rn.f32 	%f1567, %f1539, %f1551, %f1487;
	fma.rn.f32 	%f1568, %f1539, %f1552, %f1488;
	fma.rn.f32 	%f1569, %f1539, %f1553, %f1489;
	fma.rn.f32 	%f1570, %f1540, %f1546, %f1490;
	fma.rn.f32 	%f1571, %f1540, %f1547, %f1491;
	fma.rn.f32 	%f1572, %f1540, %f1548, %f1492;
	fma.rn.f32 	%f1573, %f1540, %f1549, %f1493;
	fma.rn.f32 	%f1574, %f1540, %f1550, %f1494;
	fma.rn.f32 	%f1575, %f1540, %f1551, %f1495;
	fma.rn.f32 	%f1576, %f1540, %f1552, %f1496;
	fma.rn.f32 	%f1577, %f1540, %f1553, %f1497;
	fma.rn.f32 	%f1578, %f1541, %f1546, %f1498;
	fma.rn.f32 	%f1579, %f1541, %f1547, %f1499;
	fma.rn.f32 	%f1580, %f1541, %f1548, %f1500;
	fma.rn.f32 	%f1581, %f1541, %f1549, %f1501;
	fma.rn.f32 	%f1582, %f1541, %f1550, %f1502;
	fma.rn.f32 	%f1583, %f1541, %f1551, %f1503;
	fma.rn.f32 	%f1584, %f1541, %f1552, %f1504;
	fma.rn.f32 	%f1585, %f1541, %f1553, %f1505;
	fma.rn.f32 	%f1586, %f1542, %f1546, %f1506;
	fma.rn.f32 	%f1587, %f1542, %f1547, %f1507;
	fma.rn.f32 	%f1588, %f1542, %f1548, %f1508;
	fma.rn.f32 	%f1589, %f1542, %f1549, %f1509;
	fma.rn.f32 	%f1590, %f1542, %f1550, %f1510;
	fma.rn.f32 	%f1591, %f1542, %f1551, %f1511;
	fma.rn.f32 	%f1592, %f1542, %f1552, %f1512;
	fma.rn.f32 	%f1593, %f1542, %f1553, %f1513;
	fma.rn.f32 	%f1594, %f1543, %f1546, %f1514;
	fma.rn.f32 	%f1595, %f1543, %f1547, %f1515;
	fma.rn.f32 	%f1596, %f1543, %f1548, %f1516;
	fma.rn.f32 	%f1597, %f1543, %f1549, %f1517;
	fma.rn.f32 	%f1598, %f1543, %f1550, %f1518;
	fma.rn.f32 	%f1599, %f1543, %f1551, %f1519;
	fma.rn.f32 	%f1600, %f1543, %f1552, %f1520;
	fma.rn.f32 	%f1601, %f1543, %f1553, %f1521;
	fma.rn.f32 	%f1602, %f1544, %f1546, %f1522;
	fma.rn.f32 	%f1603, %f1544, %f1547, %f1523;
	fma.rn.f32 	%f1604, %f1544, %f1548, %f1524;
	fma.rn.f32 	%f1605, %f1544, %f1549, %f1525;
	fma.rn.f32 	%f1606, %f1544, %f1550, %f1526;
	fma.rn.f32 	%f1607, %f1544, %f1551, %f1527;
	fma.rn.f32 	%f1608, %f1544, %f1552, %f1528;
	fma.rn.f32 	%f1609, %f1544, %f1553, %f1529;
	fma.rn.f32 	%f1610, %f1545, %f1546, %f1530;
	fma.rn.f32 	%f1611, %f1545, %f1547, %f1531;
	fma.rn.f32 	%f1612, %f1545, %f1548, %f1532;
	fma.rn.f32 	%f1613, %f1545, %f1549, %f1533;
	fma.rn.f32 	%f1614, %f1545, %f1550, %f1534;
	fma.rn.f32 	%f1615, %f1545, %f1551, %f1535;
	fma.rn.f32 	%f1616, %f1545, %f1552, %f1536;
	fma.rn.f32 	%f1617, %f1545, %f1553, %f1537;
	ld.shared.f32 	%f1618, [%r34+1024];
	ld.shared.f32 	%f1619, [%r34+1028];
	ld.shared.f32 	%f1620, [%r34+1032];
	ld.shared.f32 	%f1621, [%r34+1036];
	ld.shared.f32 	%f1622, [%r34+1040];
	ld.shared.f32 	%f1623, [%r34+1044];
	ld.shared.f32 	%f1624, [%r34+1048];
	ld.shared.f32 	%f1625, [%r34+1052];
	ld.shared.f32 	%f1626, [%r36+1024];
	ld.shared.f32 	%f1627, [%r36+1028];
	ld.shared.f32 	%f1628, [%r36+1032];
	ld.shared.f32 	%f1629, [%r36+1036];
	ld.shared.f32 	%f1630, [%r36+1040];
	ld.shared.f32 	%f1631, [%r36+1044];
	ld.shared.f32 	%f1632, [%r36+1048];
	ld.shared.f32 	%f1633, [%r36+1052];
	fma.rn.f32 	%f1634, %f1618, %f1626, %f1554;
	fma.rn.f32 	%f1635, %f1618, %f1627, %f1555;
	fma.rn.f32 	%f1636, %f1618, %f1628, %f1556;
	fma.rn.f32 	%f1637, %f1618, %f1629, %f1557;
	fma.rn.f32 	%f1638, %f1618, %f1630, %f1558;
	fma.rn.f32 	%f1639, %f1618, %f1631, %f1559;
	fma.rn.f32 	%f1640, %f1618, %f1632, %f1560;
	fma.rn.f32 	%f1641, %f1618, %f1633, %f1561;
	fma.rn.f32 	%f1642, %f1619, %f1626, %f1562;
	fma.rn.f32 	%f1643, %f1619, %f1627, %f1563;
	fma.rn.f32 	%f1644, %f1619, %f1628, %f1564;
	fma.rn.f32 	%f1645, %f1619, %f1629, %f1565;
	fma.rn.f32 	%f1646, %f1619, %f1630, %f1566;
	fma.rn.f32 	%f1647, %f1619, %f1631, %f1567;
	fma.rn.f32 	%f1648, %f1619, %f1632, %f1568;
	fma.rn.f32 	%f1649, %f1619, %f1633, %f1569;
	fma.rn.f32 	%f1650, %f1620, %f1626, %f1570;
	fma.rn.f32 	%f1651, %f1620, %f1627, %f1571;
	fma.rn.f32 	%f1652, %f1620, %f1628, %f1572;
	fma.rn.f32 	%f1653, %f1620, %f1629, %f1573;
	fma.rn.f32 	%f1654, %f1620, %f1630, %f1574;
	fma.rn.f32 	%f1655, %f1620, %f1631, %f1575;
	fma.rn.f32 	%f1656, %f1620, %f1632, %f1576;
	fma.rn.f32 	%f1657, %f1620, %f1633, %f1577;
	fma.rn.f32 	%f1658, %f1621, %f1626, %f1578;
	fma.rn.f32 	%f1659, %f1621, %f1627, %f1579;
	fma.rn.f32 	%f1660, %f1621, %f1628, %f1580;
	fma.rn.f32 	%f1661, %f1621, %f1629, %f1581;
	fma.rn.f32 	%f1662, %f1621, %f1630, %f1582;
	fma.rn.f32 	%f1663, %f1621, %f1631, %f1583;
	fma.rn.f32 	%f1664, %f1621, %f1632, %f1584;
	fma.rn.f32 	%f1665, %f1621, %f1633, %f1585;
	fma.rn.f32 	%f1666, %f1622, %f1626, %f1586;
	fma.rn.f32 	%f1667, %f1622, %f1627, %f1587;
	fma.rn.f32 	%f1668, %f1622, %f1628, %f1588;
	fma.rn.f32 	%f1669, %f1622, %f1629, %f1589;
	fma.rn.f32 	%f1670, %f1622, %f1630, %f1590;
	fma.rn.f32 	%f1671, %f1622, %f1631, %f1591;
	fma.rn.f32 	%f1672, %f1622, %f1632, %f1592;
	fma.rn.f32 	%f1673, %f1622, %f1633, %f1593;
	fma.rn.f32 	%f1674, %f1623, %f1626, %f1594;
	fma.rn.f32 	%f1675, %f1623, %f1627, %f1595;
	fma.rn.f32 	%f1676, %f1623, %f1628, %f1596;
	fma.rn.f32 	%f1677, %f1623, %f1629, %f1597;
	fma.rn.f32 	%f1678, %f1623, %f1630, %f1598;
	fma.rn.f32 	%f1679, %f1623, %f1631, %f1599;
	fma.rn.f32 	%f1680, %f1623, %f1632, %f1600;
	fma.rn.f32 	%f1681, %f1623, %f1633, %f1601;
	fma.rn.f32 	%f1682, %f1624, %f1626, %f1602;
	fma.rn.f32 	%f1683, %f1624, %f1627, %f1603;
	fma.rn.f32 	%f1684, %f1624, %f1628, %f1604;
	fma.rn.f32 	%f1685, %f1624, %f1629, %f1605;
	fma.rn.f32 	%f1686, %f1624, %f1630, %f1606;
	fma.rn.f32 	%f1687, %f1624, %f1631, %f1607;
	fma.rn.f32 	%f1688, %f1624, %f1632, %f1608;
	fma.rn.f32 	%f1689, %f1624, %f1633, %f1609;
	fma.rn.f32 	%f1690, %f1625, %f1626, %f1610;
	fma.rn.f32 	%f1691, %f1625, %f1627, %f1611;
	fma.rn.f32 	%f1692, %f1625, %f1628, %f1612;
	fma.rn.f32 	%f1693, %f1625, %f1629, %f1613;
	fma.rn.f32 	%f1694, %f1625, %f1630, %f1614;
	fma.rn.f32 	%f1695, %f1625, %f1631, %f1615;
	fma.rn.f32 	%f1696, %f1625, %f1632, %f1616;
	fma.rn.f32 	%f1697, %f1625, %f1633, %f1617;
	ld.shared.f32 	%f1698, [%r34+1536];
	ld.shared.f32 	%f1699, [%r34+1540];
	ld.shared.f32 	%f1700, [%r34+1544];
	ld.shared.f32 	%f1701, [%r34+1548];
	ld.shared.f32 	%f1702, [%r34+1552];
	ld.shared.f32 	%f1703, [%r34+1556];
	ld.shared.f32 	%f1704, [%r34+1560];
	ld.shared.f32 	%f1705, [%r34+1564];
	ld.shared.f32 	%f1706, [%r36+1536];
	ld.shared.f32 	%f1707, [%r36+1540];
	ld.shared.f32 	%f1708, [%r36+1544];
	ld.shared.f32 	%f1709, [%r36+1548];
	ld.shared.f32 	%f1710, [%r36+1552];
	ld.shared.f32 	%f1711, [%r36+1556];
	ld.shared.f32 	%f1712, [%r36+1560];
	ld.shared.f32 	%f1713, [%r36+1564];
	fma.rn.f32 	%f1714, %f1698, %f1706, %f1634;
	fma.rn.f32 	%f1715, %f1698, %f1707, %f1635;
	fma.rn.f32 	%f1716, %f1698, %f1708, %f1636;
	fma.rn.f32 	%f1717, %f1698, %f1709, %f1637;
	fma.rn.f32 	%f1718, %f1698, %f1710, %f1638;
	fma.rn.f32 	%f1719, %f1698, %f1711, %f1639;
	fma.rn.f32 	%f1720, %f1698, %f1712, %f1640;
	fma.rn.f32 	%f1721, %f1698, %f1713, %f1641;
	fma.rn.f32 	%f1722, %f1699, %f1706, %f1642;
	fma.rn.f32 	%f1723, %f1699, %f1707, %f1643;
	fma.rn.f32 	%f1724, %f1699, %f1708, %f1644;
	fma.rn.f32 	%f1725, %f1699, %f1709, %f1645;
	fma.rn.f32 	%f1726, %f1699, %f1710, %f1646;
	fma.rn.f32 	%f1727, %f1699, %f1711, %f1647;
	fma.rn.f32 	%f1728, %f1699, %f1712, %f1648;
	fma.rn.f32 	%f1729, %f1699, %f1713, %f1649;
	fma.rn.f32 	%f1730, %f1700, %f1706, %f1650;
	fma.rn.f32 	%f1731, %f1700, %f1707, %f1651;
	fma.rn.f32 	%f1732, %f1700, %f1708, %f1652;
	fma.rn.f32 	%f1733, %f1700, %f1709, %f1653;
	fma.rn.f32 	%f1734, %f1700, %f1710, %f1654;
	fma.rn.f32 	%f1735, %f1700, %f1711, %f1655;
	fma.rn.f32 	%f1736, %f1700, %f1712, %f1656;
	fma.rn.f32 	%f1737, %f1700, %f1713, %f1657;
	fma.rn.f32 	%f1738, %f1701, %f1706, %f1658;
	fma.rn.f32 	%f1739, %f1701, %f1707, %f1659;
	fma.rn.f32 	%f1740, %f1701, %f1708, %f1660;
	fma.rn.f32 	%f1741, %f1701, %f1709, %f1661;
	fma.rn.f32 	%f1742, %f1701, %f1710, %f1662;
	fma.rn.f32 	%f1743, %f1701, %f1711, %f1663;
	fma.rn.f32 	%f1744, %f1701, %f1712, %f1664;
	fma.rn.f32 	%f1745, %f1701, %f1713, %f1665;
	fma.rn.f32 	%f1746, %f1702, %f1706, %f1666;
	fma.rn.f32 	%f1747, %f1702, %f1707, %f1667;
	fma.rn.f32 	%f1748, %f1702, %f1708, %f1668;
	fma.rn.f32 	%f1749, %f1702, %f1709, %f1669;
	fma.rn.f32 	%f1750, %f1702, %f1710, %f1670;
	fma.rn.f32 	%f1751, %f1702, %f1711, %f1671;
	fma.rn.f32 	%f1752, %f1702, %f1712, %f1672;
	fma.rn.f32 	%f1753, %f1702, %f1713, %f1673;
	fma.rn.f32 	%f1754, %f1703, %f1706, %f1674;
	fma.rn.f32 	%f1755, %f1703, %f1707, %f1675;
	fma.rn.f32 	%f1756, %f1703, %f1708, %f1676;
	fma.rn.f32 	%f1757, %f1703, %f1709, %f1677;
	fma.rn.f32 	%f1758, %f1703, %f1710, %f1678;
	fma.rn.f32 	%f1759, %f1703, %f1711, %f1679;
	fma.rn.f32 	%f1760, %f1703, %f1712, %f1680;
	fma.rn.f32 	%f1761, %f1703, %f1713, %f1681;
	fma.rn.f32 	%f1762, %f1704, %f1706, %f1682;
	fma.rn.f32 	%f1763, %f1704, %f1707, %f1683;
	fma.rn.f32 	%f1764, %f1704, %f1708, %f1684;
	fma.rn.f32 	%f1765, %f1704, %f1709, %f1685;
	fma.rn.f32 	%f1766, %f1704, %f1710, %f1686;
	fma.rn.f32 	%f1767, %f1704, %f1711, %f1687;
	fma.rn.f32 	%f1768, %f1704, %f1712, %f1688;
	fma.rn.f32 	%f1769, %f1704, %f1713, %f1689;
	fma.rn.f32 	%f1770, %f1705, %f1706, %f1690;
	fma.rn.f32 	%f1771, %f1705, %f1707, %f1691;
	fma.rn.f32 	%f1772, %f1705, %f1708, %f1692;
	fma.rn.f32 	%f1773, %f1705, %f1709, %f1693;
	fma.rn.f32 	%f1774, %f1705, %f1710, %f1694;
	fma.rn.f32 	%f1775, %f1705, %f1711, %f1695;
	fma.rn.f32 	%f1776, %f1705, %f1712, %f1696;
	fma.rn.f32 	%f1777, %f1705, %f1713, %f1697;
	ld.shared.f32 	%f1778, [%r34+2048];
	ld.shared.f32 	%f1779, [%r34+2052];
	ld.shared.f32 	%f1780, [%r34+2056];
	ld.shared.f32 	%f1781, [%r34+2060];
	ld.shared.f32 	%f1782, [%r34+2064];
	ld.shared.f32 	%f1783, [%r34+2068];
	ld.shared.f32 	%f1784, [%r34+2072];
	ld.shared.f32 	%f1785, [%r34+2076];
	ld.shared.f32 	%f1786, [%r36+2048];
	ld.shared.f32 	%f1787, [%r36+2052];
	ld.shared.f32 	%f1788, [%r36+2056];
	ld.shared.f32 	%f1789, [%r36+2060];
	ld.shared.f32 	%f1790, [%r36+2064];
	ld.shared.f32 	%f1791, [%r36+2068];
	ld.shared.f32 	%f1792, [%r36+2072];
	ld.shared.f32 	%f1793, [%r36+2076];
	fma.rn.f32 	%f1794, %f1778, %f1786, %f1714;
	fma.rn.f32 	%f1795, %f1778, %f1787, %f1715;
	fma.rn.f32 	%f1796, %f1778, %f1788, %f1716;
	fma.rn.f32 	%f1797, %f1778, %f1789, %f1717;
	fma.rn.f32 	%f1798, %f1778, %f1790, %f1718;
	fma.rn.f32 	%f1799, %f1778, %f1791, %f1719;
	fma.rn.f32 	%f1800, %f1778, %f1792, %f1720;
	fma.rn.f32 	%f1801, %f1778, %f1793, %f1721;
	fma.rn.f32 	%f1802, %f1779, %f1786, %f1722;
	fma.rn.f32 	%f1803, %f1779, %f1787, %f1723;
	fma.rn.f32 	%f1804, %f1779, %f1788, %f1724;
	fma.rn.f32 	%f1805, %f1779, %f1789, %f1725;
	fma.rn.f32 	%f1806, %f1779, %f1790, %f1726;
	fma.rn.f32 	%f1807, %f1779, %f1791, %f1727;
	fma.rn.f32 	%f1808, %f1779, %f1792, %f1728;
	fma.rn.f32 	%f1809, %f1779, %f1793, %f1729;
	fma.rn.f32 	%f1810, %f1780, %f1786, %f1730;
	fma.rn.f32 	%f1811, %f1780, %f1787, %f1731;
	fma.rn.f32 	%f1812, %f1780, %f1788, %f1732;
	fma.rn.f32 	%f1813, %f1780, %f1789, %f1733;
	fma.rn.f32 	%f1814, %f1780, %f1790, %f1734;
	fma.rn.f32 	%f1815, %f1780, %f1791, %f1735;
	fma.rn.f32 	%f1816, %f1780, %f1792, %f1736;
	fma.rn.f32 	%f1817, %f1780, %f1793, %f1737;
	fma.rn.f32 	%f1818, %f1781, %f1786, %f1738;
	fma.rn.f32 	%f1819, %f1781, %f1787, %f1739;
	fma.rn.f32 	%f1820, %f1781, %f1788, %f1740;
	fma.rn.f32 	%f1821, %f1781, %f1789, %f1741;
	fma.rn.f32 	%f1822, %f1781, %f1790, %f1742;
	fma.rn.f32 	%f1823, %f1781, %f1791, %f1743;
	fma.rn.f32 	%f1824, %f1781, %f1792, %f1744;
	fma.rn.f32 	%f1825, %f1781, %f1793, %f1745;
	fma.rn.f32 	%f1826, %f1782, %f1786, %f1746;
	fma.rn.f32 	%f1827, %f1782, %f1787, %f1747;
	fma.rn.f32 	%f1828, %f1782, %f1788, %f1748;
	fma.rn.f32 	%f1829, %f1782, %f1789, %f1749;
	fma.rn.f32 	%f1830, %f1782, %f1790, %f1750;
	fma.rn.f32 	%f1831, %f1782, %f1791, %f1751;
	fma.rn.f32 	%f1832, %f1782, %f1792, %f1752;
	fma.rn.f32 	%f1833, %f1782, %f1793, %f1753;
	fma.rn.f32 	%f1834, %f1783, %f1786, %f1754;
	fma.rn.f32 	%f1835, %f1783, %f1787, %f1755;
	fma.rn.f32 	%f1836, %f1783, %f1788, %f1756;
	fma.rn.f32 	%f1837, %f1783, %f1789, %f1757;
	fma.rn.f32 	%f1838, %f1783, %f1790, %f1758;
	fma.rn.f32 	%f1839, %f1783, %f1791, %f1759;
	fma.rn.f32 	%f1840, %f1783, %f1792, %f1760;
	fma.rn.f32 	%f1841, %f1783, %f1793, %f1761;
	fma.rn.f32 	%f1842, %f1784, %f1786, %f1762;
	fma.rn.f32 	%f1843, %f1784, %f1787, %f1763;
	fma.rn.f32 	%f1844, %f1784, %f1788, %f1764;
	fma.rn.f32 	%f1845, %f1784, %f1789, %f1765;
	fma.rn.f32 	%f1846, %f1784, %f1790, %f1766;
	fma.rn.f32 	%f1847, %f1784, %f1791, %f1767;
	fma.rn.f32 	%f1848, %f1784, %f1792, %f1768;
	fma.rn.f32 	%f1849, %f1784, %f1793, %f1769;
	fma.rn.f32 	%f1850, %f1785, %f1786, %f1770;
	fma.rn.f32 	%f1851, %f1785, %f1787, %f1771;
	fma.rn.f32 	%f1852, %f1785, %f1788, %f1772;
	fma.rn.f32 	%f1853, %f1785, %f1789, %f1773;
	fma.rn.f32 	%f1854, %f1785, %f1790, %f1774;
	fma.rn.f32 	%f1855, %f1785, %f1791, %f1775;
	fma.rn.f32 	%f1856, %f1785, %f1792, %f1776;
	fma.rn.f32 	%f1857, %f1785, %f1793, %f1777;
	ld.shared.f32 	%f1858, [%r34+2560];
	ld.shared.f32 	%f1859, [%r34+2564];
	ld.shared.f32 	%f1860, [%r34+2568];
	ld.shared.f32 	%f1861, [%r34+2572];
	ld.shared.f32 	%f1862, [%r34+2576];
	ld.shared.f32 	%f1863, [%r34+2580];
	ld.shared.f32 	%f1864, [%r34+2584];
	ld.shared.f32 	%f1865, [%r34+2588];
	ld.shared.f32 	%f1866, [%r36+2560];
	ld.shared.f32 	%f1867, [%r36+2564];
	ld.shared.f32 	%f1868, [%r36+2568];
	ld.shared.f32 	%f1869, [%r36+2572];
	ld.shared.f32 	%f1870, [%r36+2576];
	ld.shared.f32 	%f1871, [%r36+2580];
	ld.shared.f32 	%f1872, [%r36+2584];
	ld.shared.f32 	%f1873, [%r36+2588];
	fma.rn.f32 	%f1874, %f1858, %f1866, %f1794;
	fma.rn.f32 	%f1875, %f1858, %f1867, %f1795;
	fma.rn.f32 	%f1876, %f1858, %f1868, %f1796;
	fma.rn.f32 	%f1877, %f1858, %f1869, %f1797;
	fma.rn.f32 	%f1878, %f1858, %f1870, %f1798;
	fma.rn.f32 	%f1879, %f1858, %f1871, %f1799;
	fma.rn.f32 	%f1880, %f1858, %f1872, %f1800;
	fma.rn.f32 	%f1881, %f1858, %f1873, %f1801;
	fma.rn.f32 	%f1882, %f1859, %f1866, %f1802;
	fma.rn.f32 	%f1883, %f1859, %f1867, %f1803;
	fma.rn.f32 	%f1884, %f1859, %f1868, %f1804;
	fma.rn.f32 	%f1885, %f1859, %f1869, %f1805;
	fma.rn.f32 	%f1886, %f1859, %f1870, %f1806;
	fma.rn.f32 	%f1887, %f1859, %f1871, %f1807;
	fma.rn.f32 	%f1888, %f1859, %f1872, %f1808;
	fma.rn.f32 	%f1889, %f1859, %f1873, %f1809;
	fma.rn.f32 	%f1890, %f1860, %f1866, %f1810;
	fma.rn.f32 	%f1891, %f1860, %f1867, %f1811;
	fma.rn.f32 	%f1892, %f1860, %f1868, %f1812;
	fma.rn.f32 	%f1893, %f1860, %f1869, %f1813;
	fma.rn.f32 	%f1894, %f1860, %f1870, %f1814;
	fma.rn.f32 	%f1895, %f1860, %f1871, %f1815;
	fma.rn.f32 	%f1896, %f1860, %f1872, %f1816;
	fma.rn.f32 	%f1897, %f1860, %f1873, %f1817;
	fma.rn.f32 	%f1898, %f1861, %f1866, %f1818;
	fma.rn.f32 	%f1899, %f1861, %f1867, %f1819;
	fma.rn.f32 	%f1900, %f1861, %f1868, %f1820;
	fma.rn.f32 	%f1901, %f1861, %f1869, %f1821;
	fma.rn.f32 	%f1902, %f1861, %f1870, %f1822;
	fma.rn.f32 	%f1903, %f1861, %f1871, %f1823;
	fma.rn.f32 	%f1904, %f1861, %f1872, %f1824;
	fma.rn.f32 	%f1905, %f1861, %f1873, %f1825;
	fma.rn.f32 	%f1906, %f1862, %f1866, %f1826;
	fma.rn.f32 	%f1907, %f1862, %f1867, %f1827;
	fma.rn.f32 	%f1908, %f1862, %f1868, %f1828;
	fma.rn.f32 	%f1909, %f1862, %f1869, %f1829;
	fma.rn.f32 	%f1910, %f1862, %f1870, %f1830;
	fma.rn.f32 	%f1911, %f1862, %f1871, %f1831;
	fma.rn.f32 	%f1912, %f1862, %f1872, %f1832;
	fma.rn.f32 	%f1913, %f1862, %f1873, %f1833;
	fma.rn.f32 	%f1914, %f1863, %f1866, %f1834;
	fma.rn.f32 	%f1915, %f1863, %f1867, %f1835;
	fma.rn.f32 	%f1916, %f1863, %f1868, %f1836;
	fma.rn.f32 	%f1917, %f1863, %f1869, %f1837;
	fma.rn.f32 	%f1918, %f1863, %f1870, %f1838;
	fma.rn.f32 	%f1919, %f1863, %f1871, %f1839;
	fma.rn.f32 	%f1920, %f1863, %f1872, %f1840;
	fma.rn.f32 	%f1921, %f1863, %f1873, %f1841;
	fma.rn.f32 	%f1922, %f1864, %f1866, %f1842;
	fma.rn.f32 	%f1923, %f1864, %f1867, %f1843;
	fma.rn.f32 	%f1924, %f1864, %f1868, %f1844;
	fma.rn.f32 	%f1925, %f1864, %f1869, %f1845;
	fma.rn.f32 	%f1926, %f1864, %f1870, %f1846;
	fma.rn.f32 	%f1927, %f1864, %f1871, %f1847;
	fma.rn.f32 	%f1928, %f1864, %f1872, %f1848;
	fma.rn.f32 	%f1929, %f1864, %f1873, %f1849;
	fma.rn.f32 	%f1930, %f1865, %f1866, %f1850;
	fma.rn.f32 	%f1931, %f1865, %f1867, %f1851;
	fma.rn.f32 	%f1932, %f1865, %f1868, %f1852;
	fma.rn.f32 	%f1933, %f1865, %f1869, %f1853;
	fma.rn.f32 	%f1934, %f1865, %f1870, %f1854;
	fma.rn.f32 	%f1935, %f1865, %f1871, %f1855;
	fma.rn.f32 	%f1936, %f1865, %f1872, %f1856;
	fma.rn.f32 	%f1937, %f1865, %f1873, %f1857;
	ld.shared.f32 	%f1938, [%r34+3072];
	ld.shared.f32 	%f1939, [%r34+3076];
	ld.shared.f32 	%f1940, [%r34+3080];
	ld.shared.f32 	%f1941, [%r34+3084];
	ld.shared.f32 	%f1942, [%r34+3088];
	ld.shared.f32 	%f1943, [%r34+3092];
	ld.shared.f32 	%f1944, [%r34+3096];
	ld.shared.f32 	%f1945, [%r34+3100];
	ld.shared.f32 	%f1946, [%r36+3072];
	ld.shared.f32 	%f1947, [%r36+3076];
	ld.shared.f32 	%f1948, [%r36+3080];
	ld.shared.f32 	%f1949, [%r36+3084];
	ld.shared.f32 	%f1950, [%r36+3088];
	ld.shared.f32 	%f1951, [%r36+3092];
	ld.shared.f32 	%f1952, [%r36+3096];
	ld.shared.f32 	%f1953, [%r36+3100];
	fma.rn.f32 	%f1954, %f1938, %f1946, %f1874;
	fma.rn.f32 	%f1955, %f1938, %f1947, %f1875;
	fma.rn.f32 	%f1956, %f1938, %f1948, %f1876;
	fma.rn.f32 	%f1957, %f1938, %f1949, %f1877;
	fma.rn.f32 	%f1958, %f1938, %f1950, %f1878;
	fma.rn.f32 	%f1959, %f1938, %f1951, %f1879;
	fma.rn.f32 	%f1960, %f1938, %f1952, %f1880;
	fma.rn.f32 	%f1961, %f1938, %f1953, %f1881;
	fma.rn.f32 	%f1962, %f1939, %f1946, %f1882;
	fma.rn.f32 	%f1963, %f1939, %f1947, %f1883;
	fma.rn.f32 	%f1964, %f1939, %f1948, %f1884;
	fma.rn.f32 	%f1965, %f1939, %f1949, %f1885;
	fma.rn.f32 	%f1966, %f1939, %f1950, %f1886;
	fma.rn.f32 	%f1967, %f1939, %f1951, %f1887;
	fma.rn.f32 	%f1968, %f1939, %f1952, %f1888;
	fma.rn.f32 	%f1969, %f1939, %f1953, %f1889;
	fma.rn.f32 	%f1970, %f1940, %f1946, %f1890;
	fma.rn.f32 	%f1971, %f1940, %f1947, %f1891;
	fma.rn.f32 	%f1972, %f1940, %f1948, %f1892;
	fma.rn.f32 	%f1973, %f1940, %f1949, %f1893;
	fma.rn.f32 	%f1974, %f1940, %f1950, %f1894;
	fma.rn.f32 	%f1975, %f1940, %f1951, %f1895;
	fma.rn.f32 	%f1976, %f1940, %f1952, %f1896;
	fma.rn.f32 	%f1977, %f1940, %f1953, %f1897;
	fma.rn.f32 	%f1978, %f1941, %f1946, %f1898;
	fma.rn.f32 	%f1979, %f1941, %f1947, %f1899;
	fma.rn.f32 	%f1980, %f1941, %f1948, %f1900;
	fma.rn.f32 	%f1981, %f1941, %f1949, %f1901;
	fma.rn.f32 	%f1982, %f1941, %f1950, %f1902;
	fma.rn.f32 	%f1983, %f1941, %f1951, %f1903;
	fma.rn.f32 	%f1984, %f1941, %f1952, %f1904;
	fma.rn.f32 	%f1985, %f1941, %f1953, %f1905;
	fma.rn.f32 	%f1986, %f1942, %f1946, %f1906;
	fma.rn.f32 	%f1987, %f1942, %f1947, %f1907;
	fma.rn.f32 	%f1988, %f1942, %f1948, %f1908;
	fma.rn.f32 	%f1989, %f1942, %f1949, %f1909;
	fma.rn.f32 	%f1990, %f1942, %f1950, %f1910;
	fma.rn.f32 	%f1991, %f1942, %f1951, %f1911;
	fma.rn.f32 	%f1992, %f1942, %f1952, %f1912;
	fma.rn.f32 	%f1993, %f1942, %f1953, %f1913;
	fma.rn.f32 	%f1994, %f1943, %f1946, %f1914;
	fma.rn.f32 	%f1995, %f1943, %f1947, %f1915;
	fma.rn.f32 	%f1996, %f1943, %f1948, %f1916;
	fma.rn.f32 	%f1997, %f1943, %f1949, %f1917;
	fma.rn.f32 	%f1998, %f1943, %f1950, %f1918;
	fma.rn.f32 	%f1999, %f1943, %f1951, %f1919;
	fma.rn.f32 	%f2000, %f1943, %f1952, %f1920;
	fma.rn.f32 	%f2001, %f1943, %f1953, %f1921;
	fma.rn.f32 	%f2002, %f1944, %f1946, %f1922;
	fma.rn.f32 	%f2003, %f1944, %f1947, %f1923;
	fma.rn.f32 	%f2004, %f1944, %f1948, %f1924;
	fma.rn.f32 	%f2005, %f1944, %f1949, %f1925;
	fma.rn.f32 	%f2006, %f1944, %f1950, %f1926;
	fma.rn.f32 	%f2007, %f1944, %f1951, %f1927;
	fma.rn.f32 	%f2008, %f1944, %f1952, %f1928;
	fma.rn.f32 	%f2009, %f1944, %f1953, %f1929;
	fma.rn.f32 	%f2010, %f1945, %f1946, %f1930;
	fma.rn.f32 	%f2011, %f1945, %f1947, %f1931;
	fma.rn.f32 	%f2012, %f1945, %f1948, %f1932;
	fma.rn.f32 	%f2013, %f1945, %f1949, %f1933;
	fma.rn.f32 	%f2014, %f1945, %f1950, %f1934;
	fma.rn.f32 	%f2015, %f1945, %f1951, %f1935;
	fma.rn.f32 	%f2016, %f1945, %f1952, %f1936;
	fma.rn.f32 	%f2017, %f1945, %f1953, %f1937;
	ld.shared.f32 	%f2018, [%r34+3584];
	ld.shared.f32 	%f2019, [%r34+3588];
	ld.shared.f32 	%f2020, [%r34+3592];
	ld.shared.f32 	%f2021, [%r34+3596];
	ld.shared.f32 	%f2022, [%r34+3600];
	ld.shared.f32 	%f2023, [%r34+3604];
	ld.shared.f32 	%f2024, [%r34+3608];
	ld.shared.f32 	%f2025, [%r34+3612];
	ld.shared.f32 	%f2026, [%r36+3584];
	ld.shared.f32 	%f2027, [%r36+3588];
	ld.shared.f32 	%f2028, [%r36+3592];
	ld.shared.f32 	%f2029, [%r36+3596];
	ld.shared.f32 	%f2030, [%r36+3600];
	ld.shared.f32 	%f2031, [%r36+3604];
	ld.shared.f32 	%f2032, [%r36+3608];
	ld.shared.f32 	%f2033, [%r36+3612];
	fma.rn.f32 	%f2034, %f2018, %f2026, %f1954;
	fma.rn.f32 	%f2035, %f2018, %f2027, %f1955;
	fma.rn.f32 	%f2036, %f2018, %f2028, %f1956;
	fma.rn.f32 	%f2037, %f2018, %f2029, %f1957;
	fma.rn.f32 	%f2038, %f2018, %f2030, %f1958;
	fma.rn.f32 	%f2039, %f2018, %f2031, %f1959;
	fma.rn.f32 	%f2040, %f2018, %f2032, %f1960;
	fma.rn.f32 	%f2041, %f2018, %f2033, %f1961;
	fma.rn.f32 	%f2042, %f2019, %f2026, %f1962;
	fma.rn.f32 	%f2043, %f2019, %f2027, %f1963;
	fma.rn.f32 	%f2044, %f2019, %f2028, %f1964;
	fma.rn.f32 	%f2045, %f2019, %f2029, %f1965;
	fma.rn.f32 	%f2046, %f2019, %f2030, %f1966;
	fma.rn.f32 	%f2047, %f2019, %f2031, %f1967;
	fma.rn.f32 	%f2048, %f2019, %f2032, %f1968;
	fma.rn.f32 	%f2049, %f2019, %f2033, %f1969;
	fma.rn.f32 	%f2050, %f2020, %f2026, %f1970;
	fma.rn.f32 	%f2051, %f2020, %f2027, %f1971;
	fma.rn.f32 	%f2052, %f2020, %f2028, %f1972;
	fma.rn.f32 	%f2053, %f2020, %f2029, %f1973;
	fma.rn.f32 	%f2054, %f2020, %f2030, %f1974;
	fma.rn.f32 	%f2055, %f2020, %f2031, %f1975;
	fma.rn.f32 	%f2056, %f2020, %f2032, %f1976;
	fma.rn.f32 	%f2057, %f2020, %f2033, %f1977;
	fma.rn.f32 	%f2058, %f2021, %f2026, %f1978;
	fma.rn.f32 	%f2059, %f2021, %f2027, %f1979;
	fma.rn.f32 	%f2060, %f2021, %f2028, %f1980;
	fma.rn.f32 	%f2061, %f2021, %f2029, %f1981;
	fma.rn.f32 	%f2062, %f2021, %f2030, %f1982;
	fma.rn.f32 	%f2063, %f2021, %f2031, %f1983;
	fma.rn.f32 	%f2064, %f2021, %f2032, %f1984;
	fma.rn.f32 	%f2065, %f2021, %f2033, %f1985;
	fma.rn.f32 	%f2066, %f2022, %f2026, %f1986;
	fma.rn.f32 	%f2067, %f2022, %f2027, %f1987;
	fma.rn.f32 	%f2068, %f2022, %f2028, %f1988;
	fma.rn.f32 	%f2069, %f2022, %f2029, %f1989;
	fma.rn.f32 	%f2070, %f2022, %f2030, %f1990;
	fma.rn.f32 	%f2071, %f2022, %f2031, %f1991;
	fma.rn.f32 	%f2072, %f2022, %f2032, %f1992;
	fma.rn.f32 	%f2073, %f2022, %f2033, %f1993;
	fma.rn.f32 	%f2074, %f2023, %f2026, %f1994;
	fma.rn.f32 	%f2075, %f2023, %f2027, %f1995;
	fma.rn.f32 	%f2076, %f2023, %f2028, %f1996;
	fma.rn.f32 	%f2077, %f2023, %f2029, %f1997;
	fma.rn.f32 	%f2078, %f2023, %f2030, %f1998;
	fma.rn.f32 	%f2079, %f2023, %f2031, %f1999;
	fma.rn.f32 	%f2080, %f2023, %f2032, %f2000;
	fma.rn.f32 	%f2081, %f2023, %f2033, %f2001;
	fma.rn.f32 	%f2082, %f2024, %f2026, %f2002;
	fma.rn.f32 	%f2083, %f2024, %f2027, %f2003;
	fma.rn.f32 	%f2084, %f2024, %f2028, %f2004;
	fma.rn.f32 	%f2085, %f2024, %f2029, %f2005;
	fma.rn.f32 	%f2086, %f2024, %f2030, %f2006;
	fma.rn.f32 	%f2087, %f2024, %f2031, %f2007;
	fma.rn.f32 	%f2088, %f2024, %f2032, %f2008;
	fma.rn.f32 	%f2089, %f2024, %f2033, %f2009;
	fma.rn.f32 	%f2090, %f2025, %f2026, %f2010;
	fma.rn.f32 	%f2091, %f2025, %f2027, %f2011;
	fma.rn.f32 	%f2092, %f2025, %f2028, %f2012;
	fma.rn.f32 	%f2093, %f2025, %f2029, %f2013;
	fma.rn.f32 	%f2094, %f2025, %f2030, %f2014;
	fma.rn.f32 	%f2095, %f2025, %f2031, %f2015;
	fma.rn.f32 	%f2096, %f2025, %f2032, %f2016;
	fma.rn.f32 	%f2097, %f2025, %f2033, %f2017;
	bar.sync 	0;
	add.s32 	%r53, %r18, 24576;
	ld.global.nc.f32 	%f2098, [%rd6+96];
	st.shared.f32 	[%r23], %f2098;
	mul.wide.u32 	%rd56, %r53, 4;
	add.s64 	%rd57, %rd7, %rd56;
	ld.global.nc.f32 	%f2099, [%rd57];
	st.shared.f32 	[%r25], %f2099;
	ld.global.nc.f32 	%f2100, [%rd6+100];
	st.shared.f32 	[%r23+512], %f2100;
	add.s32 	%r54, %r18, 25600;
	mul.wide.u32 	%rd58, %r54, 4;
	add.s64 	%rd59, %rd7, %rd58;
	ld.global.nc.f32 	%f2101, [%rd59];
	st.shared.f32 	[%r25+512], %f2101;
	ld.global.nc.f32 	%f2102, [%rd6+104];
	st.shared.f32 	[%r23+1024], %f2102;
	add.s32 	%r55, %r18, 26624;
	mul.wide.u32 	%rd60, %r55, 4;
	add.s64 	%rd61, %rd7, %rd60;
	ld.global.nc.f32 	%f2103, [%rd61];
	st.shared.f32 	[%r25+1024], %f2103;
	ld.global.nc.f32 	%f2104, [%rd6+108];
	st.shared.f32 	[%r23+1536], %f2104;
	add.s32 	%r56, %r18, 27648;
	mul.wide.u32 	%rd62, %r56, 4;
	add.s64 	%rd63, %rd7, %rd62;
	ld.global.nc.f32 	%f2105, [%rd63];
	st.shared.f32 	[%r25+1536], %f2105;
	ld.global.nc.f32 	%f2106, [%rd6+112];
	st.shared.f32 	[%r23+2048], %f2106;
	add.s32 	%r57, %r18, 28672;
	mul.wide.u32 	%rd64, %r57, 4;
	add.s64 	%rd65, %rd7, %rd64;
	ld.global.nc.f32 	%f2107, [%rd65];
	st.shared.f32 	[%r25+2048], %f2107;
	ld.global.nc.f32 	%f2108, [%rd6+116];
	st.shared.f32 	[%r23+2560], %f2108;
	add.s32 	%r58, %r18, 29696;
	mul.wide.u32 	%rd66, %r58, 4;
	add.s64 	%rd67, %rd7, %rd66;
	ld.global.nc.f32 	%f2109, [%rd67];
	st.shared.f32 	[%r25+2560], %f2109;
	ld.global.nc.f32 	%f2110, [%rd6+120];
	st.shared.f32 	[%r23+3072], %f2110;
	add.s32 	%r59, %r18, 30720;
	mul.wide.u32 	%rd68, %r59, 4;
	add.s64 	%rd69, %rd7, %rd68;
	ld.global.nc.f32 	%f2111, [%rd69];
	st.shared.f32 	[%r25+3072], %f2111;
	ld.global.nc.f32 	%f2112, [%rd6+124];
	st.shared.f32 	[%r23+3584], %f2112;
	add.s32 	%r60, %r18, 31744;
	mul.wide.u32 	%rd70, %r60, 4;
	add.s64 	%rd71, %rd7, %rd70;
	ld.global.nc.f32 	%f2113, [%rd71];
	st.shared.f32 	[%r25+3584], %f2113;
	bar.sync 	0;
	ld.shared.f32 	%f2114, [%r34];
	ld.shared.f32 	%f2115, [%r34+4];
	ld.shared.f32 	%f2116, [%r34+8];
	ld.shared.f32 	%f2117, [%r34+12];
	ld.shared.f32 	%f2118, [%r34+16];
	ld.shared.f32 	%f2119, [%r34+20];
	ld.shared.f32 	%f2120, [%r34+24];
	ld.shared.f32 	%f2121, [%r34+28];
	ld.shared.f32 	%f2122, [%r36];
	ld.shared.f32 	%f2123, [%r36+4];
	ld.shared.f32 	%f2124, [%r36+8];
	ld.shared.f32 	%f2125, [%r36+12];
	ld.shared.f32 	%f2126, [%r36+16];
	ld.shared.f32 	%f2127, [%r36+20];
	ld.shared.f32 	%f2128, [%r36+24];
	ld.shared.f32 	%f2129, [%r36+28];
	fma.rn.f32 	%f2130, %f2114, %f2122, %f2034;
	fma.rn.f32 	%f2131, %f2114, %f2123, %f2035;
	fma.rn.f32 	%f2132, %f2114, %f2124, %f2036;
	fma.rn.f32 	%f2133, %f2114, %f2125, %f2037;
	fma.rn.f32 	%f2134, %f2114, %f2126, %f2038;
	fma.rn.f32 	%f2135, %f2114, %f2127, %f2039;
	fma.rn.f32 	%f2136, %f2114, %f2128, %f2040;
	fma.rn.f32 	%f2137, %f2114, %f2129, %f2041;
	fma.rn.f32 	%f2138, %f2115, %f2122, %f2042;
	fma.rn.f32 	%f2139, %f2115, %f2123, %f2043;
	fma.rn.f32 	%f2140, %f2115, %f2124, %f2044;
	fma.rn.f32 	%f2141, %f2115, %f2125, %f2045;
	fma.rn.f32 	%f2142, %f2115, %f2126, %f2046;
	fma.rn.f32 	%f2143, %f2115, %f2127, %f2047;
	fma.rn.f32 	%f2144, %f2115, %f2128, %f2048;
	fma.rn.f32 	%f2145, %f2115, %f2129, %f2049;
	fma.rn.f32 	%f2146, %f2116, %f2122, %f2050;
	fma.rn.f32 	%f2147, %f2116, %f2123, %f2051;
	fma.rn.f32 	%f2148, %f2116, %f2124, %f2052;
	fma.rn.f32 	%f2149, %f2116, %f2125, %f2053;
	fma.rn.f32 	%f2150, %f2116, %f2126, %f2054;
	fma.rn.f32 	%f2151, %f2116, %f2127, %f2055;
	fma.rn.f32 	%f2152, %f2116, %f2128, %f2056;
	fma.rn.f32 	%f2153, %f2116, %f2129, %f2057;
	fma.rn.f32 	%f2154, %f2117, %f2122, %f2058;
	fma.rn.f32 	%f2155, %f2117, %f2123, %f2059;
	fma.rn.f32 	%f2156, %f2117, %f2124, %f2060;
	fma.rn.f32 	%f2157, %f2117, %f2125, %f2061;
	fma.rn.f32 	%f2158, %f2117, %f2126, %f2062;
	fma.rn.f32 	%f2159, %f2117, %f2127, %f2063;
	fma.rn.f32 	%f2160, %f2117, %f2128, %f2064;
	fma.rn.f32 	%f2161, %f2117, %f2129, %f2065;
	fma.rn.f32 	%f2162, %f2118, %f2122, %f2066;
	fma.rn.f32 	%f2163, %f2118, %f2123, %f2067;
	fma.rn.f32 	%f2164, %f2118, %f2124, %f2068;
	fma.rn.f32 	%f2165, %f2118, %f2125, %f2069;
	fma.rn.f32 	%f2166, %f2118, %f2126, %f2070;
	fma.rn.f32 	%f2167, %f2118, %f2127, %f2071;
	fma.rn.f32 	%f2168, %f2118, %f2128, %f2072;
	fma.rn.f32 	%f2169, %f2118, %f2129, %f2073;
	fma.rn.f32 	%f2170, %f2119, %f2122, %f2074;
	fma.rn.f32 	%f2171, %f2119, %f2123, %f2075;
	fma.rn.f32 	%f2172, %f2119, %f2124, %f2076;
	fma.rn.f32 	%f2173, %f2119, %f2125, %f2077;
	fma.rn.f32 	%f2174, %f2119, %f2126, %f2078;
	fma.rn.f32 	%f2175, %f2119, %f2127, %f2079;
	fma.rn.f32 	%f2176, %f2119, %f2128, %f2080;
	fma.rn.f32 	%f2177, %f2119, %f2129, %f2081;
	fma.rn.f32 	%f2178, %f2120, %f2122, %f2082;
	fma.rn.f32 	%f2179, %f2120, %f2123, %f2083;
	fma.rn.f32 	%f2180, %f2120, %f2124, %f2084;
	fma.rn.f32 	%f2181, %f2120, %f2125, %f2085;
	fma.rn.f32 	%f2182, %f2120, %f2126, %f2086;
	fma.rn.f32 	%f2183, %f2120, %f2127, %f2087;
	fma.rn.f32 	%f2184, %f2120, %f2128, %f2088;
	fma.rn.f32 	%f2185, %f2120, %f2129, %f2089;
	fma.rn.f32 	%f2186, %f2121, %f2122, %f2090;
	fma.rn.f32 	%f2187, %f2121, %f2123, %f2091;
	fma.rn.f32 	%f2188, %f2121, %f2124, %f2092;
	fma.rn.f32 	%f2189, %f2121, %f2125, %f2093;
	fma.rn.f32 	%f2190, %f2121, %f2126, %f2094;
	fma.rn.f32 	%f2191, %f2121, %f2127, %f2095;
	fma.rn.f32 	%f2192, %f2121, %f2128, %f2096;
	fma.rn.f32 	%f2193, %f2121, %f2129, %f2097;
	ld.shared.f32 	%f2194, [%r34+512];
	ld.shared.f32 	%f2195, [%r34+516];
	ld.shared.f32 	%f2196, [%r34+520];
	ld.shared.f32 	%f2197, [%r34+524];
	ld.shared.f32 	%f2198, [%r34+528];
	ld.shared.f32 	%f2199, [%r34+532];
	ld.shared.f32 	%f2200, [%r34+536];
	ld.shared.f32 	%f2201, [%r34+540];
	ld.shared.f32 	%f2202, [%r36+512];
	ld.shared.f32 	%f2203, [%r36+516];
	ld.shared.f32 	%f2204, [%r36+520];
	ld.shared.f32 	%f2205, [%r36+524];
	ld.shared.f32 	%f2206, [%r36+528];
	ld.shared.f32 	%f2207, [%r36+532];
	ld.shared.f32 	%f2208, [%r36+536];
	ld.shared.f32 	%f2209, [%r36+540];
	fma.rn.f32 	%f2210, %f2194, %f2202, %f2130;
	fma.rn.f32 	%f2211, %f2194, %f2203, %f2131;
	fma.rn.f32 	%f2212, %f2194, %f2204, %f2132;
	fma.rn.f32 	%f2213, %f2194, %f2205, %f2133;
	fma.rn.f32 	%f2214, %f2194, %f2206, %f2134;
	fma.rn.f32 	%f2215, %f2194, %f2207, %f2135;
	fma.rn.f32 	%f2216, %f2194, %f2208, %f2136;
	fma.rn.f32 	%f2217, %f2194, %f2209, %f2137;
	fma.rn.f32 	%f2218, %f2195, %f2202, %f2138;
	fma.rn.f32 	%f2219, %f2195, %f2203, %f2139;
	fma.rn.f32 	%f2220, %f2195, %f2204, %f2140;
	fma.rn.f32 	%f2221, %f2195, %f2205, %f2141;
	fma.rn.f32 	%f2222, %f2195, %f2206, %f2142;
	fma.rn.f32 	%f2223, %f2195, %f2207, %f2143;
	fma.rn.f32 	%f2224, %f2195, %f2208, %f2144;
	fma.rn.f32 	%f2225, %f2195, %f2209, %f2145;
	fma.rn.f32 	%f2226, %f2196, %f2202, %f2146;
	fma.rn.f32 	%f2227, %f2196, %f2203, %f2147;
	fma.rn.f32 	%f2228, %f2196, %f2204, %f2148;
	fma.rn.f32 	%f2229, %f2196, %f2205, %f2149;
	fma.rn.f32 	%f2230, %f2196, %f2206, %f2150;
	fma.rn.f32 	%f2231, %f2196, %f2207, %f2151;
	fma.rn.f32 	%f2232, %f2196, %f2208, %f2152;
	fma.rn.f32 	%f2233, %f2196, %f2209, %f2153;
	fma.rn.f32 	%f2234, %f2197, %f2202, %f2154;
	fma.rn.f32 	%f2235, %f2197, %f2203, %f2155;
	fma.rn.f32 	%f2236, %f2197, %f2204, %f2156;
	fma.rn.f32 	%f2237, %f2197, %f2205, %f2157;
	fma.rn.f32 	%f2238, %f2197, %f2206, %f2158;
	fma.rn.f32 	%f2239, %f2197, %f2207, %f2159;
	fma.rn.f32 	%f2240, %f2197, %f2208, %f2160;
	fma.rn.f32 	%f2241, %f2197, %f2209, %f2161;
	fma.rn.f32 	%f2242, %f2198, %f2202, %f2162;
	fma.rn.f32 	%f2243, %f2198, %f2203, %f2163;
	fma.rn.f32 	%f2244, %f2198, %f2204, %f2164;
	fma.rn.f32 	%f2245, %f2198, %f2205, %f2165;
	fma.rn.f32 	%f2246, %f2198, %f2206, %f2166;
	fma.rn.f32 	%f2247, %f2198, %f2207, %f2167;
	fma.rn.f32 	%f2248, %f2198, %f2208, %f2168;
	fma.rn.f32 	%f2249, %f2198, %f2209, %f2169;
	fma.rn.f32 	%f2250, %f2199, %f2202, %f2170;
	fma.rn.f32 	%f2251, %f2199, %f2203, %f2171;
	fma.rn.f32 	%f2252, %f2199, %f2204, %f2172;
	fma.rn.f32 	%f2253, %f2199, %f2205, %f2173;
	fma.rn.f32 	%f2254, %f2199, %f2206, %f2174;
	fma.rn.f32 	%f2255, %f2199, %f2207, %f2175;
	fma.rn.f32 	%f2256, %f2199, %f2208, %f2176;
	fma.rn.f32 	%f2257, %f2199, %f2209, %f2177;
	fma.rn.f32 	%f2258, %f2200, %f2202, %f2178;
	fma.rn.f32 	%f2259, %f2200, %f2203, %f2179;
	fma.rn.f32 	%f2260, %f2200, %f2204, %f2180;
	fma.rn.f32 	%f2261, %f2200, %f2205, %f2181;
	fma.rn.f32 	%f2262, %f2200, %f2206, %f2182;
	fma.rn.f32 	%f2263, %f2200, %f2207, %f2183;
	fma.rn.f32 	%f2264, %f2200, %f2208, %f2184;
	fma.rn.f32 	%f2265, %f2200, %f2209, %f2185;
	fma.rn.f32 	%f2266, %f2201, %f2202, %f2186;
	fma.rn.f32 	%f2267, %f2201, %f2203, %f2187;
	fma.rn.f32 	%f2268, %f2201, %f2204, %f2188;
	fma.rn.f32 	%f2269, %f2201, %f2205, %f2189;
	fma.rn.f32 	%f2270, %f2201, %f2206, %f2190;
	fma.rn.f32 	%f2271, %f2201, %f2207, %f2191;
	fma.rn.f32 	%f2272, %f2201, %f2208, %f2192;
	fma.rn.f32 	%f2273, %f2201, %f2209, %f2193;
	ld.shared.f32 	%f2274, [%r34+1024];
	ld.shared.f32 	%f2275, [%r34+1028];
	ld.shared.f32 	%f2276, [%r34+1032];
	ld.shared.f32 	%f2277, [%r34+1036];
	ld.shared.f32 	%f2278, [%r34+1040];
	ld.shared.f32 	%f2279, [%r34+1044];
	ld.shared.f32 	%f2280, [%r34+1048];
	ld.shared.f32 	%f2281, [%r34+1052];
	ld.shared.f32 	%f2282, [%r36+1024];
	ld.shared.f32 	%f2283, [%r36+1028];
	ld.shared.f32 	%f2284, [%r36+1032];
	ld.shared.f32 	%f2285, [%r36+1036];
	ld.shared.f32 	%f2286, [%r36+1040];
	ld.shared.f32 	%f2287, [%r36+1044];
	ld.shared.f32 	%f2288, [%r36+1048];
	ld.shared.f32 	%f2289, [%r36+1052];
	fma.rn.f32 	%f2290, %f2274, %f2282, %f2210;
	fma.rn.f32 	%f2291, %f2274, %f2283, %f2211;
	fma.rn.f32 	%f2292, %f2274, %f2284, %f2212;
	fma.rn.f32 	%f2293, %f2274, %f2285, %f2213;
	fma.rn.f32 	%f2294, %f2274, %f2286, %f2214;
	fma.rn.f32 	%f2295, %f2274, %f2287, %f2215;
	fma.rn.f32 	%f2296, %f2274, %f2288, %f2216;
	fma.rn.f32 	%f2297, %f2274, %f2289, %f2217;
	fma.rn.f32 	%f2298, %f2275, %f2282, %f2218;
	fma.rn.f32 	%f2299, %f2275, %f2283, %f2219;
	fma.rn.f32 	%f2300, %f2275, %f2284, %f2220;
	fma.rn.f32 	%f2301, %f2275, %f2285, %f2221;
	fma.rn.f32 	%f2302, %f2275, %f2286, %f2222;
	fma.rn.f32 	%f2303, %f2275, %f2287, %f2223;
	fma.rn.f32 	%f2304, %f2275, %f2288, %f2224;
	fma.rn.f32 	%f2305, %f2275, %f2289, %f2225;
	fma.rn.f32 	%f2306, %f2276, %f2282, %f2226;
	fma.rn.f32 	%f2307, %f2276, %f2283, %f2227;
	fma.rn.f32 	%f2308, %f2276, %f2284, %f2228;
	fma.rn.f32 	%f2309, %f2276, %f2285, %f2229;
	fma.rn.f32 	%f2310, %f2276, %f2286, %f2230;
	fma.rn.f32 	%f2311, %f2276, %f2287, %f2231;
	fma.rn.f32 	%f2312, %f2276, %f2288, %f2232;
	fma.rn.f32 	%f2313, %f2276, %f2289, %f2233;
	fma.rn.f32 	%f2314, %f2277, %f2282, %f2234;
	fma.rn.f32 	%f2315, %f2277, %f2283, %f2235;
	fma.rn.f32 	%f2316, %f2277, %f2284, %f2236;
	fma.rn.f32 	%f2317, %f2277, %f2285, %f2237;
	fma.rn.f32 	%f2318, %f2277, %f2286, %f2238;
	fma.rn.f32 	%f2319, %f2277, %f2287, %f2239;
	fma.rn.f32 	%f2320, %f2277, %f2288, %f2240;
	fma.rn.f32 	%f2321, %f2277, %f2289, %f2241;
	fma.rn.f32 	%f2322, %f2278, %f2282, %f2242;
	fma.rn.f32 	%f2323, %f2278, %f2283, %f2243;
	fma.rn.f32 	%f2324, %f2278, %f2284, %f2244;
	fma.rn.f32 	%f2325, %f2278, %f2285, %f2245;
	fma.rn.f32 	%f2326, %f2278, %f2286, %f2246;
	fma.rn.f32 	%f2327, %f2278, %f2287, %f2247;
	fma.rn.f32 	%f2328, %f2278, %f2288, %f2248;
	fma.rn.f32 	%f2329, %f2278, %f2289, %f2249;
	fma.rn.f32 	%f2330, %f2279, %f2282, %f2250;
	fma.rn.f32 	%f2331, %f2279, %f2283, %f2251;
	fma.rn.f32 	%f2332, %f2279, %f2284, %f2252;
	fma.rn.f32 	%f2333, %f2279, %f2285, %f2253;
	fma.rn.f32 	%f2334, %f2279, %f2286, %f2254;
	fma.rn.f32 	%f2335, %f2279, %f2287, %f2255;
	fma.rn.f32 	%f2336, %f2279, %f2288, %f2256;
	fma.rn.f32 	%f2337, %f2279, %f2289, %f2257;
	fma.rn.f32 	%f2338, %f2280, %f2282, %f2258;
	fma.rn.f32 	%f2339, %f2280, %f2283, %f2259;
	fma.rn.f32 	%f2340, %f2280, %f2284, %f2260;
	fma.rn.f32 	%f2341, %f2280, %f2285, %f2261;
	fma.rn.f32 	%f2342, %f2280, %f2286, %f2262;
	fma.rn.f32 	%f2343, %f2280, %f2287, %f2263;
	fma.rn.f32 	%f2344, %f2280, %f2288, %f2264;
	fma.rn.f32 	%f2345, %f2280, %f2289, %f2265;
	fma.rn.f32 	%f2346, %f2281, %f2282, %f2266;
	fma.rn.f32 	%f2347, %f2281, %f2283, %f2267;
	fma.rn.f32 	%f2348, %f2281, %f2284, %f2268;
	fma.rn.f32 	%f2349, %f2281, %f2285, %f2269;
	fma.rn.f32 	%f2350, %f2281, %f2286, %f2270;
	fma.rn.f32 	%f2351, %f2281, %f2287, %f2271;
	fma.rn.f32 	%f2352, %f2281, %f2288, %f2272;
	fma.rn.f32 	%f2353, %f2281, %f2289, %f2273;
	ld.shared.f32 	%f2354, [%r34+1536];
	ld.shared.f32 	%f2355, [%r34+1540];
	ld.shared.f32 	%f2356, [%r34+1544];
	ld.shared.f32 	%f2357, [%r34+1548];
	ld.shared.f32 	%f2358, [%r34+1552];
	ld.shared.f32 	%f2359, [%r34+1556];
	ld.shared.f32 	%f2360, [%r34+1560];
	ld.shared.f32 	%f2361, [%r34+1564];
	ld.shared.f32 	%f2362, [%r36+1536];
	ld.shared.f32 	%f2363, [%r36+1540];
	ld.shared.f32 	%f2364, [%r36+1544];
	ld.shared.f32 	%f2365, [%r36+1548];
	ld.shared.f32 	%f2366, [%r36+1552];
	ld.shared.f32 	%f2367, [%r36+1556];
	ld.shared.f32 	%f2368, [%r36+1560];
	ld.shared.f32 	%f2369, [%r36+1564];
	fma.rn.f32 	%f2370, %f2354, %f2362, %f2290;
	fma.rn.f32 	%f2371, %f2354, %f2363, %f2291;
	fma.rn.f32 	%f2372, %f2354, %f2364, %f2292;
	fma.rn.f32 	%f2373, %f2354, %f2365, %f2293;
	fma.rn.f32 	%f2374, %f2354, %f2366, %f2294;
	fma.rn.f32 	%f2375, %f2354, %f2367, %f2295;
	fma.rn.f32 	%f2376, %f2354, %f2368, %f2296;
	fma.rn.f32 	%f2377, %f2354, %f2369, %f2297;
	fma.rn.f32 	%f2378, %f2355, %f2362, %f2298;
	fma.rn.f32 	%f2379, %f2355, %f2363, %f2299;
	fma.rn.f32 	%f2380, %f2355, %f2364, %f2300;
	fma.rn.f32 	%f2381, %f2355, %f2365, %f2301;
	fma.rn.f32 	%f2382, %f2355, %f2366, %f2302;
	fma.rn.f32 	%f2383, %f2355, %f2367, %f2303;
	fma.rn.f32 	%f2384, %f2355, %f2368, %f2304;
	fma.rn.f32 	%f2385, %f2355, %f2369, %f2305;
	fma.rn.f32 	%f2386, %f2356, %f2362, %f2306;
	fma.rn.f32 	%f2387, %f2356, %f2363, %f2307;
	fma.rn.f32 	%f2388, %f2356, %f2364, %f2308;
	fma.rn.f32 	%f2389, %f2356, %f2365, %f2309;
	fma.rn.f32 	%f2390, %f2356, %f2366, %f2310;
	fma.rn.f32 	%f2391, %f2356, %f2367, %f2311;
	fma.rn.f32 	%f2392, %f2356, %f2368, %f2312;
	fma.rn.f32 	%f2393, %f2356, %f2369, %f2313;
	fma.rn.f32 	%f2394, %f2357, %f2362, %f2314;
	fma.rn.f32 	%f2395, %f2357, %f2363, %f2315;
	fma.rn.f32 	%f2396, %f2357, %f2364, %f2316;
	fma.rn.f32 	%f2397, %f2357, %f2365, %f2317;
	fma.rn.f32 	%f2398, %f2357, %f2366, %f2318;
	fma.rn.f32 	%f2399, %f2357, %f2367, %f2319;
	fma.rn.f32 	%f2400, %f2357, %f2368, %f2320;
	fma.rn.f32 	%f2401, %f2357, %f2369, %f2321;
	fma.rn.f32 	%f2402, %f2358, %f2362, %f2322;
	fma.rn.f32 	%f2403, %f2358, %f2363, %f2323;
	fma.rn.f32 	%f2404, %f2358, %f2364, %f2324;
	fma.rn.f32 	%f2405, %f2358, %f2365, %f2325;
	fma.rn.f32 	%f2406, %f2358, %f2366, %f2326;
	fma.rn.f32 	%f2407, %f2358, %f2367, %f2327;
	fma.rn.f32 	%f2408, %f2358, %f2368, %f2328;
	fma.rn.f32 	%f2409, %f2358, %f2369, %f2329;
	fma.rn.f32 	%f2410, %f2359, %f2362, %f2330;
	fma.rn.f32 	%f2411, %f2359, %f2363, %f2331;
	fma.rn.f32 	%f2412, %f2359, %f2364, %f2332;
	fma.rn.f32 	%f2413, %f2359, %f2365, %f2333;
	fma.rn.f32 	%f2414, %f2359, %f2366, %f2334;
	fma.rn.f32 	%f2415, %f2359, %f2367, %f2335;
	fma.rn.f32 	%f2416, %f2359, %f2368, %f2336;
	fma.rn.f32 	%f2417, %f2359, %f2369, %f2337;
	fma.rn.f32 	%f2418, %f2360, %f2362, %f2338;
	fma.rn.f32 	%f2419, %f2360, %f2363, %f2339;
	fma.rn.f32 	%f2420, %f2360, %f2364, %f2340;
	fma.rn.f32 	%f2421, %f2360, %f2365, %f2341;
	fma.rn.f32 	%f2422, %f2360, %f2366, %f2342;
	fma.rn.f32 	%f2423, %f2360, %f2367, %f2343;
	fma.rn.f32 	%f2424, %f2360, %f2368, %f2344;
	fma.rn.f32 	%f2425, %f2360, %f2369, %f2345;
	fma.rn.f32 	%f2426, %f2361, %f2362, %f2346;
	fma.rn.f32 	%f2427, %f2361, %f2363, %f2347;
	fma.rn.f32 	%f2428, %f2361, %f2364, %f2348;
	fma.rn.f32 	%f2429, %f2361, %f2365, %f2349;
	fma.rn.f32 	%f2430, %f2361, %f2366, %f2350;
	fma.rn.f32 	%f2431, %f2361, %f2367, %f2351;
	fma.rn.f32 	%f2432, %f2361, %f2368, %f2352;
	fma.rn.f32 	%f2433, %f2361, %f2369, %f2353;
	ld.shared.f32 	%f2434, [%r34+2048];
	ld.shared.f32 	%f2435, [%r34+2052];
	ld.shared.f32 	%f2436, [%r34+2056];
	ld.shared.f32 	%f2437, [%r34+2060];
	ld.shared.f32 	%f2438, [%r34+2064];
	ld.shared.f32 	%f2439, [%r34+2068];
	ld.shared.f32 	%f2440, [%r34+2072];
	ld.shared.f32 	%f2441, [%r34+2076];
	ld.shared.f32 	%f2442, [%r36+2048];
	ld.shared.f32 	%f2443, [%r36+2052];
	ld.shared.f32 	%f2444, [%r36+2056];
	ld.shared.f32 	%f2445, [%r36+2060];
	ld.shared.f32 	%f2446, [%r36+2064];
	ld.shared.f32 	%f2447, [%r36+2068];
	ld.shared.f32 	%f2448, [%r36+2072];
	ld.shared.f32 	%f2449, [%r36+2076];
	fma.rn.f32 	%f2450, %f2434, %f2442, %f2370;
	fma.rn.f32 	%f2451, %f2434, %f2443, %f2371;
	fma.rn.f32 	%f2452, %f2434, %f2444, %f2372;
	fma.rn.f32 	%f2453, %f2434, %f2445, %f2373;
	fma.rn.f32 	%f2454, %f2434, %f2446, %f2374;
	fma.rn.f32 	%f2455, %f2434, %f2447, %f2375;
	fma.rn.f32 	%f2456, %f2434, %f2448, %f2376;
	fma.rn.f32 	%f2457, %f2434, %f2449, %f2377;
	fma.rn.f32 	%f2458, %f2435, %f2442, %f2378;
	fma.rn.f32 	%f2459, %f2435, %f2443, %f2379;
	fma.rn.f32 	%f2460, %f2435, %f2444, %f2380;
	fma.rn.f32 	%f2461, %f2435, %f2445, %f2381;
	fma.rn.f32 	%f2462, %f2435, %f2446, %f2382;
	fma.rn.f32 	%f2463, %f2435, %f2447, %f2383;
	fma.rn.f32 	%f2464, %f2435, %f2448, %f2384;
	fma.rn.f32 	%f2465, %f2435, %f2449, %f2385;
	fma.rn.f32 	%f2466, %f2436, %f2442, %f2386;
	fma.rn.f32 	%f2467, %f2436, %f2443, %f2387;
	fma.rn.f32 	%f2468, %f2436, %f2444, %f2388;
	fma.rn.f32 	%f2469, %f2436, %f2445, %f2389;
	fma.rn.f32 	%f2470, %f2436, %f2446, %f2390;
	fma.rn.f32 	%f2471, %f2436, %f2447, %f2391;
	fma.rn.f32 	%f2472, %f2436, %f2448, %f2392;
	fma.rn.f32 	%f2473, %f2436, %f2449, %f2393;
	fma.rn.f32 	%f2474, %f2437, %f2442, %f2394;
	fma.rn.f32 	%f2475, %f2437, %f2443, %f2395;
	fma.rn.f32 	%f2476, %f2437, %f2444, %f2396;
	fma.rn.f32 	%f2477, %f2437, %f2445, %f2397;
	fma.rn.f32 	%f2478, %f2437, %f2446, %f2398;
	fma.rn.f32 	%f2479, %f2437, %f2447, %f2399;
	fma.rn.f32 	%f2480, %f2437, %f2448, %f2400;
	fma.rn.f32 	%f2481, %f2437, %f2449, %f2401;
	fma.rn.f32 	%f2482, %f2438, %f2442, %f2402;
	fma.rn.f32 	%f2483, %f2438, %f2443, %f2403;
	fma.rn.f32 	%f2484, %f2438, %f2444, %f2404;
	fma.rn.f32 	%f2485, %f2438, %f2445, %f2405;
	fma.rn.f32 	%f2486, %f2438, %f2446, %f2406;
	fma.rn.f32 	%f2487, %f2438, %f2447, %f2407;
	fma.rn.f32 	%f2488, %f2438, %f2448, %f2408;
	fma.rn.f32 	%f2489, %f2438, %f2449, %f2409;
	fma.rn.f32 	%f2490, %f2439, %f2442, %f2410;
	fma.rn.f32 	%f2491, %f2439, %f2443, %f2411;
	fma.rn.f32 	%f2492, %f2439, %f2444, %f2412;
	fma.rn.f32 	%f2493, %f2439, %f2445, %f2413;
	fma.rn.f32 	%f2494, %f2439, %f2446, %f2414;
	fma.rn.f32 	%f2495, %f2439, %f2447, %f2415;
	fma.rn.f32 	%f2496, %f2439, %f2448, %f2416;
	fma.rn.f32 	%f2497, %f2439, %f2449, %f2417;
	fma.rn.f32 	%f2498, %f2440, %f2442, %f2418;
	fma.rn.f32 	%f2499, %f2440, %f2443, %f2419;
	fma.rn.f32 	%f2500, %f2440, %f2444, %f2420;
	fma.rn.f32 	%f2501, %f2440, %f2445, %f2421;
	fma.rn.f32 	%f2502, %f2440, %f2446, %f2422;
	fma.rn.f32 	%f2503, %f2440, %f2447, %f2423;
	fma.rn.f32 	%f2504, %f2440, %f2448, %f2424;
	fma.rn.f32 	%f2505, %f2440, %f2449, %f2425;
	fma.rn.f32 	%f2506, %f2441, %f2442, %f2426;
	fma.rn.f32 	%f2507, %f2441, %f2443, %f2427;
	fma.rn.f32 	%f2508, %f2441, %f2444, %f2428;
	fma.rn.f32 	%f2509, %f2441, %f2445, %f2429;
	fma.rn.f32 	%f2510, %f2441, %f2446, %f2430;
	fma.rn.f32 	%f2511, %f2441, %f2447, %f2431;
	fma.rn.f32 	%f2512, %f2441, %f2448, %f2432;
	fma.rn.f32 	%f2513, %f2441, %f2449, %f2433;
	ld.shared.f32 	%f2514, [%r34+2560];
	ld.shared.f32 	%f2515, [%r34+2564];
	ld.shared.f32 	%f2516, [%r34+2568];
	ld.shared.f32 	%f2517, [%r34+2572];
	ld.shared.f32 	%f2518, [%r34+2576];
	ld.shared.f32 	%f2519, [%r34+2580];
	ld.shared.f32 	%f2520, [%r34+2584];
	ld.shared.f32 	%f2521, [%r34+2588];
	ld.shared.f32 	%f2522, [%r36+2560];
	ld.shared.f32 	%f2523, [%r36+2564];
	ld.shared.f32 	%f2524, [%r36+2568];
	ld.shared.f32 	%f2525, [%r36+2572];
	ld.shared.f32 	%f2526, [%r36+2576];
	ld.shared.f32 	%f2527, [%r36+2580];
	ld.shared.f32 	%f2528, [%r36+2584];
	ld.shared.f32 	%f2529, [%r36+2588];
	fma.rn.f32 	%f2530, %f2514, %f2522, %f2450;
	fma.rn.f32 	%f2531, %f2514, %f2523, %f2451;
	fma.rn.f32 	%f2532, %f2514, %f2524, %f2452;
	fma.rn.f32 	%f2533, %f2514, %f2525, %f2453;
	fma.rn.f32 	%f2534, %f2514, %f2526, %f2454;
	fma.rn.f32 	%f2535, %f2514, %f2527, %f2455;
	fma.rn.f32 	%f2536, %f2514, %f2528, %f2456;
	fma.rn.f32 	%f2537, %f2514, %f2529, %f2457;
	fma.rn.f32 	%f2538, %f2515, %f2522, %f2458;
	fma.rn.f32 	%f2539, %f2515, %f2523, %f2459;
	fma.rn.f32 	%f2540, %f2515, %f2524, %f2460;
	fma.rn.f32 	%f2541, %f2515, %f2525, %f2461;
	fma.rn.f32 	%f2542, %f2515, %f2526, %f2462;
	fma.rn.f32 	%f2543, %f2515, %f2527, %f2463;
	fma.rn.f32 	%f2544, %f2515, %f2528, %f2464;
	fma.rn.f32 	%f2545, %f2515, %f2529, %f2465;
	fma.rn.f32 	%f2546, %f2516, %f2522, %f2466;
	fma.rn.f32 	%f2547, %f2516, %f2523, %f2467;
	fma.rn.f32 	%f2548, %f2516, %f2524, %f2468;
	fma.rn.f32 	%f2549, %f2516, %f2525, %f2469;
	fma.rn.f32 	%f2550, %f2516, %f2526, %f2470;
	fma.rn.f32 	%f2551, %f2516, %f2527, %f2471;
	fma.rn.f32 	%f2552, %f2516, %f2528, %f2472;
	fma.rn.f32 	%f2553, %f2516, %f2529, %f2473;
	fma.rn.f32 	%f2554, %f2517, %f2522, %f2474;
	fma.rn.f32 	%f2555, %f2517, %f2523, %f2475;
	fma.rn.f32 	%f2556, %f2517, %f2524, %f2476;
	fma.rn.f32 	%f2557, %f2517, %f2525, %f2477;
	fma.rn.f32 	%f2558, %f2517, %f2526, %f2478;
	fma.rn.f32 	%f2559, %f2517, %f2527, %f2479;
	fma.rn.f32 	%f2560, %f2517, %f2528, %f2480;
	fma.rn.f32 	%f2561, %f2517, %f2529, %f2481;
	fma.rn.f32 	%f2562, %f2518, %f2522, %f2482;
	fma.rn.f32 	%f2563, %f2518, %f2523, %f2483;
	fma.rn.f32 	%f2564, %f2518, %f2524, %f2484;
	fma.rn.f32 	%f2565, %f2518, %f2525, %f2485;
	fma.rn.f32 	%f2566, %f2518, %f2526, %f2486;
	fma.rn.f32 	%f2567, %f2518, %f2527, %f2487;
	fma.rn.f32 	%f2568, %f2518, %f2528, %f2488;
	fma.rn.f32 	%f2569, %f2518, %f2529, %f2489;
	fma.rn.f32 	%f2570, %f2519, %f2522, %f2490;
	fma.rn.f32 	%f2571, %f2519, %f2523, %f2491;
	fma.rn.f32 	%f2572, %f2519, %f2524, %f2492;
	fma.rn.f32 	%f2573, %f2519, %f2525, %f2493;
	fma.rn.f32 	%f2574, %f2519, %f2526, %f2494;
	fma.rn.f32 	%f2575, %f2519, %f2527, %f2495;
	fma.rn.f32 	%f2576, %f2519, %f2528, %f2496;
	fma.rn.f32 	%f2577, %f2519, %f2529, %f2497;
	fma.rn.f32 	%f2578, %f2520, %f2522, %f2498;
	fma.rn.f32 	%f2579, %f2520, %f2523, %f2499;
	fma.rn.f32 	%f2580, %f2520, %f2524, %f2500;
	fma.rn.f32 	%f2581, %f2520, %f2525, %f2501;
	fma.rn.f32 	%f2582, %f2520, %f2526, %f2502;
	fma.rn.f32 	%f2583, %f2520, %f2527, %f2503;
	fma.rn.f32 	%f2584, %f2520, %f2528, %f2504;
	fma.rn.f32 	%f2585, %f2520, %f2529, %f2505;
	fma.rn.f32 	%f2586, %f2521, %f2522, %f2506;
	fma.rn.f32 	%f2587, %f2521, %f2523, %f2507;
	fma.rn.f32 	%f2588, %f2521, %f2524, %f2508;
	fma.rn.f32 	%f2589, %f2521, %f2525, %f2509;
	fma.rn.f32 	%f2590, %f2521, %f2526, %f2510;
	fma.rn.f32 	%f2591, %f2521, %f2527, %f2511;
	fma.rn.f32 	%f2592, %f2521, %f2528, %f2512;
	fma.rn.f32 	%f2593, %f2521, %f2529, %f2513;
	ld.shared.f32 	%f2594, [%r34+3072];
	ld.shared.f32 	%f2595, [%r34+3076];
	ld.shared.f32 	%f2596, [%r34+3080];
	ld.shared.f32 	%f2597, [%r34+3084];
	ld.shared.f32 	%f2598, [%r34+3088];
	ld.shared.f32 	%f2599, [%r34+3092];
	ld.shared.f32 	%f2600, [%r34+3096];
	ld.shared.f32 	%f2601, [%r34+3100];
	ld.shared.f32 	%f2602, [%r36+3072];
	ld.shared.f32 	%f2603, [%r36+3076];
	ld.shared.f32 	%f2604, [%r36+3080];
	ld.shared.f32 	%f2605, [%r36+3084];
	ld.shared.f32 	%f2606, [%r36+3088];
	ld.shared.f32 	%f2607, [%r36+3092];
	ld.shared.f32 	%f2608, [%r36+3096];
	ld.shared.f32 	%f2609, [%r36+3100];
	fma.rn.f32 	%f2610, %f2594, %f2602, %f2530;
	fma.rn.f32 	%f2611, %f2594, %f2603, %f2531;
	fma.rn.f32 	%f2612, %f2594, %f2604, %f2532;
	fma.rn.f32 	%f2613, %f2594, %f2605, %f2533;
	fma.rn.f32 	%f2614, %f2594, %f2606, %f2534;
	fma.rn.f32 	%f2615, %f2594, %f2607, %f2535;
	fma.rn.f32 	%f2616, %f2594, %f2608, %f2536;
	fma.rn.f32 	%f2617, %f2594, %f2609, %f2537;
	fma.rn.f32 	%f2618, %f2595, %f2602, %f2538;
	fma.rn.f32 	%f2619, %f2595, %f2603, %f2539;
	fma.rn.f32 	%f2620, %f2595, %f2604, %f2540;
	fma.rn.f32 	%f2621, %f2595, %f2605, %f2541;
	fma.rn.f32 	%f2622, %f2595, %f2606, %f2542;
	fma.rn.f32 	%f2623, %f2595, %f2607, %f2543;
	fma.rn.f32 	%f2624, %f2595, %f2608, %f2544;
	fma.rn.f32 	%f2625, %f2595, %f2609, %f2545;
	fma.rn.f32 	%f2626, %f2596, %f2602, %f2546;
	fma.rn.f32 	%f2627, %f2596, %f2603, %f2547;
	fma.rn.f32 	%f2628, %f2596, %f2604, %f2548;
	fma.rn.f32 	%f2629, %f2596, %f2605, %f2549;
	fma.rn.f32 	%f2630, %f2596, %f2606, %f2550;
	fma.rn.f32 	%f2631, %f2596, %f2607, %f2551;
	fma.rn.f32 	%f2632, %f2596, %f2608, %f2552;
	fma.rn.f32 	%f2633, %f2596, %f2609, %f2553;
	fma.rn.f32 	%f2634, %f2597, %f2602, %f2554;
	fma.rn.f32 	%f2635, %f2597, %f2603, %f2555;
	fma.rn.f32 	%f2636, %f2597, %f2604, %f2556;
	fma.rn.f32 	%f2637, %f2597, %f2605, %f2557;
	fma.rn.f32 	%f2638, %f2597, %f2606, %f2558;
	fma.rn.f32 	%f2639, %f2597, %f2607, %f2559;
	fma.rn.f32 	%f2640, %f2597, %f2608, %f2560;
	fma.rn.f32 	%f2641, %f2597, %f2609, %f2561;
	fma.rn.f32 	%f2642, %f2598, %f2602, %f2562;
	fma.rn.f32 	%f2643, %f2598, %f2603, %f2563;
	fma.rn.f32 	%f2644, %f2598, %f2604, %f2564;
	fma.rn.f32 	%f2645, %f2598, %f2605, %f2565;
	fma.rn.f32 	%f2646, %f2598, %f2606, %f2566;
	fma.rn.f32 	%f2647, %f2598, %f2607, %f2567;
	fma.rn.f32 	%f2648, %f2598, %f2608, %f2568;
	fma.rn.f32 	%f2649, %f2598, %f2609, %f2569;
	fma.rn.f32 	%f2650, %f2599, %f2602, %f2570;
	fma.rn.f32 	%f2651, %f2599, %f2603, %f2571;
	fma.rn.f32 	%f2652, %f2599, %f2604, %f2572;
	fma.rn.f32 	%f2653, %f2599, %f2605, %f2573;
	fma.rn.f32 	%f2654, %f2599, %f2606, %f2574;
	fma.rn.f32 	%f2655, %f2599, %f2607, %f2575;
	fma.rn.f32 	%f2656, %f2599, %f2608, %f2576;
	fma.rn.f32 	%f2657, %f2599, %f2609, %f2577;
	fma.rn.f32 	%f2658, %f2600, %f2602, %f2578;
	fma.rn.f32 	%f2659, %f2600, %f2603, %f2579;
	fma.rn.f32 	%f2660, %f2600, %f2604, %f2580;
	fma.rn.f32 	%f2661, %f2600, %f2605, %f2581;
	fma.rn.f32 	%f2662, %f2600, %f2606, %f2582;
	fma.rn.f32 	%f2663, %f2600, %f2607, %f2583;
	fma.rn.f32 	%f2664, %f2600, %f2608, %f2584;
	fma.rn.f32 	%f2665, %f2600, %f2609, %f2585;
	fma.rn.f32 	%f2666, %f2601, %f2602, %f2586;
	fma.rn.f32 	%f2667, %f2601, %f2603, %f2587;
	fma.rn.f32 	%f2668, %f2601, %f2604, %f2588;
	fma.rn.f32 	%f2669, %f2601, %f2605, %f2589;
	fma.rn.f32 	%f2670, %f2601, %f2606, %f2590;
	fma.rn.f32 	%f2671, %f2601, %f2607, %f2591;
	fma.rn.f32 	%f2672, %f2601, %f2608, %f2592;
	fma.rn.f32 	%f2673, %f2601, %f2609, %f2593;
	ld.shared.f32 	%f2674, [%r34+3584];
	ld.shared.f32 	%f2675, [%r34+3588];
	ld.shared.f32 	%f2676, [%r34+3592];
	ld.shared.f32 	%f2677, [%r34+3596];
	ld.shared.f32 	%f2678, [%r34+3600];
	ld.shared.f32 	%f2679, [%r34+3604];
	ld.shared.f32 	%f2680, [%r34+3608];
	ld.shared.f32 	%f2681, [%r34+3612];
	ld.shared.f32 	%f2682, [%r36+3584];
	ld.shared.f32 	%f2683, [%r36+3588];
	ld.shared.f32 	%f2684, [%r36+3592];
	ld.shared.f32 	%f2685, [%r36+3596];
	ld.shared.f32 	%f2686, [%r36+3600];
	ld.shared.f32 	%f2687, [%r36+3604];
	ld.shared.f32 	%f2688, [%r36+3608];
	ld.shared.f32 	%f2689, [%r36+3612];
	fma.rn.f32 	%f2690, %f2674, %f2682, %f2610;
	fma.rn.f32 	%f2691, %f2674, %f2683, %f2611;
	fma.rn.f32 	%f2692, %f2674, %f2684, %f2612;
	fma.rn.f32 	%f2693, %f2674, %f2685, %f2613;
	fma.rn.f32 	%f2694, %f2674, %f2686, %f2614;
	fma.rn.f32 	%f2695, %f2674, %f2687, %f2615;
	fma.rn.f32 	%f2696, %f2674, %f2688, %f2616;
	fma.rn.f32 	%f2697, %f2674, %f2689, %f2617;
	fma.rn.f32 	%f2698, %f2675, %f2682, %f2618;
	fma.rn.f32 	%f2699, %f2675, %f2683, %f2619;
	fma.rn.f32 	%f2700, %f2675, %f2684, %f2620;
	fma.rn.f32 	%f2701, %f2675, %f2685, %f2621;
	fma.rn.f32 	%f2702, %f2675, %f2686, %f2622;
	fma.rn.f32 	%f2703, %f2675, %f2687, %f2623;
	fma.rn.f32 	%f2704, %f2675, %f2688, %f2624;
	fma.rn.f32 	%f2705, %f2675, %f2689, %f2625;
	fma.rn.f32 	%f2706, %f2676, %f2682, %f2626;
	fma.rn.f32 	%f2707, %f2676, %f2683, %f2627;
	fma.rn.f32 	%f2708, %f2676, %f2684, %f2628;
	fma.rn.f32 	%f2709, %f2676, %f2685, %f2629;
	fma.rn.f32 	%f2710, %f2676, %f2686, %f2630;
	fma.rn.f32 	%f2711, %f2676, %f2687, %f2631;
	fma.rn.f32 	%f2712, %f2676, %f2688, %f2632;
	fma.rn.f32 	%f2713, %f2676, %f2689, %f2633;
	fma.rn.f32 	%f2714, %f2677, %f2682, %f2634;
	fma.rn.f32 	%f2715, %f2677, %f2683, %f2635;
	fma.rn.f32 	%f2716, %f2677, %f2684, %f2636;
	fma.rn.f32 	%f2717, %f2677, %f2685, %f2637;
	fma.rn.f32 	%f2718, %f2677, %f2686, %f2638;
	fma.rn.f32 	%f2719, %f2677, %f2687, %f2639;
	fma.rn.f32 	%f2720, %f2677, %f2688, %f2640;
	fma.rn.f32 	%f2721, %f2677, %f2689, %f2641;
	fma.rn.f32 	%f2722, %f2678, %f2682, %f2642;
	fma.rn.f32 	%f2723, %f2678, %f2683, %f2643;
	fma.rn.f32 	%f2724, %f2678, %f2684, %f2644;
	fma.rn.f32 	%f2725, %f2678, %f2685, %f2645;
	fma.rn.f32 	%f2726, %f2678, %f2686, %f2646;
	fma.rn.f32 	%f2727, %f2678, %f2687, %f2647;
	fma.rn.f32 	%f2728, %f2678, %f2688, %f2648;
	fma.rn.f32 	%f2729, %f2678, %f2689, %f2649;
	fma.rn.f32 	%f2730, %f2679, %f2682, %f2650;
	fma.rn.f32 	%f2731, %f2679, %f2683, %f2651;
	fma.rn.f32 	%f2732, %f2679, %f2684, %f2652;
	fma.rn.f32 	%f2733, %f2679, %f2685, %f2653;
	fma.rn.f32 	%f2734, %f2679, %f2686, %f2654;
	fma.rn.f32 	%f2735, %f2679, %f2687, %f2655;
	fma.rn.f32 	%f2736, %f2679, %f2688, %f2656;
	fma.rn.f32 	%f2737, %f2679, %f2689, %f2657;
	fma.rn.f32 	%f2738, %f2680, %f2682, %f2658;
	fma.rn.f32 	%f2739, %f2680, %f2683, %f2659;
	fma.rn.f32 	%f2740, %f2680, %f2684, %f2660;
	fma.rn.f32 	%f2741, %f2680, %f2685, %f2661;
	fma.rn.f32 	%f2742, %f2680, %f2686, %f2662;
	fma.rn.f32 	%f2743, %f2680, %f2687, %f2663;
	fma.rn.f32 	%f2744, %f2680, %f2688, %f2664;
	fma.rn.f32 	%f2745, %f2680, %f2689, %f2665;
	fma.rn.f32 	%f2746, %f2681, %f2682, %f2666;
	fma.rn.f32 	%f2747, %f2681, %f2683, %f2667;
	fma.rn.f32 	%f2748, %f2681, %f2684, %f2668;
	fma.rn.f32 	%f2749, %f2681, %f2685, %f2669;
	fma.rn.f32 	%f2750, %f2681, %f2686, %f2670;
	fma.rn.f32 	%f2751, %f2681, %f2687, %f2671;
	fma.rn.f32 	%f2752, %f2681, %f2688, %f2672;
	fma.rn.f32 	%f2753, %f2681, %f2689, %f2673;
	bar.sync 	0;
	add.s32 	%r61, %r18, 32768;
	ld.global.nc.f32 	%f2754, [%rd6+128];
	st.shared.f32 	[%r23], %f2754;
	mul.wide.u32 	%rd72, %r61, 4;
	add.s64 	%rd73, %rd7, %rd72;
	ld.global.nc.f32 	%f2755, [%rd73];
	st.shared.f32 	[%r25], %f2755;
	ld.global.nc.f32 	%f2756, [%rd6+132];
	st.shared.f32 	[%r23+512], %f2756;
	add.s32 	%r62, %r18, 33792;
	mul.wide.u32 	%rd74, %r62, 4;
	add.s64 	%rd75, %rd7, %rd74;
	ld.global.nc.f32 	%f2757, [%rd75];
	st.shared.f32 	[%r25+512], %f2757;
	ld.global.nc.f32 	%f2758, [%rd6+136];
	st.shared.f32 	[%r23+1024], %f2758;
	add.s32 	%r63, %r18, 34816;
	mul.wide.u32 	%rd76, %r63, 4;
	add.s64 	%rd77, %rd7, %rd76;
	ld.global.nc.f32 	%f2759, [%rd77];
	st.shared.f32 	[%r25+1024], %f2759;
	ld.global.nc.f32 	%f2760, [%rd6+140];
	st.shared.f32 	[%r23+1536], %f2760;
	add.s32 	%r64, %r18, 35840;
	mul.wide.u32 	%rd78, %r64, 4;
	add.s64 	%rd79, %rd7, %rd78;
	ld.global.nc.f32 	%f2761, [%rd79];
	st.shared.f32 	[%r25+1536], %f2761;
	ld.global.nc.f32 	%f2762, [%rd6+144];
	st.shared.f32 	[%r23+2048], %f2762;
	add.s32 	%r65, %r18, 36864;
	mul.wide.u32 	%rd80, %r65, 4;
	add.s64 	%rd81, %rd7, %rd80;
	ld.global.nc.f32 	%f2763, [%rd81];
	st.shared.f32 	[%r25+2048], %f2763;
	ld.global.nc.f32 	%f2764, [%rd6+148];
	st.shared.f32 	[%r23+2560], %f2764;
	add.s32 	%r66, %r18, 37888;
	mul.wide.u32 	%rd82, %r66, 4;
	add.s64 	%rd83, %rd7, %rd82;
	ld.global.nc.f32 	%f2765, [%rd83];
	st.shared.f32 	[%r25+2560], %f2765;
	ld.global.nc.f32 	%f2766, [%rd6+152];
	st.shared.f32 	[%r23+3072], %f2766;
	add.s32 	%r67, %r18, 38912;
	mul.wide.u32 	%rd84, %r67, 4;
	add.s64 	%rd85, %rd7, %rd84;
	ld.global.nc.f32 	%f2767, [%rd85];
	st.shared.f32 	[%r25+3072], %f2767;
	ld.global.nc.f32 	%f2768, [%rd6+156];
	st.shared.f32 	[%r23+3584], %f2768;
	add.s32 	%r68, %r18, 39936;
	mul.wide.u32 	%rd86, %r68, 4;
	add.s64 	%rd87, %rd7, %rd86;
	ld.global.nc.f32 	%f2769, [%rd87];
	st.shared.f32 	[%r25+3584], %f2769;
	bar.sync 	0;
	ld.shared.f32 	%f2770, [%r34];
	ld.shared.f32 	%f2771, [%r34+4];
	ld.shared.f32 	%f2772, [%r34+8];
	ld.shared.f32 	%f2773, [%r34+12];
	ld.shared.f32 	%f2774, [%r34+16];
	ld.shared.f32 	%f2775, [%r34+20];
	ld.shared.f32 	%f2776, [%r34+24];
	ld.shared.f32 	%f2777, [%r34+28];
	ld.shared.f32 	%f2778, [%r36];
	ld.shared.f32 	%f2779, [%r36+4];
	ld.shared.f32 	%f2780, [%r36+8];
	ld.shared.f32 	%f2781, [%r36+12];
	ld.shared.f32 	%f2782, [%r36+16];
	ld.shared.f32 	%f2783, [%r36+20];
	ld.shared.f32 	%f2784, [%r36+24];
	ld.shared.f32 	%f2785, [%r36+28];
	fma.rn.f32 	%f2786, %f2770, %f2778, %f2690;
	fma.rn.f32 	%f2787, %f2770, %f2779, %f2691;
	fma.rn.f32 	%f2788, %f2770, %f2780, %f2692;
	fma.rn.f32 	%f2789, %f2770, %f2781, %f2693;
	fma.rn.f32 	%f2790, %f2770, %f2782, %f2694;
	fma.rn.f32 	%f2791, %f2770, %f2783, %f2695;
	fma.rn.f32 	%f2792, %f2770, %f2784, %f2696;
	fma.rn.f32 	%f2793, %f2770, %f2785, %f2697;
	fma.rn.f32 	%f2794, %f2771, %f2778, %f2698;
	fma.rn.f32 	%f2795, %f2771, %f2779, %f2699;
	fma.rn.f32 	%f2796, %f2771, %f2780, %f2700;
	fma.rn.f32 	%f2797, %f2771, %f2781, %f2701;
	fma.rn.f32 	%f2798, %f2771, %f2782, %f2702;
	fma.rn.f32 	%f2799, %f2771, %f2783, %f2703;
	fma.rn.f32 	%f2800, %f2771, %f2784, %f2704;
	fma.rn.f32 	%f2801, %f2771, %f2785, %f2705;
	fma.rn.f32 	%f2802, %f2772, %f2778, %f2706;
	fma.rn.f32 	%f2803, %f2772, %f2779, %f2707;
	fma.rn.f32 	%f2804, %f2772, %f2780, %f2708;
	fma.rn.f32 	%f2805, %f2772, %f2781, %f2709;
	fma.rn.f32 	%f2806, %f2772, %f2782, %f2710;
	fma.rn.f32 	%f2807, %f2772, %f2783, %f2711;
	fma.rn.f32 	%f2808, %f2772, %f2784, %f2712;
	fma.rn.f32 	%f2809, %f2772, %f2785, %f2713;
	fma.rn.f32 	%f2810, %f2773, %f2778, %f2714;
	fma.rn.f32 	%f2811, %f2773, %f2779, %f2715;
	fma.rn.f32 	%f2812, %f2773, %f2780, %f2716;
	fma.rn.f32 	%f2813, %f2773, %f2781, %f2717;
	fma.rn.f32 	%f2814, %f2773, %f2782, %f2718;
	fma.rn.f32 	%f2815, %f2773, %f2783, %f2719;
	fma.rn.f32 	%f2816, %f2773, %f2784, %f2720;
	fma.rn.f32 	%f2817, %f2773, %f2785, %f2721;
	fma.rn.f32 	%f2818, %f2774, %f2778, %f2722;
	fma.rn.f32 	%f2819, %f2774, %f2779, %f2723;
	fma.rn.f32 	%f2820, %f2774, %f2780, %f2724;
	fma.rn.f32 	%f2821, %f2774, %f2781, %f2725;
	fma.rn.f32 	%f2822, %f2774, %f2782, %f2726;
	fma.rn.f32 	%f2823, %f2774, %f2783, %f2727;
	fma.rn.f32 	%f2824, %f2774, %f2784, %f2728;
	fma.rn.f32 	%f2825, %f2774, %f2785, %f2729;
	fma.rn.f32 	%f2826, %f2775, %f2778, %f2730;
	fma.rn.f32 	%f2827, %f2775, %f2779, %f2731;
	fma.rn.f32 	%f2828, %f2775, %f2780, %f2732;
	fma.rn.f32 	%f2829, %f2775, %f2781, %f2733;
	fma.rn.f32 	%f2830, %f2775, %f2782, %f2734;
	fma.rn.f32 	%f2831, %f2775, %f2783, %f2735;
	fma.rn.f32 	%f2832, %f2775, %f2784, %f2736;
	fma.rn.f32 	%f2833, %f2775, %f2785, %f2737;
	fma.rn.f32 	%f2834, %f2776, %f2778, %f2738;
	fma.rn.f32 	%f2835, %f2776, %f2779, %f2739;
	fma.rn.f32 	%f2836, %f2776, %f2780, %f2740;
	fma.rn.f32 	%f2837, %f2776, %f2781, %f2741;
	fma.rn.f32 	%f2838, %f2776, %f2782, %f2742;
	fma.rn.f32 	%f2839, %f2776, %f2783, %f2743;
	fma.rn.f32 	%f2840, %f2776, %f2784, %f2744;
	fma.rn.f32 	%f2841, %f2776, %f2785, %f2745;
	fma.rn.f32 	%f2842, %f2777, %f2778, %f2746;
	fma.rn.f32 	%f2843, %f2777, %f2779, %f2747;
	fma.rn.f32 	%f2844, %f2777, %f2780, %f2748;
	fma.rn.f32 	%f2845, %f2777, %f2781, %f2749;
	fma.rn.f32 	%f2846, %f2777, %f2782, %f2750;
	fma.rn.f32 	%f2847, %f2777, %f2783, %f2751;
	fma.rn.f32 	%f2848, %f2777, %f2784, %f2752;
	fma.rn.f32 	%f2849, %f2777, %f2785, %f2753;
	ld.shared.f32 	%f2850, [%r34+512];
	ld.shared.f32 	%f2851, [%r34+516];
	ld.shared.f32 	%f2852, [%r34+520];
	ld.shared.f32 	%f2853, [%r34+524];
	ld.shared.f32 	%f2854, [%r34+528];
	ld.shared.f32 	%f2855, [%r34+532];
	ld.shared.f32 	%f2856, [%r34+536];
	ld.shared.f32 	%f2857, [%r34+540];
	ld.shared.f32 	%f2858, [%r36+512];
	ld.shared.f32 	%f2859, [%r36+516];
	ld.shared.f32 	%f2860, [%r36+520];
	ld.shared.f32 	%f2861, [%r36+524];
	ld.shared.f32 	%f2862, [%r36+528];
	ld.shared.f32 	%f2863, [%r36+532];
	ld.shared.f32 	%f2864, [%r36+536];
	ld.shared.f32 	%f2865, [%r36+540];
	fma.rn.f32 	%f2866, %f2850, %f2858, %f2786;
	fma.rn.f32 	%f2867, %f2850, %f2859, %f2787;
	fma.rn.f32 	%f2868, %f2850, %f2860, %f2788;
	fma.rn.f32 	%f2869, %f2850, %f2861, %f2789;
	fma.rn.f32 	%f2870, %f2850, %f2862, %f2790;
	fma.rn.f32 	%f2871, %f2850, %f2863, %f2791;
	fma.rn.f32 	%f2872, %f2850, %f2864, %f2792;
	fma.rn.f32 	%f2873, %f2850, %f2865, %f2793;
	fma.rn.f32 	%f2874, %f2851, %f2858, %f2794;
	fma.rn.f32 	%f2875, %f2851, %f2859, %f2795;
	fma.rn.f32 	%f2876, %f2851, %f2860, %f2796;
	fma.rn.f32 	%f2877, %f2851, %f2861, %f2797;
	fma.rn.f32 	%f2878, %f2851, %f2862, %f2798;
	fma.rn.f32 	%f2879, %f2851, %f2863, %f2799;
	fma.rn.f32 	%f2880, %f2851, %f2864, %f2800;
	fma.rn.f32 	%f2881, %f2851, %f2865, %f2801;
	fma.rn.f32 	%f2882, %f2852, %f2858, %f2802;
	fma.rn.f32 	%f2883, %f2852, %f2859, %f2803;
	fma.rn.f32 	%f2884, %f2852, %f2860, %f2804;
	fma.rn.f32 	%f2885, %f2852, %f2861, %f2805;
	fma.rn.f32 	%f2886, %f2852, %f2862, %f2806;
	fma.rn.f32 	%f2887, %f2852, %f2863, %f2807;
	fma.rn.f32 	%f2888, %f2852, %f2864, %f2808;
	fma.rn.f32 	%f2889, %f2852, %f2865, %f2809;
	fma.rn.f32 	%f2890, %f2853, %f2858, %f2810;
	fma.rn.f32 	%f2891, %f2853, %f2859, %f2811;
	fma.rn.f32 	%f2892, %f2853, %f2860, %f2812;
	fma.rn.f32 	%f2893, %f2853, %f2861, %f2813;
	fma.rn.f32 	%f2894, %f2853, %f2862, %f2814;
	fma.rn.f32 	%f2895, %f2853, %f2863, %f2815;
	fma.rn.f32 	%f2896, %f2853, %f2864, %f2816;
	fma.rn.f32 	%f2897, %f2853, %f2865, %f2817;
	fma.rn.f32 	%f2898, %f2854, %f2858, %f2818;
	fma.rn.f32 	%f2899, %f2854, %f2859, %f2819;
	fma.rn.f32 	%f2900, %f2854, %f2860, %f2820;
	fma.rn.f32 	%f2901, %f2854, %f2861, %f2821;
	fma.rn.f32 	%f2902, %f2854, %f2862, %f2822;
	fma.rn.f32 	%f2903, %f2854, %f2863, %f2823;
	fma.rn.f32 	%f2904, %f2854, %f2864, %f2824;
	fma.rn.f32 	%f2905, %f2854, %f2865, %f2825;
	fma.rn.f32 	%f2906, %f2855, %f2858, %f2826;
	fma.rn.f32 	%f2907, %f2855, %f2859, %f2827;
	fma.rn.f32 	%f2908, %f2855, %f2860, %f2828;
	fma.rn.f32 	%f2909, %f2855, %f2861, %f2829;
	fma.rn.f32 	%f2910, %f2855, %f2862, %f2830;
	fma.rn.f32 	%f2911, %f2855, %f2863, %f2831;
	fma.rn.f32 	%f2912, %f2855, %f2864, %f2832;
	fma.rn.f32 	%f2913, %f2855, %f2865, %f2833;
	fma.rn.f32 	%f2914, %f2856, %f2858, %f2834;
	fma.rn.f32 	%f2915, %f2856, %f2859, %f2835;
	fma.rn.f32 	%f2916, %f2856, %f2860, %f2836;
	fma.rn.f32 	%f2917, %f2856, %f2861, %f2837;
	fma.rn.f32 	%f2918, %f2856, %f2862, %f2838;
	fma.rn.f32 	%f2919, %f2856, %f2863, %f2839;
	fma.rn.f32 	%f2920, %f2856, %f2864, %f2840;
	fma.rn.f32 	%f2921, %f2856, %f2865, %f2841;
	fma.rn.f32 	%f2922, %f2857, %f2858, %f2842;
	fma.rn.f32 	%f2923, %f2857, %f2859, %f2843;
	fma.rn.f32 	%f2924, %f2857, %f2860, %f2844;
	fma.rn.f32 	%f2925, %f2857, %f2861, %f2845;
	fma.rn.f32 	%f2926, %f2857, %f2862, %f2846;
	fma.rn.f32 	%f2927, %f2857, %f2863, %f2847;
	fma.rn.f32 	%f2928, %f2857, %f2864, %f2848;
	fma.rn.f32 	%f2929, %f2857, %f2865, %f2849;
	ld.shared.f32 	%f2930, [%r34+1024];
	ld.shared.f32 	%f2931, [%r34+1028];
	ld.shared.f32 	%f2932, [%r34+1032];
	ld.shared.f32 	%f2933, [%r34+1036];
	ld.shared.f32 	%f2934, [%r34+1040];
	ld.shared.f32 	%f2935, [%r34+1044];
	ld.shared.f32 	%f2936, [%r34+1048];
	ld.shared.f32 	%f2937, [%r34+1052];
	ld.shared.f32 	%f2938, [%r36+1024];
	ld.shared.f32 	%f2939, [%r36+1028];
	ld.shared.f32 	%f2940, [%r36+1032];
	ld.shared.f32 	%f2941, [%r36+1036];
	ld.shared.f32 	%f2942, [%r36+1040];
	ld.shared.f32 	%f2943, [%r36+1044];
	ld.shared.f32 	%f2944, [%r36+1048];
	ld.shared.f32 	%f2945, [%r36+1052];
	fma.rn.f32 	%f2946, %f2930, %f2938, %f2866;
	fma.rn.f32 	%f2947, %f2930, %f2939, %f2867;
	fma.rn.f32 	%f2948, %f2930, %f2940, %f2868;
	fma.rn.f32 	%f2949, %f2930, %f2941, %f2869;
	fma.rn.f32 	%f2950, %f2930, %f2942, %f2870;
	fma.rn.f32 	%f2951, %f2930, %f2943, %f2871;
	fma.rn.f32 	%f2952, %f2930, %f2944, %f2872;
	fma.rn.f32 	%f2953, %f2930, %f2945, %f2873;
	fma.rn.f32 	%f2954, %f2931, %f2938, %f2874;
	fma.rn.f32 	%f2955, %f2931, %f2939, %f2875;
	fma.rn.f32 	%f2956, %f2931, %f2940, %f2876;
	fma.rn.f32 	%f2957, %f2931, %f2941, %f2877;
	fma.rn.f32 	%f2958, %f2931, %f2942, %f2878;
	fma.rn.f32 	%f2959, %f2931, %f2943, %f2879;
	fma.rn.f32 	%f2960, %f2931, %f2944, %f2880;
	fma.rn.f32 	%f2961, %f2931, %f2945, %f2881;
	fma.rn.f32 	%f2962, %f2932, %f2938, %f2882;
	fma.rn.f32 	%f2963, %f2932, %f2939, %f2883;
	fma.rn.f32 	%f2964, %f2932, %f2940, %f2884;
	fma.rn.f32 	%f2965, %f2932, %f2941, %f2885;
	fma.rn.f32 	%f2966, %f2932, %f2942, %f2886;
	fma.rn.f32 	%f2967, %f2932, %f2943, %f2887;
	fma.rn.f32 	%f2968, %f2932, %f2944, %f2888;
	fma.rn.f32 	%f2969, %f2932, %f2945, %f2889;
	fma.rn.f32 	%f2970, %f2933, %f2938, %f2890;
	fma.rn.f32 	%f2971, %f2933, %f2939, %f2891;
	fma.rn.f32 	%f2972, %f2933, %f2940, %f2892;
	fma.rn.f32 	%f2973, %f2933, %f2941, %f2893;
	fma.rn.f32 	%f2974, %f2933, %f2942, %f2894;
	fma.rn.f32 	%f2975, %f2933, %f2943, %f2895;
	fma.rn.f32 	%f2976, %f2933, %f2944, %f2896;
	fma.rn.f32 	%f2977, %f2933, %f2945, %f2897;
	fma.rn.f32 	%f2978, %f2934, %f2938, %f2898;
	fma.rn.f32 	%f2979, %f2934, %f2939, %f2899;
	fma.rn.f32 	%f2980, %f2934, %f2940, %f2900;
	fma.rn.f32 	%f2981, %f2934, %f2941, %f2901;
	fma.rn.f32 	%f2982, %f2934, %f2942, %f2902;
	fma.rn.f32 	%f2983, %f2934, %f2943, %f2903;
	fma.rn.f32 	%f2984, %f2934, %f2944, %f2904;
	fma.rn.f32 	%f2985, %f2934, %f2945, %f2905;
	fma.rn.f32 	%f2986, %f2935, %f2938, %f2906;
	fma.rn.f32 	%f2987, %f2935, %f2939, %f2907;
	fma.rn.f32 	%f2988, %f2935, %f2940, %f2908;
	fma.rn.f32 	%f2989, %f2935, %f2941, %f2909;
	fma.rn.f32 	%f2990, %f2935, %f2942, %f2910;
	fma.rn.f32 	%f2991, %f2935, %f2943, %f2911;
	fma.rn.f32 	%f2992, %f2935, %f2944, %f2912;
	fma.rn.f32 	%f2993, %f2935, %f2945, %f2913;
	fma.rn.f32 	%f2994, %f2936, %f2938, %f2914;
	fma.rn.f32 	%f2995, %f2936, %f2939, %f2915;
	fma.rn.f32 	%f2996, %f2936, %f2940, %f2916;
	fma.rn.f32 	%f2997, %f2936, %f2941, %f2917;
	fma.rn.f32 	%f2998, %f2936, %f2942, %f2918;
	fma.rn.f32 	%f2999, %f2936, %f2943, %f2919;
	fma.rn.f32 	%f3000, %f2936, %f2944, %f2920;
	fma.rn.f32 	%f3001, %f2936, %f2945, %f2921;
	fma.rn.f32 	%f3002, %f2937, %f2938, %f2922;
	fma.rn.f32 	%f3003, %f2937, %f2939, %f2923;
	fma.rn.f32 	%f3004, %f2937, %f2940, %f2924;
	fma.rn.f32 	%f3005, %f2937, %f2941, %f2925;
	fma.rn.f32 	%f3006, %f2937, %f2942, %f2926;
	fma.rn.f32 	%f3007, %f2937, %f2943, %f2927;
	fma.rn.f32 	%f3008, %f2937, %f2944, %f2928;
	fma.rn.f32 	%f3009, %f2937, %f2945, %f2929;
	ld.shared.f32 	%f3010, [%r34+1536];
	ld.shared.f32 	%f3011, [%r34+1540];
	ld.shared.f32 	%f3012, [%r34+1544];
	ld.shared.f32 	%f3013, [%r34+1548];
	ld.shared.f32 	%f3014, [%r34+1552];
	ld.shared.f32 	%f3015, [%r34+1556];
	ld.shared.f32 	%f3016, [%r34+1560];
	ld.shared.f32 	%f3017, [%r34+1564];
	ld.shared.f32 	%f3018, [%r36+1536];
	ld.shared.f32 	%f3019, [%r36+1540];
	ld.shared.f32 	%f3020, [%r36+1544];
	ld.shared.f32 	%f3021, [%r36+1548];
	ld.shared.f32 	%f3022, [%r36+1552];
	ld.shared.f32 	%f3023, [%r36+1556];
	ld.shared.f32 	%f3024, [%r36+1560];
	ld.shared.f32 	%f3025, [%r36+1564];
	fma.rn.f32 	%f3026, %f3010, %f3018, %f2946;
	fma.rn.f32 	%f3027, %f3010, %f3019, %f2947;
	fma.rn.f32 	%f3028, %f3010, %f3020, %f2948;
	fma.rn.f32 	%f3029, %f3010, %f3021, %f2949;
	fma.rn.f32 	%f3030, %f3010, %f3022, %f2950;
	fma.rn.f32 	%f3031, %f3010, %f3023, %f2951;
	fma.rn.f32 	%f3032, %f3010, %f3024, %f2952;
	fma.rn.f32 	%f3033, %f3010, %f3025, %f2953;
	fma.rn.f32 	%f3034, %f3011, %f3018, %f2954;
	fma.rn.f32 	%f3035, %f3011, %f3019, %f2955;
	fma.rn.f32 	%f3036, %f3011, %f3020, %f2956;
	fma.rn.f32 	%f3037, %f3011, %f3021, %f2957;
	fma.rn.f32 	%f3038, %f3011, %f3022, %f2958;
	fma.rn.f32 	%f3039, %f3011, %f3023, %f2959;
	fma.rn.f32 	%f3040, %f3011, %f3024, %f2960;
	fma.rn.f32 	%f3041, %f3011, %f3025, %f2961;
	fma.rn.f32 	%f3042, %f3012, %f3018, %f2962;
	fma.rn.f32 	%f3043, %f3012, %f3019, %f2963;
	fma.rn.f32 	%f3044, %f3012, %f3020, %f2964;
	fma.rn.f32 	%f3045, %f3012, %f3021, %f2965;
	fma.rn.f32 	%f3046, %f3012, %f3022, %f2966;
	fma.rn.f32 	%f3047, %f3012, %f3023, %f2967;
	fma.rn.f32 	%f3048, %f3012, %f3024, %f2968;
	fma.rn.f32 	%f3049, %f3012, %f3025, %f2969;
	fma.rn.f32 	%f3050, %f3013, %f3018, %f2970;
	fma.rn.f32 	%f3051, %f3013, %f3019, %f2971;
	fma.rn.f32 	%f3052, %f3013, %f3020, %f2972;
	fma.rn.f32 	%f3053, %f3013, %f3021, %f2973;
	fma.rn.f32 	%f3054, %f3013, %f3022, %f2974;
	fma.rn.f32 	%f3055, %f3013, %f3023, %f2975;
	fma.rn.f32 	%f3056, %f3013, %f3024, %f2976;
	fma.rn.f32 	%f3057, %f3013, %f3025, %f2977;
	fma.rn.f32 	%f3058, %f3014, %f3018, %f2978;
	fma.rn.f32 	%f3059, %f3014, %f3019, %f2979;
	fma.rn.f32 	%f3060, %f3014, %f3020, %f2980;
	fma.rn.f32 	%f3061, %f3014, %f3021, %f2981;
	fma.rn.f32 	%f3062, %f3014, %f3022, %f2982;
	fma.rn.f32 	%f3063, %f3014, %f3023, %f2983;
	fma.rn.f32 	%f3064, %f3014, %f3024, %f2984;
	fma.rn.f32 	%f3065, %f3014, %f3025, %f2985;
	fma.rn.f32 	%f3066, %f3015, %f3018, %f2986;
	fma.rn.f32 	%f3067, %f3015, %f3019, %f2987;
	fma.rn.f32 	%f3068, %f3015, %f3020, %f2988;
	fma.rn.f32 	%f3069, %f3015, %f3021, %f2989;
	fma.rn.f32 	%f3070, %f3015, %f3022, %f2990;
	fma.rn.f32 	%f3071, %f3015, %f3023, %f2991;
	fma.rn.f32 	%f3072, %f3015, %f3024, %f2992;
	fma.rn.f32 	%f3073, %f3015, %f3025, %f2993;
	fma.rn.f32 	%f3074, %f3016, %f3018, %f2994;
	fma.rn.f32 	%f3075, %f3016, %f3019, %f2995;
	fma.rn.f32 	%f3076, %f3016, %f3020, %f2996;
	fma.rn.f32 	%f3077, %f3016, %f3021, %f2997;
	fma.rn.f32 	%f3078, %f3016, %f3022, %f2998;
	fma.rn.f32 	%f3079, %f3016, %f3023, %f2999;
	fma.rn.f32 	%f3080, %f3016, %f3024, %f3000;
	fma.rn.f32 	%f3081, %f3016, %f3025, %f3001;
	fma.rn.f32 	%f3082, %f3017, %f3018, %f3002;
	fma.rn.f32 	%f3083, %f3017, %f3019, %f3003;
	fma.rn.f32 	%f3084, %f3017, %f3020, %f3004;
	fma.rn.f32 	%f3085, %f3017, %f3021, %f3005;
	fma.rn.f32 	%f3086, %f3017, %f3022, %f3006;
	fma.rn.f32 	%f3087, %f3017, %f3023, %f3007;
	fma.rn.f32 	%f3088, %f3017, %f3024, %f3008;
	fma.rn.f32 	%f3089, %f3017, %f3025, %f3009;
	ld.shared.f32 	%f3090, [%r34+2048];
	ld.shared.f32 	%f3091, [%r34+2052];
	ld.shared.f32 	%f3092, [%r34+2056];
	ld.shared.f32 	%f3093, [%r34+2060];
	ld.shared.f32 	%f3094, [%r34+2064];
	ld.shared.f32 	%f3095, [%r34+2068];
	ld.shared.f32 	%f3096, [%r34+2072];
	ld.shared.f32 	%f3097, [%r34+2076];
	ld.shared.f32 	%f3098, [%r36+2048];
	ld.shared.f32 	%f3099, [%r36+2052];
	ld.shared.f32 	%f3100, [%r36+2056];
	ld.shared.f32 	%f3101, [%r36+2060];
	ld.shared.f32 	%f3102, [%r36+2064];
	ld.shared.f32 	%f3103, [%r36+2068];
	ld.shared.f32 	%f3104, [%r36+2072];
	ld.shared.f32 	%f3105, [%r36+2076];
	fma.rn.f32 	%f3106, %f3090, %f3098, %f3026;
	fma.rn.f32 	%f3107, %f3090, %f3099, %f3027;
	fma.rn.f32 	%f3108, %f3090, %f3100, %f3028;
	fma.rn.f32 	%f3109, %f3090, %f3101, %f3029;
	fma.rn.f32 	%f3110, %f3090, %f3102, %f3030;
	fma.rn.f32 	%f3111, %f3090, %f3103, %f3031;
	fma.rn.f32 	%f3112, %f3090, %f3104, %f3032;
	fma.rn.f32 	%f3113, %f3090, %f3105, %f3033;
	fma.rn.f32 	%f3114, %f3091, %f3098, %f3034;
	fma.rn.f32 	%f3115, %f3091, %f3099, %f3035;
	fma.rn.f32 	%f3116, %f3091, %f3100, %f3036;
	fma.rn.f32 	%f3117, %f3091, %f3101, %f3037;
	fma.rn.f32 	%f3118, %f3091, %f3102, %f3038;
	fma.rn.f32 	%f3119, %f3091, %f3103, %f3039;
	fma.rn.f32 	%f3120, %f3091, %f3104, %f3040;
	fma.rn.f32 	%f3121, %f3091, %f3105, %f3041;
	fma.rn.f32 	%f3122, %f3092, %f3098, %f3042;
	fma.rn.f32 	%f3123, %f3092, %f3099, %f3043;
	fma.rn.f32 	%f3124, %f3092, %f3100, %f3044;
	fma.rn.f32 	%f3125, %f3092, %f3101, %f3045;
	fma.rn.f32 	%f3126, %f3092, %f3102, %f3046;
	fma.rn.f32 	%f3127, %f3092, %f3103, %f3047;
	fma.rn.f32 	%f3128, %f3092, %f3104, %f3048;
	fma.rn.f32 	%f3129, %f3092, %f3105, %f3049;
	fma.rn.f32 	%f3130, %f3093, %f3098, %f3050;
	fma.rn.f32 	%f3131, %f3093, %f3099, %f3051;
	fma.rn.f32 	%f3132, %f3093, %f3100, %f3052;
	fma.rn.f32 	%f3133, %f3093, %f3101, %f3053;
	fma.rn.f32 	%f3134, %f3093, %f3102, %f3054;
	fma.rn.f32 	%f3135, %f3093, %f3103, %f3055;
	fma.rn.f32 	%f3136, %f3093, %f3104, %f3056;
	fma.rn.f32 	%f3137, %f3093, %f3105, %f3057;
	fma.rn.f32 	%f3138, %f3094, %f3098, %f3058;
	fma.rn.f32 	%f3139, %f3094, %f3099, %f3059;
	fma.rn.f32 	%f3140, %f3094, %f3100, %f3060;
	fma.rn.f32 	%f3141, %f3094, %f3101, %f3061;
	fma.rn.f32 	%f3142, %f3094, %f3102, %f3062;
	fma.rn.f32 	%f3143, %f3094, %f3103, %f3063;
	fma.rn.f32 	%f3144, %f3094, %f3104, %f3064;
	fma.rn.f32 	%f3145, %f3094, %f3105, %f3065;
	fma.rn.f32 	%f3146, %f3095, %f3098, %f3066;
	fma.rn.f32 	%f3147, %f3095, %f3099, %f3067;
	fma.rn.f32 	%f3148, %f3095, %f3100, %f3068;
	fma.rn.f32 	%f3149, %f3095, %f3101, %f3069;
	fma.rn.f32 	%f3150, %f3095, %f3102, %f3070;
	fma.rn.f32 	%f3151, %f3095, %f3103, %f3071;
	fma.rn.f32 	%f3152, %f3095, %f3104, %f3072;
	fma.rn.f32 	%f3153, %f3095, %f3105, %f3073;
	fma.rn.f32 	%f3154, %f3096, %f3098, %f3074;
	fma.rn.f32 	%f3155, %f3096, %f3099, %f3075;
	fma.rn.f32 	%f3156, %f3096, %f3100, %f3076;
	fma.rn.f32 	%f3157, %f3096, %f3101, %f3077;
	fma.rn.f32 	%f3158, %f3096, %f3102, %f3078;
	fma.rn.f32 	%f3159, %f3096, %f3103, %f3079;
	fma.rn.f32 	%f3160, %f3096, %f3104, %f3080;
	fma.rn.f32 	%f3161, %f3096, %f3105, %f3081;
	fma.rn.f32 	%f3162, %f3097, %f3098, %f3082;
	fma.rn.f32 	%f3163, %f3097, %f3099, %f3083;
	fma.rn.f32 	%f3164, %f3097, %f3100, %f3084;
	fma.rn.f32 	%f3165, %f3097, %f3101, %f3085;
	fma.rn.f32 	%f3166, %f3097, %f3102, %f3086;
	fma.rn.f32 	%f3167, %f3097, %f3103, %f3087;
	fma.rn.f32 	%f3168, %f3097, %f3104, %f3088;
	fma.rn.f32 	%f3169, %f3097, %f3105, %f3089;
	ld.shared.f32 	%f3170, [%r34+2560];
	ld.shared.f32 	%f3171, [%r34+2564];
	ld.shared.f32 	%f3172, [%r34+2568];
	ld.shared.f32 	%f3173, [%r34+2572];
	ld.shared.f32 	%f3174, [%r34+2576];
	ld.shared.f32 	%f3175, [%r34+2580];
	ld.shared.f32 	%f3176, [%r34+2584];
	ld.shared.f32 	%f3177, [%r34+2588];
	ld.shared.f32 	%f3178, [%r36+2560];
	ld.shared.f32 	%f3179, [%r36+2564];
	ld.shared.f32 	%f3180, [%r36+2568];
	ld.shared.f32 	%f3181, [%r36+2572];
	ld.shared.f32 	%f3182, [%r36+2576];
	ld.shared.f32 	%f3183, [%r36+2580];
	ld.shared.f32 	%f3184, [%r36+2584];
	ld.shared.f32 	%f3185, [%r36+2588];
	fma.rn.f32 	%f3186, %f3170, %f3178, %f3106;
	fma.rn.f32 	%f3187, %f3170, %f3179, %f3107;
	fma.rn.f32 	%f3188, %f3170, %f3180, %f3108;
	fma.rn.f32 	%f3189, %f3170, %f3181, %f3109;
	fma.rn.f32 	%f3190, %f3170, %f3182, %f3110;
	fma.rn.f32 	%f3191, %f3170, %f3183, %f3111;
	fma.rn.f32 	%f3192, %f3170, %f3184, %f3112;
	fma.rn.f32 	%f3193, %f3170, %f3185, %f3113;
	fma.rn.f32 	%f3194, %f3171, %f3178, %f3114;
	fma.rn.f32 	%f3195, %f3171, %f3179, %f3115;
	fma.rn.f32 	%f3196, %f3171, %f3180, %f3116;
	fma.rn.f32 	%f3197, %f3171, %f3181, %f3117;
	fma.rn.f32 	%f3198, %f3171, %f3182, %f3118;
	fma.rn.f32 	%f3199, %f3171, %f3183, %f3119;
	fma.rn.f32 	%f3200, %f3171, %f3184, %f3120;
	fma.rn.f32 	%f3201, %f3171, %f3185, %f3121;
	fma.rn.f32 	%f3202, %f3172, %f3178, %f3122;
	fma.rn.f32 	%f3203, %f3172, %f3179, %f3123;
	fma.rn.f32 	%f3204, %f3172, %f3180, %f3124;
	fma.rn.f32 	%f3205, %f3172, %f3181, %f3125;
	fma.rn.f32 	%f3206, %f3172, %f3182, %f3126;
	fma.rn.f32 	%f3207, %f3172, %f3183, %f3127;
	fma.rn.f32 	%f3208, %f3172, %f3184, %f3128;
	fma.rn.f32 	%f3209, %f3172, %f3185, %f3129;
	fma.rn.f32 	%f3210, %f3173, %f3178, %f3130;
	fma.rn.f32 	%f3211, %f3173, %f3179, %f3131;
	fma.rn.f32 	%f3212, %f3173, %f3180, %f3132;
	fma.rn.f32 	%f3213, %f3173, %f3181, %f3133;
	fma.rn.f32 	%f3214, %f3173, %f3182, %f3134;
	fma.rn.f32 	%f3215, %f3173, %f3183, %f3135;
	fma.rn.f32 	%f3216, %f3173, %f3184, %f3136;
	fma.rn.f32 	%f3217, %f3173, %f3185, %f3137;
	fma.rn.f32 	%f3218, %f3174, %f3178, %f3138;
	fma.rn.f32 	%f3219, %f3174, %f3179, %f3139;
	fma.rn.f32 	%f3220, %f3174, %f3180, %f3140;
	fma.rn.f32 	%f3221, %f3174, %f3181, %f3141;
	fma.rn.f32 	%f3222, %f3174, %f3182, %f3142;
	fma.rn.f32 	%f3223, %f3174, %f3183, %f3143;
	fma.rn.f32 	%f3224, %f3174, %f3184, %f3144;
	fma.rn.f32 	%f3225, %f3174, %f3185, %f3145;
	fma.rn.f32 	%f3226, %f3175, %f3178, %f3146;
	fma.rn.f32 	%f3227, %f3175, %f3179, %f3147;
	fma.rn.f32 	%f3228, %f3175, %f3180, %f3148;
	fma.rn.f32 	%f3229, %f3175, %f3181, %f3149;
	fma.rn.f32 	%f3230, %f3175, %f3182, %f3150;
	fma.rn.f32 	%f3231, %f3175, %f3183, %f3151;
	fma.rn.f32 	%f3232, %f3175, %f3184, %f3152;
	fma.rn.f32 	%f3233, %f3175, %f3185, %f3153;
	fma.rn.f32 	%f3234, %f3176, %f3178, %f3154;
	fma.rn.f32 	%f3235, %f3176, %f3179, %f3155;
	fma.rn.f32 	%f3236, %f3176, %f3180, %f3156;
	fma.rn.f32 	%f3237, %f3176, %f3181, %f3157;
	fma.rn.f32 	%f3238, %f3176, %f3182, %f3158;
	fma.rn.f32 	%f3239, %f3176, %f3183, %f3159;
	fma.rn.f32 	%f3240, %f3176, %f3184, %f3160;
	fma.rn.f32 	%f3241, %f3176, %f3185, %f3161;
	fma.rn.f32 	%f3242, %f3177, %f3178, %f3162;
	fma.rn.f32 	%f3243, %f3177, %f3179, %f3163;
	fma.rn.f32 	%f3244, %f3177, %f3180, %f3164;
	fma.rn.f32 	%f3245, %f3177, %f3181, %f3165;
	fma.rn.f32 	%f3246, %f3177, %f3182, %f3166;
	fma.rn.f32 	%f3247, %f3177, %f3183, %f3167;
	fma.rn.f32 	%f3248, %f3177, %f3184, %f3168;
	fma.rn.f32 	%f3249, %f3177, %f3185, %f3169;
	ld.shared.f32 	%f3250, [%r34+3072];
	ld.shared.f32 	%f3251, [%r34+3076];
	ld.shared.f32 	%f3252, [%r34+3080];
	ld.shared.f32 	%f3253, [%r34+3084];
	ld.shared.f32 	%f3254, [%r34+3088];
	ld.shared.f32 	%f3255, [%r34+3092];
	ld.shared.f32 	%f3256, [%r34+3096];
	ld.shared.f32 	%f3257, [%r34+3100];
	ld.shared.f32 	%f3258, [%r36+3072];
	ld.shared.f32 	%f3259, [%r36+3076];
	ld.shared.f32 	%f3260, [%r36+3080];
	ld.shared.f32 	%f3261, [%r36+3084];
	ld.shared.f32 	%f3262, [%r36+3088];
	ld.shared.f32 	%f3263, [%r36+3092];
	ld.shared.f32 	%f3264, [%r36+3096];
	ld.shared.f32 	%f3265, [%r36+3100];
	fma.rn.f32 	%f3266, %f3250, %f3258, %f3186;
	fma.rn.f32 	%f3267, %f3250, %f3259, %f3187;
	fma.rn.f32 	%f3268, %f3250, %f3260, %f3188;
	fma.rn.f32 	%f3269, %f3250, %f3261, %f3189;
	fma.rn.f32 	%f3270, %f3250, %f3262, %f3190;
	fma.rn.f32 	%f3271, %f3250, %f3263, %f3191;
	fma.rn.f32 	%f3272, %f3250, %f3264, %f3192;
	fma.rn.f32 	%f3273, %f3250, %f3265, %f3193;
	fma.rn.f32 	%f3274, %f3251, %f3258, %f3194;
	fma.rn.f32 	%f3275, %f3251, %f3259, %f3195;
	fma.rn.f32 	%f3276, %f3251, %f3260, %f3196;
	fma.rn.f32 	%f3277, %f3251, %f3261, %f3197;
	fma.rn.f32 	%f3278, %f3251, %f3262, %f3198;
	fma.rn.f32 	%f3279, %f3251, %f3263, %f3199;
	fma.rn.f32 	%f3280, %f3251, %f3264, %f3200;
	fma.rn.f32 	%f3281, %f3251, %f3265, %f3201;
	fma.rn.f32 	%f3282, %f3252, %f3258, %f3202;
	fma.rn.f32 	%f3283, %f3252, %f3259, %f3203;
	fma.rn.f32 	%f3284, %f3252, %f3260, %f3204;
	fma.rn.f32 	%f3285, %f3252, %f3261, %f3205;
	fma.rn.f32 	%f3286, %f3252, %f3262, %f3206;
	fma.rn.f32 	%f3287, %f3252, %f3263, %f3207;
	fma.rn.f32 	%f3288, %f3252, %f3264, %f3208;
	fma.rn.f32 	%f3289, %f3252, %f3265, %f3209;
	fma.rn.f32 	%f3290, %f3253, %f3258, %f3210;
	fma.rn.f32 	%f3291, %f3253, %f3259, %f3211;
	fma.rn.f32 	%f3292, %f3253, %f3260, %f3212;
	fma.rn.f32 	%f3293, %f3253, %f3261, %f3213;
	fma.rn.f32 	%f3294, %f3253, %f3262, %f3214;
	fma.rn.f32 	%f3295, %f3253, %f3263, %f3215;
	fma.rn.f32 	%f3296, %f3253, %f3264, %f3216;
	fma.rn.f32 	%f3297, %f3253, %f3265, %f3217;
	fma.rn.f32 	%f3298, %f3254, %f3258, %f3218;
	fma.rn.f32 	%f3299, %f3254, %f3259, %f3219;
	fma.rn.f32 	%f3300, %f3254, %f3260, %f3220;
	fma.rn.f32 	%f3301, %f3254, %f3261, %f3221;
	fma.rn.f32 	%f3302, %f3254, %f3262, %f3222;
	fma.rn.f32 	%f3303, %f3254, %f3263, %f3223;
	fma.rn.f32 	%f3304, %f3254, %f3264, %f3224;
	fma.rn.f32 	%f3305, %f3254, %f3265, %f3225;
	fma.rn.f32 	%f3306, %f3255, %f3258, %f3226;
	fma.rn.f32 	%f3307, %f3255, %f3259, %f3227;
	fma.rn.f32 	%f3308, %f3255, %f3260, %f3228;
	fma.rn.f32 	%f3309, %f3255, %f3261, %f3229;
	fma.rn.f32 	%f3310, %f3255, %f3262, %f3230;
	fma.rn.f32 	%f3311, %f3255, %f3263, %f3231;
	fma.rn.f32 	%f3312, %f3255, %f3264, %f3232;
	fma.rn.f32 	%f3313, %f3255, %f3265, %f3233;
	fma.rn.f32 	%f3314, %f3256, %f3258, %f3234;
	fma.rn.f32 	%f3315, %f3256, %f3259, %f3235;
	fma.rn.f32 	%f3316, %f3256, %f3260, %f3236;
	fma.rn.f32 	%f3317, %f3256, %f3261, %f3237;
	fma.rn.f32 	%f3318, %f3256, %f3262, %f3238;
	fma.rn.f32 	%f3319, %f3256, %f3263, %f3239;
	fma.rn.f32 	%f3320, %f3256, %f3264, %f3240;
	fma.rn.f32 	%f3321, %f3256, %f3265, %f3241;
	fma.rn.f32 	%f3322, %f3257, %f3258, %f3242;
	fma.rn.f32 	%f3323, %f3257, %f3259, %f3243;
	fma.rn.f32 	%f3324, %f3257, %f3260, %f3244;
	fma.rn.f32 	%f3325, %f3257, %f3261, %f3245;
	fma.rn.f32 	%f3326, %f3257, %f3262, %f3246;
	fma.rn.f32 	%f3327, %f3257, %f3263, %f3247;
	fma.rn.f32 	%f3328, %f3257, %f3264, %f3248;
	fma.rn.f32 	%f3329, %f3257, %f3265, %f3249;
	ld.shared.f32 	%f3330, [%r34+3584];
	ld.shared.f32 	%f3331, [%r34+3588];
	ld.shared.f32 	%f3332, [%r34+3592];
	ld.shared.f32 	%f3333, [%r34+3596];
	ld.shared.f32 	%f3334, [%r34+3600];
	ld.shared.f32 	%f3335, [%r34+3604];
	ld.shared.f32 	%f3336, [%r34+3608];
	ld.shared.f32 	%f3337, [%r34+3612];
	ld.shared.f32 	%f3338, [%r36+3584];
	ld.shared.f32 	%f3339, [%r36+3588];
	ld.shared.f32 	%f3340, [%r36+3592];
	ld.shared.f32 	%f3341, [%r36+3596];
	ld.shared.f32 	%f3342, [%r36+3600];
	ld.shared.f32 	%f3343, [%r36+3604];
	ld.shared.f32 	%f3344, [%r36+3608];
	ld.shared.f32 	%f3345, [%r36+3612];
	fma.rn.f32 	%f3346, %f3330, %f3338, %f3266;
	fma.rn.f32 	%f3347, %f3330, %f3339, %f3267;
	fma.rn.f32 	%f3348, %f3330, %f3340, %f3268;
	fma.rn.f32 	%f3349, %f3330, %f3341, %f3269;
	fma.rn.f32 	%f3350, %f3330, %f3342, %f3270;
	fma.rn.f32 	%f3351, %f3330, %f3343, %f3271;
	fma.rn.f32 	%f3352, %f3330, %f3344, %f3272;
	fma.rn.f32 	%f3353, %f3330, %f3345, %f3273;
	fma.rn.f32 	%f3354, %f3331, %f3338, %f3274;
	fma.rn.f32 	%f3355, %f3331, %f3339, %f3275;
	fma.rn.f32 	%f3356, %f3331, %f3340, %f3276;
	fma.rn.f32 	%f3357, %f3331, %f3341, %f3277;
	fma.rn.f32 	%f3358, %f3331, %f3342, %f3278;
	fma.rn.f32 	%f3359, %f3331, %f3343, %f3279;
	fma.rn.f32 	%f3360, %f3331, %f3344, %f3280;
	fma.rn.f32 	%f3361, %f3331, %f3345, %f3281;
	fma.rn.f32 	%f3362, %f3332, %f3338, %f3282;
	fma.rn.f32 	%f3363, %f3332, %f3339, %f3283;
	fma.rn.f32 	%f3364, %f3332, %f3340, %f3284;
	fma.rn.f32 	%f3365, %f3332, %f3341, %f3285;
	fma.rn.f32 	%f3366, %f3332, %f3342, %f3286;
	fma.rn.f32 	%f3367, %f3332, %f3343, %f3287;
	fma.rn.f32 	%f3368, %f3332, %f3344, %f3288;
	fma.rn.f32 	%f3369, %f3332, %f3345, %f3289;
	fma.rn.f32 	%f3370, %f3333, %f3338, %f3290;
	fma.rn.f32 	%f3371, %f3333, %f3339, %f3291;
	fma.rn.f32 	%f3372, %f3333, %f3340, %f3292;
	fma.rn.f32 	%f3373, %f3333, %f3341, %f3293;
	fma.rn.f32 	%f3374, %f3333, %f3342, %f3294;
	fma.rn.f32 	%f3375, %f3333, %f3343, %f3295;
	fma.rn.f32 	%f3376, %f3333, %f3344, %f3296;
	fma.rn.f32 	%f3377, %f3333, %f3345, %f3297;
	fma.rn.f32 	%f3378, %f3334, %f3338, %f3298;
	fma.rn.f32 	%f3379, %f3334, %f3339, %f3299;
	fma.rn.f32 	%f3380, %f3334, %f3340, %f3300;
	fma.rn.f32 	%f3381, %f3334, %f3341, %f3301;
	fma.rn.f32 	%f3382, %f3334, %f3342, %f3302;
	fma.rn.f32 	%f3383, %f3334, %f3343, %f3303;
	fma.rn.f32 	%f3384, %f3334, %f3344, %f3304;
	fma.rn.f32 	%f3385, %f3334, %f3345, %f3305;
	fma.rn.f32 	%f3386, %f3335, %f3338, %f3306;
	fma.rn.f32 	%f3387, %f3335, %f3339, %f3307;
	fma.rn.f32 	%f3388, %f3335, %f3340, %f3308;
	fma.rn.f32 	%f3389, %f3335, %f3341, %f3309;
	fma.rn.f32 	%f3390, %f3335, %f3342, %f3310;
	fma.rn.f32 	%f3391, %f3335, %f3343, %f3311;
	fma.rn.f32 	%f3392, %f3335, %f3344, %f3312;
	fma.rn.f32 	%f3393, %f3335, %f3345, %f3313;
	fma.rn.f32 	%f3394, %f3336, %f3338, %f3314;
	fma.rn.f32 	%f3395, %f3336, %f3339, %f3315;
	fma.rn.f32 	%f3396, %f3336, %f3340, %f3316;
	fma.rn.f32 	%f3397, %f3336, %f3341, %f3317;
	fma.rn.f32 	%f3398, %f3336, %f3342, %f3318;
	fma.rn.f32 	%f3399, %f3336, %f3343, %f3319;
	fma.rn.f32 	%f3400, %f3336, %f3344, %f3320;
	fma.rn.f32 	%f3401, %f3336, %f3345, %f3321;
	fma.rn.f32 	%f3402, %f3337, %f3338, %f3322;
	fma.rn.f32 	%f3403, %f3337, %f3339, %f3323;
	fma.rn.f32 	%f3404, %f3337, %f3340, %f3324;
	fma.rn.f32 	%f3405, %f3337, %f3341, %f3325;
	fma.rn.f32 	%f3406, %f3337, %f3342, %f3326;
	fma.rn.f32 	%f3407, %f3337, %f3343, %f3327;
	fma.rn.f32 	%f3408, %f3337, %f3344, %f3328;
	fma.rn.f32 	%f3409, %f3337, %f3345, %f3329;
	bar.sync 	0;
	add.s32 	%r69, %r18, 40960;
	ld.global.nc.f32 	%f3410, [%rd6+160];
	st.shared.f32 	[%r23], %f3410;
	mul.wide.u32 	%rd88, %r69, 4;
	add.s64 	%rd89, %rd7, %rd88;
	ld.global.nc.f32 	%f3411, [%rd89];
	st.shared.f32 	[%r25], %f3411;
	ld.global.nc.f32 	%f3412, [%rd6+164];
	st.shared.f32 	[%r23+512], %f3412;
	add.s32 	%r70, %r18, 41984;
	mul.wide.u32 	%rd90, %r70, 4;
	add.s64 	%rd91, %rd7, %rd90;
	ld.global.nc.f32 	%f3413, [%rd91];
	st.shared.f32 	[%r25+512], %f3413;
	ld.global.nc.f32 	%f3414, [%rd6+168];
	st.shared.f32 	[%r23+1024], %f3414;
	add.s32 	%r71, %r18, 43008;
	mul.wide.u32 	%rd92, %r71, 4;
	add.s64 	%rd93, %rd7, %rd92;
	ld.global.nc.f32 	%f3415, [%rd93];
	st.shared.f32 	[%r25+1024], %f3415;
	ld.global.nc.f32 	%f3416, [%rd6+172];
	st.shared.f32 	[%r23+1536], %f3416;
	add.s32 	%r72, %r18, 44032;
	mul.wide.u32 	%rd94, %r72, 4;
	add.s64 	%rd95, %rd7, %rd94;
	ld.global.nc.f32 	%f3417, [%rd95];
	st.shared.f32 	[%r25+1536], %f3417;
	ld.global.nc.f32 	%f3418, [%rd6+176];
	st.shared.f32 	[%r23+2048], %f3418;
	add.s32 	%r73, %r18, 45056;
	mul.wide.u32 	%rd96, %r73, 4;
	add.s64 	%rd97, %rd7, %rd96;
	ld.global.nc.f32 	%f3419, [%rd97];
	st.shared.f32 	[%r25+2048], %f3419;
	ld.global.nc.f32 	%f3420, [%rd6+180];
	st.shared.f32 	[%r23+2560], %f3420;
	add.s32 	%r74, %r18, 46080;
	mul.wide.u32 	%rd98, %r74, 4;
	add.s64 	%rd99, %rd7, %rd98;
	ld.global.nc.f32 	%f3421, [%rd99];
	st.shared.f32 	[%r25+2560], %f3421;
	ld.global.nc.f32 	%f3422, [%rd6+184];
	st.shared.f32 	[%r23+3072], %f3422;
	add.s32 	%r75, %r18, 47104;
	mul.wide.u32 	%rd100, %r75, 4;
	add.s64 	%rd101, %rd7, %rd100;
	ld.global.nc.f32 	%f3423, [%rd101];
	st.shared.f32 	[%r25+3072], %f3423;
	ld.global.nc.f32 	%f3424, [%rd6+188];
	st.shared.f32 	[%r23+3584], %f3424;
	add.s32 	%r76, %r18, 48128;
	mul.wide.u32 	%rd102, %r76, 4;
	add.s64 	%rd103, %rd7, %rd102;
	ld.global.nc.f32 	%f3425, [%rd103];
	st.shared.f32 	[%r25+3584], %f3425;
	bar.sync 	0;
	ld.shared.f32 	%f3426, [%r34];
	ld.shared.f32 	%f3427, [%r34+4];
	ld.shared.f32 	%f3428, [%r34+8];
	ld.shared.f32 	%f3429, [%r34+12];
	ld.shared.f32 	%f3430, [%r34+16];
	ld.shared.f32 	%f3431, [%r34+20];
	ld.shared.f32 	%f3432, [%r34+24];
	ld.shared.f32 	%f3433, [%r34+28];
	ld.shared.f32 	%f3434, [%r36];
	ld.shared.f32 	%f3435, [%r36+4];
	ld.shared.f32 	%f3436, [%r36+8];
	ld.shared.f32 	%f3437, [%r36+12];
	ld.shared.f32 	%f3438, [%r36+16];
	ld.shared.f32 	%f3439, [%r36+20];
	ld.shared.f32 	%f3440, [%r36+24];
	ld.shared.f32 	%f3441, [%r36+28];
	fma.rn.f32 	%f3442, %f3426, %f3434, %f3346;
	fma.rn.f32 	%f3443, %f3426, %f3435, %f3347;
	fma.rn.f32 	%f3444, %f3426, %f3436, %f3348;
	fma.rn.f32 	%f3445, %f3426, %f3437, %f3349;
	fma.rn.f32 	%f3446, %f3426, %f3438, %f3350;
	fma.rn.f32 	%f3447, %f3426, %f3439, %f3351;
	fma.rn.f32 	%f3448, %f3426, %f3440, %f3352;
	fma.rn.f32 	%f3449, %f3426, %f3441, %f3353;
	fma.rn.f32 	%f3450, %f3427, %f3434, %f3354;
	fma.rn.f32 	%f3451, %f3427, %f3435, %f3355;
	fma.rn.f32 	%f3452, %f3427, %f3436, %f3356;
	fma.rn.f32 	%f3453, %f3427, %f3437, %f3357;
	fma.rn.f32 	%f3454, %f3427, %f3438, %f3358;
	fma.rn.f32 	%f3455, %f3427, %f3439, %f3359;
	fma.rn.f32 	%f3456, %f3427, %f3440, %f3360;
	fma.rn.f32 	%f3457, %f3427, %f3441, %f3361;
	fma.rn.f32 	%f3458, %f3428, %f3434, %f3362;
	fma.rn.f32 	%f3459, %f3428, %f3435, %f3363;
	fma.rn.f32 	%f3460, %f3428, %f3436, %f3364;
	fma.rn.f32 	%f3461, %f3428, %f3437, %f3365;
	fma.rn.f32 	%f3462, %f3428, %f3438, %f3366;
	fma.rn.f32 	%f3463, %f3428, %f3439, %f3367;
	fma.rn.f32 	%f3464, %f3428, %f3440, %f3368;
	fma.rn.f32 	%f3465, %f3428, %f3441, %f3369;
	fma.rn.f32 	%f3466, %f3429, %f3434, %f3370;
	fma.rn.f32 	%f3467, %f3429, %f3435, %f3371;
	fma.rn.f32 	%f3468, %f3429, %f3436, %f3372;
	fma.rn.f32 	%f3469, %f3429, %f3437, %f3373;
	fma.rn.f32 	%f3470, %f3429, %f3438, %f3374;
	fma.rn.f32 	%f3471, %f3429, %f3439, %f3375;
	fma.rn.f32 	%f3472, %f3429, %f3440, %f3376;
	fma.rn.f32 	%f3473, %f3429, %f3441, %f3377;
	fma.rn.f32 	%f3474, %f3430, %f3434, %f3378;
	fma.rn.f32 	%f3475, %f3430, %f3435, %f3379;
	fma.rn.f32 	%f3476, %f3430, %f3436, %f3380;
	fma.rn.f32 	%f3477, %f3430, %f3437, %f3381;
	fma.rn.f32 	%f3478, %f3430, %f3438, %f3382;
	fma.rn.f32 	%f3479, %f3430, %f3439, %f3383;
	fma.rn.f32 	%f3480, %f3430, %f3440, %f3384;
	fma.rn.f32 	%f3481, %f3430, %f3441, %f3385;
	fma.rn.f32 	%f3482, %f3431, %f3434, %f3386;
	fma.rn.f32 	%f3483, %f3431, %f3435, %f3387;
	fma.rn.f32 	%f3484, %f3431, %f3436, %f3388;
	fma.rn.f32 	%f3485, %f3431, %f3437, %f3389;
	fma.rn.f32 	%f3486, %f3431, %f3438, %f3390;
	fma.rn.f32 	%f3487, %f3431, %f3439, %f3391;
	fma.rn.f32 	%f3488, %f3431, %f3440, %f3392;
	fma.rn.f32 	%f3489, %f3431, %f3441, %f3393;
	fma.rn.f32 	%f3490, %f3432, %f3434, %f3394;
	fma.rn.f32 	%f3491, %f3432, %f3435, %f3395;
	fma.rn.f32 	%f3492, %f3432, %f3436, %f3396;
	fma.rn.f32 	%f3493, %f3432, %f3437, %f3397;
	fma.rn.f32 	%f3494, %f3432, %f3438, %f3398;
	fma.rn.f32 	%f3495, %f3432, %f3439, %f3399;
	fma.rn.f32 	%f3496, %f3432, %f3440, %f3400;
	fma.rn.f32 	%f3497, %f3432, %f3441, %f3401;
	fma.rn.f32 	%f3498, %f3433, %f3434, %f3402;
	fma.rn.f32 	%f3499, %f3433, %f3435, %f3403;
	fma.rn.f32 	%f3500, %f3433, %f3436, %f3404;
	fma.rn.f32 	%f3501, %f3433, %f3437, %f3405;
	fma.rn.f32 	%f3502, %f3433, %f3438, %f3406;
	fma.rn.f32 	%f3503, %f3433, %f3439, %f3407;
	fma.rn.f32 	%f3504, %f3433, %f3440, %f3408;
	fma.rn.f32 	%f3505, %f3433, %f3441, %f3409;
	ld.shared.f32 	%f3506, [%r34+512];
	ld.shared.f32 	%f3507, [%r34+516];
	ld.shared.f32 	%f3508, [%r34+520];
	ld.shared.f32 	%f3509, [%r34+524];
	ld.shared.f32 	%f3510, [%r34+528];
	ld.shared.f32 	%f3511, [%r34+532];
	ld.shared.f32 	%f3512, [%r34+536];
	ld.shared.f32 	%f3513, [%r34+540];
	ld.shared.f32 	%f3514, [%r36+512];
	ld.shared.f32 	%f3515, [%r36+516];
	ld.shared.f32 	%f3516, [%r36+520];
	ld.shared.f32 	%f3517, [%r36+524];
	ld.shared.f32 	%f3518, [%r36+528];
	ld.shared.f32 	%f3519, [%r36+532];
	ld.shared.f32 	%f3520, [%r36+536];
	ld.shared.f32 	%f3521, [%r36+540];
	fma.rn.f32 	%f3522, %f3506, %f3514, %f3442;
	fma.rn.f32 	%f3523, %f3506, %f3515, %f3443;
	fma.rn.f32 	%f3524, %f3506, %f3516, %f3444;
	fma.rn.f32 	%f3525, %f3506, %f3517, %f3445;
	fma.rn.f32 	%f3526, %f3506, %f3518, %f3446;
	fma.rn.f32 	%f3527, %f3506, %f3519, %f3447;
	fma.rn.f32 	%f3528, %f3506, %f3520, %f3448;
	fma.rn.f32 	%f3529, %f3506, %f3521, %f3449;
	fma.rn.f32 	%f3530, %f3507, %f3514, %f3450;
	fma.rn.f32 	%f3531, %f3507, %f3515, %f3451;
	fma.rn.f32 	%f3532, %f3507, %f3516, %f3452;
	fma.rn.f32 	%f3533, %f3507, %f3517, %f3453;
	fma.rn.f32 	%f3534, %f3507, %f3518, %f3454;
	fma.rn.f32 	%f3535, %f3507, %f3519, %f3455;
	fma.rn.f32 	%f3536, %f3507, %f3520, %f3456;
	fma.rn.f32 	%f3537, %f3507, %f3521, %f3457;
	fma.rn.f32 	%f3538, %f3508, %f3514, %f3458;
	fma.rn.f32 	%f3539, %f3508, %f3515, %f3459;
	fma.rn.f32 	%f3540, %f3508, %f3516, %f3460;
	fma.rn.f32 	%f3541, %f3508, %f3517, %f3461;
	fma.rn.f32 	%f3542, %f3508, %f3518, %f3462;
	fma.rn.f32 	%f3543, %f3508, %f3519, %f3463;
	fma.rn.f32 	%f3544, %f3508, %f3520, %f3464;
	fma.rn.f32 	%f3545, %f3508, %f3521, %f3465;
	fma.rn.f32 	%f3546, %f3509, %f3514, %f3466;
	fma.rn.f32 	%f3547, %f3509, %f3515, %f3467;
	fma.rn.f32 	%f3548, %f3509, %f3516, %f3468;
	fma.rn.f32 	%f3549, %f3509, %f3517, %f3469;
	fma.rn.f32 	%f3550, %f3509, %f3518, %f3470;
	fma.rn.f32 	%f3551, %f3509, %f3519, %f3471;
	fma.rn.f32 	%f3552, %f3509, %f3520, %f3472;
	fma.rn.f32 	%f3553, %f3509, %f3521, %f3473;
	fma.rn.f32 	%f3554, %f3510, %f3514, %f3474;
	fma.rn.f32 	%f3555, %f3510, %f3515, %f3475;
	fma.rn.f32 	%f3556, %f3510, %f3516, %f3476;
	fma.rn.f32 	%f3557, %f3510, %f3517, %f3477;
	fma.rn.f32 	%f3558, %f3510, %f3518, %f3478;
	fma.rn.f32 	%f3559, %f3510, %f3519, %f3479;
	fma.rn.f32 	%f3560, %f3510, %f3520, %f3480;
	fma.rn.f32 	%f3561, %f3510, %f3521, %f3481;
	fma.rn.f32 	%f3562, %f3511, %f3514, %f3482;
	fma.rn.f32 	%f3563, %f3511, %f3515, %f3483;
	fma.rn.f32 	%f3564, %f3511, %f3516, %f3484;
	fma.rn.f32 	%f3565, %f3511, %f3517, %f3485;
	fma.rn.f32 	%f3566, %f3511, %f3518, %f3486;
	fma.rn.f32 	%f3567, %f3511, %f3519, %f3487;
	fma.rn.f32 	%f3568, %f3511, %f3520, %f3488;
	fma.rn.f32 	%f3569, %f3511, %f3521, %f3489;
	fma.rn.f32 	%f3570, %f3512, %f3514, %f3490;
	fma.rn.f32 	%f3571, %f3512, %f3515, %f3491;
	fma.rn.f32 	%f3572, %f3512, %f3516, %f3492;
	fma.rn.f32 	%f3573, %f3512, %f3517, %f3493;
	fma.rn.f32 	%f3574, %f3512, %f3518, %f3494;
	fma.rn.f32 	%f3575, %f3512, %f3519, %f3495;
	fma.rn.f32 	%f3576, %f3512, %f3520, %f3496;
	fma.rn.f32 	%f3577, %f3512, %f3521, %f3497;
	fma.rn.f32 	%f3578, %f3513, %f3514, %f3498;
	fma.rn.f32 	%f3579, %f3513, %f3515, %f3499;
	fma.rn.f32 	%f3580, %f3513, %f3516, %f3500;
	fma.rn.f32 	%f3581, %f3513, %f3517, %f3501;
	fma.rn.f32 	%f3582, %f3513, %f3518, %f3502;
	fma.rn.f32 	%f3583, %f3513, %f3519, %f3503;
	fma.rn.f32 	%f3584, %f3513, %f3520, %f3504;
	fma.rn.f32 	%f3585, %f3513, %f3521, %f3505;
	ld.shared.f32 	%f3586, [%r34+1024];
	ld.shared.f32 	%f3587, [%r34+1028];
	ld.shared.f32 	%f3588, [%r34+1032];
	ld.shared.f32 	%f3589, [%r34+1036];
	ld.shared.f32 	%f3590, [%r34+1040];
	ld.shared.f32 	%f3591, [%r34+1044];
	ld.shared.f32 	%f3592, [%r34+1048];
	ld.shared.f32 	%f3593, [%r34+1052];
	ld.shared.f32 	%f3594, [%r36+1024];
	ld.shared.f32 	%f3595, [%r36+1028];
	ld.shared.f32 	%f3596, [%r36+1032];
	ld.shared.f32 	%f3597, [%r36+1036];
	ld.shared.f32 	%f3598, [%r36+1040];
	ld.shared.f32 	%f3599, [%r36+1044];
	ld.shared.f32 	%f3600, [%r36+1048];
	ld.shared.f32 	%f3601, [%r36+1052];
	fma.rn.f32 	%f3602, %f3586, %f3594, %f3522;
	fma.rn.f32 	%f3603, %f3586, %f3595, %f3523;
	fma.rn.f32 	%f3604, %f3586, %f3596, %f3524;
	fma.rn.f32 	%f3605, %f3586, %f3597, %f3525;
	fma.rn.f32 	%f3606, %f3586, %f3598, %f3526;
	fma.rn.f32 	%f3607, %f3586, %f3599, %f3527;
	fma.rn.f32 	%f3608, %f3586, %f3600, %f3528;
	fma.rn.f32 	%f3609, %f3586, %f3601, %f3529;
	fma.rn.f32 	%f3610, %f3587, %f3594, %f3530;
	fma.rn.f32 	%f3611, %f3587, %f3595, %f3531;
	fma.rn.f32 	%f3612, %f3587, %f3596, %f3532;
	fma.rn.f32 	%f3613, %f3587, %f3597, %f3533;
	fma.rn.f32 	%f3614, %f3587, %f3598, %f3534;
	fma.rn.f32 	%f3615, %f3587, %f3599, %f3535;
	fma.rn.f32 	%f3616, %f3587, %f3600, %f3536;
	fma.rn.f32 	%f3617, %f3587, %f3601, %f3537;
	fma.rn.f32 	%f3618, %f3588, %f3594, %f3538;
	fma.rn.f32 	%f3619, %f3588, %f3595, %f3539;
	fma.rn.f32 	%f3620, %f3588, %f3596, %f3540;
	fma.rn.f32 	%f3621, %f3588, %f3597, %f3541;
	fma.rn.f32 	%f3622, %f3588, %f3598, %f3542;
	fma.rn.f32 	%f3623, %f3588, %f3599, %f3543;
	fma.rn.f32 	%f3624, %f3588, %f3600, %f3544;
	fma.rn.f32 	%f3625, %f3588, %f3601, %f3545;
	fma.rn.f32 	%f3626, %f3589, %f3594, %f3546;
	fma.rn.f32 	%f3627, %f3589, %f3595, %f3547;
	fma.rn.f32 	%f3628, %f3589, %f3596, %f3548;
	fma.rn.f32 	%f3629, %f3589, %f3597, %f3549;
	fma.rn.f32 	%f3630, %f3589, %f3598, %f3550;
	fma.rn.f32 	%f3631, %f3589, %f3599, %f3551;
	fma.rn.f32 	%f3632, %f3589, %f3600, %f3552;
	fma.rn.f32 	%f3633, %f3589, %f3601, %f3553;
	fma.rn.f32 	%f3634, %f3590, %f3594, %f3554;
	fma.rn.f32 	%f3635, %f3590, %f3595, %f3555;
	fma.rn.f32 	%f3636, %f3590, %f3596, %f3556;
	fma.rn.f32 	%f3637, %f3590, %f3597, %f3557;
	fma.rn.f32 	%f3638, %f3590, %f3598, %f3558;
	fma.rn.f32 	%f3639, %f3590, %f3599, %f3559;
	fma.rn.f32 	%f3640, %f3590, %f3600, %f3560;
	fma.rn.f32 	%f3641, %f3590, %f3601, %f3561;
	fma.rn.f32 	%f3642, %f3591, %f3594, %f3562;
	fma.rn.f32 	%f3643, %f3591, %f3595, %f3563;
	fma.rn.f32 	%f3644, %f3591, %f3596, %f3564;
	fma.rn.f32 	%f3645, %f3591, %f3597, %f3565;
	fma.rn.f32 	%f3646, %f3591, %f3598, %f3566;
	fma.rn.f32 	%f3647, %f3591, %f3599, %f3567;
	fma.rn.f32 	%f3648, %f3591, %f3600, %f3568;
	fma.rn.f32 	%f3649, %f3591, %f3601, %f3569;
	fma.rn.f32 	%f3650, %f3592, %f3594, %f3570;
	fma.rn.f32 	%f3651, %f3592, %f3595, %f3571;
	fma.rn.f32 	%f3652, %f3592, %f3596, %f3572;
	fma.rn.f32 	%f3653, %f3592, %f3597, %f3573;
	fma.rn.f32 	%f3654, %f3592, %f3598, %f3574;
	fma.rn.f32 	%f3655, %f3592, %f3599, %f3575;
	fma.rn.f32 	%f3656, %f3592, %f3600, %f3576;
	fma.rn.f32 	%f3657, %f3592, %f3601, %f3577;
	fma.rn.f32 	%f3658, %f3593, %f3594, %f3578;
	fma.rn.f32 	%f3659, %f3593, %f3595, %f3579;
	fma.rn.f32 	%f3660, %f3593, %f3596, %f3580;
	fma.rn.f32 	%f3661, %f3593, %f3597, %f3581;
	fma.rn.f32 	%f3662, %f3593, %f3598, %f3582;
	fma.rn.f32 	%f3663, %f3593, %f3599, %f3583;
	fma.rn.f32 	%f3664, %f3593, %f3600, %f3584;
	fma.rn.f32 	%f3665, %f3593, %f3601, %f3585;
	ld.shared.f32 	%f3666, [%r34+1536];
	ld.shared.f32 	%f3667, [%r34+1540];
	ld.shared.f32 	%f3668, [%r34+1544];
	ld.shared.f32 	%f3669, [%r34+1548];
	ld.shared.f32 	%f3670, [%r34+1552];
	ld.shared.f32 	%f3671, [%r34+1556];
	ld.shared.f32 	%f3672, [%r34+1560];
	ld.shared.f32 	%f3673, [%r34+1564];
	ld.shared.f32 	%f3674, [%r36+1536];
	ld.shared.f32 	%f3675, [%r36+1540];
	ld.shared.f32 	%f3676, [%r36+1544];
	ld.shared.f32 	%f3677, [%r36+1548];
	ld.shared.f32 	%f3678, [%r36+1552];
	ld.shared.f32 	%f3679, [%r36+1556];
	ld.shared.f32 	%f3680, [%r36+1560];
	ld.shared.f32 	%f3681, [%r36+1564];
	fma.rn.f32 	%f3682, %f3666, %f3674, %f3602;
	fma.rn.f32 	%f3683, %f3666, %f3675, %f3603;
	fma.rn.f32 	%f3684, %f3666, %f3676, %f3604;
	fma.rn.f32 	%f3685, %f3666, %f3677, %f3605;
	fma.rn.f32 	%f3686, %f3666, %f3678, %f3606;
	fma.rn.f32 	%f3687, %f3666, %f3679, %f3607;
	fma.rn.f32 	%f3688, %f3666, %f3680, %f3608;
	fma.rn.f32 	%f3689, %f3666, %f3681, %f3609;
	fma.rn.f32 	%f3690, %f3667, %f3674, %f3610;
	fma.rn.f32 	%f3691, %f3667, %f3675, %f3611;
	fma.rn.f32 	%f3692, %f3667, %f3676, %f3612;
	fma.rn.f32 	%f3693, %f3667, %f3677, %f3613;
	fma.rn.f32 	%f3694, %f3667, %f3678, %f3614;
	fma.rn.f32 	%f3695, %f3667, %f3679, %f3615;
	fma.rn.f32 	%f3696, %f3667, %f3680, %f3616;
	fma.rn.f32 	%f3697, %f3667, %f3681, %f3617;
	fma.rn.f32 	%f3698, %f3668, %f3674, %f3618;
	fma.rn.f32 	%f3699, %f3668, %f3675, %f3619;
	fma.rn.f32 	%f3700, %f3668, %f3676, %f3620;
	fma.rn.f32 	%f3701, %f3668, %f3677, %f3621;
	fma.rn.f32 	%f3702, %f3668, %f3678, %f3622;
	fma.rn.f32 	%f3703, %f3668, %f3679, %f3623;
	fma.rn.f32 	%f3704, %f3668, %f3680, %f3624;
	fma.rn.f32 	%f3705, %f3668, %f3681, %f3625;
	fma.rn.f32 	%f3706, %f3669, %f3674, %f3626;
	fma.rn.f32 	%f3707, %f3669, %f3675, %f3627;
	fma.rn.f32 	%f3708, %f3669, %f3676, %f3628;
	fma.rn.f32 	%f3709, %f3669, %f3677, %f3629;
	fma.rn.f32 	%f3710, %f3669, %f3678, %f3630;
	fma.rn.f32 	%f3711, %f3669, %f3679, %f3631;
	fma.rn.f32 	%f3712, %f3669, %f3680, %f3632;
	fma.rn.f32 	%f3713, %f3669, %f3681, %f3633;
	fma.rn.f32 	%f3714, %f3670, %f3674, %f3634;
	fma.rn.f32 	%f3715, %f3670, %f3675, %f3635;
	fma.rn.f32 	%f3716, %f3670, %f3676, %f3636;
	fma.rn.f32 	%f3717, %f3670, %f3677, %f3637;
	fma.rn.f32 	%f3718, %f3670, %f3678, %f3638;
	fma.rn.f32 	%f3719, %f3670, %f3679, %f3639;
	fma.rn.f32 	%f3720, %f3670, %f3680, %f3640;
	fma.rn.f32 	%f3721, %f3670, %f3681, %f3641;
	fma.rn.f32 	%f3722, %f3671, %f3674, %f3642;
	fma.rn.f32 	%f3723, %f3671, %f3675, %f3643;
	fma.rn.f32 	%f3724, %f3671, %f3676, %f3644;
	fma.rn.f32 	%f3725, %f3671, %f3677, %f3645;
	fma.rn.f32 	%f3726, %f3671, %f3678, %f3646;
	fma.rn.f32 	%f3727, %f3671, %f3679, %f3647;
	fma.rn.f32 	%f3728, %f3671, %f3680, %f3648;
	fma.rn.f32 	%f3729, %f3671, %f3681, %f3649;
	fma.rn.f32 	%f3730, %f3672, %f3674, %f3650;
	fma.rn.f32 	%f3731, %f3672, %f3675, %f3651;
	fma.rn.f32 	%f3732, %f3672, %f3676, %f3652;
	fma.rn.f32 	%f3733, %f3672, %f3677, %f3653;
	fma.rn.f32 	%f3734, %f3672, %f3678, %f3654;
	fma.rn.f32 	%f3735, %f3672, %f3679, %f3655;
	fma.rn.f32 	%f3736, %f3672, %f3680, %f3656;
	fma.rn.f32 	%f3737, %f3672, %f3681, %f3657;
	fma.rn.f32 	%f3738, %f3673, %f3674, %f3658;
	fma.rn.f32 	%f3739, %f3673, %f3675, %f3659;
	fma.rn.f32 	%f3740, %f3673, %f3676, %f3660;
	fma.rn.f32 	%f3741, %f3673, %f3677, %f3661;
	fma.rn.f32 	%f3742, %f3673, %f3678, %f3662;
	fma.rn.f32 	%f3743, %f3673, %f3679, %f3663;
	fma.rn.f32 	%f3744, %f3673, %f3680, %f3664;
	fma.rn.f32 	%f3745, %f3673, %f3681, %f3665;
	ld.shared.f32 	%f3746, [%r34+2048];
	ld.shared.f32 	%f3747, [%r34+2052];
	ld.shared.f32 	%f3748, [%r34+2056];
	ld.shared.f32 	%f3749, [%r34+2060];
	ld.shared.f32 	%f3750, [%r34+2064];
	ld.shared.f32 	%f3751, [%r34+2068];
	ld.shared.f32 	%f3752, [%r34+2072];
	ld.shared.f32 	%f3753, [%r34+2076];
	ld.shared.f32 	%f3754, [%r36+2048];
	ld.shared.f32 	%f3755, [%r36+2052];
	ld.shared.f32 	%f3756, [%r36+2056];
	ld.shared.f32 	%f3757, [%r36+2060];
	ld.shared.f32 	%f3758, [%r36+2064];
	ld.shared.f32 	%f3759, [%r36+2068];
	ld.shared.f32 	%f3760, [%r36+2072];
	ld.shared.f32 	%f3761, [%r36+2076];
	fma.rn.f32 	%f3762, %f3746, %f3754, %f3682;
	fma.rn.f32 	%f3763, %f3746, %f3755, %f3683;
	fma.rn.f32 	%f3764, %f3746, %f3756, %f3684;
	fma.rn.f32 	%f3765, %f3746, %f3757, %f3685;
	fma.rn.f32 	%f3766, %f3746, %f3758, %f3686;
	fma.rn.f32 	%f3767, %f3746, %f3759, %f3687;
	fma.rn.f32 	%f3768, %f3746, %f3760, %f3688;
	fma.rn.f32 	%f3769, %f3746, %f3761, %f3689;
	fma.rn.f32 	%f3770, %f3747, %f3754, %f3690;
	fma.rn.f32 	%f3771, %f3747, %f3755, %f3691;
	fma.rn.f32 	%f3772, %f3747, %f3756, %f3692;
	fma.rn.f32 	%f3773, %f3747, %f3757, %f3693;
	fma.rn.f32 	%f3774, %f3747, %f3758, %f3694;
	fma.rn.f32 	%f3775, %f3747, %f3759, %f3695;
	fma.rn.f32 	%f3776, %f3747, %f3760, %f3696;
	fma.rn.f32 	%f3777, %f3747, %f3761, %f3697;
	fma.rn.f32 	%f3778, %f3748, %f3754, %f3698;
	fma.rn.f32 	%f3779, %f3748, %f3755, %f3699;
	fma.rn.f32 	%f3780, %f3748, %f3756, %f3700;
	fma.rn.f32 	%f3781, %f3748, %f3757, %f3701;
	fma.rn.f32 	%f3782, %f3748, %f3758, %f3702;
	fma.rn.f32 	%f3783, %f3748, %f3759, %f3703;
	fma.rn.f32 	%f3784, %f3748, %f3760, %f3704;
	fma.rn.f32 	%f3785, %f3748, %f3761, %f3705;
	fma.rn.f32 	%f3786, %f3749, %f3754, %f3706;
	fma.rn.f32 	%f3787, %f3749, %f3755, %f3707;
	fma.rn.f32 	%f3788, %f3749, %f3756, %f3708;
	fma.rn.f32 	%f3789, %f3749, %f3757, %f3709;
	fma.rn.f32 	%f3790, %f3749, %f3758, %f3710;
	fma.rn.f32 	%f3791, %f3749, %f3759, %f3711;
	fma.rn.f32 	%f3792, %f3749, %f3760, %f3712;
	fma.rn.f32 	%f3793, %f3749, %f3761, %f3713;
	fma.rn.f32 	%f3794, %f3750, %f3754, %f3714;
	fma.rn.f32 	%f3795, %f3750, %f3755, %f3715;
	fma.rn.f32 	%f3796, %f3750, %f3756, %f3716;
	fma.rn.f32 	%f3797, %f3750, %f3757, %f3717;
	fma.rn.f32 	%f3798, %f3750, %f3758, %f3718;
	fma.rn.f32 	%f3799, %f3750, %f3759, %f3719;
	fma.rn.f32 	%f3800, %f3750, %f3760, %f3720;
	fma.rn.f32 	%f3801, %f3750, %f3761, %f3721;
	fma.rn.f32 	%f3802, %f3751, %f3754, %f3722;
	fma.rn.f32 	%f3803, %f3751, %f3755, %f3723;
	fma.rn.f32 	%f3804, %f3751, %f3756, %f3724;
	fma.rn.f32 	%f3805, %f3751, %f3757, %f3725;
	fma.rn.f32 	%f3806, %f3751, %f3758, %f3726;
	fma.rn.f32 	%f3807, %f3751, %f3759, %f3727;
	fma.rn.f32 	%f3808, %f3751, %f3760, %f3728;
	fma.rn.f32 	%f3809, %f3751, %f3761, %f3729;
	fma.rn.f32 	%f3810, %f3752, %f3754, %f3730;
	fma.rn.f32 	%f3811, %f3752, %f3755, %f3731;
	fma.rn.f32 	%f3812, %f3752, %f3756, %f3732;
	fma.rn.f32 	%f3813, %f3752, %f3757, %f3733;
	fma.rn.f32 	%f3814, %f3752, %f3758, %f3734;
	fma.rn.f32 	%f3815, %f3752, %f3759, %f3735;
	fma.rn.f32 	%f3816, %f3752, %f3760, %f3736;
	fma.rn.f32 	%f3817, %f3752, %f3761, %f3737;
	fma.rn.f32 	%f3818, %f3753, %f3754, %f3738;
	fma.rn.f32 	%f3819, %f3753, %f3755, %f3739;
	fma.rn.f32 	%f3820, %f3753, %f3756, %f3740;
	fma.rn.f32 	%f3821, %f3753, %f3757, %f3741;
	fma.rn.f32 	%f3822, %f3753, %f3758, %f3742;
	fma.rn.f32 	%f3823, %f3753, %f3759, %f3743;
	fma.rn.f32 	%f3824, %f3753, %f3760, %f3744;
	fma.rn.f32 	%f3825, %f3753, %f3761, %f3745;
	ld.shared.f32 	%f3826, [%r34+2560];
	ld.shared.f32 	%f3827, [%r34+2564];
	ld.shared.f32 	%f3828, [%r34+2568];
	ld.shared.f32 	%f3829, [%r34+2572];
	ld.shared.f32 	%f3830, [%r34+2576];
	ld.shared.f32 	%f3831, [%r34+2580];
	ld.shared.f32 	%f3832, [%r34+2584];
	ld.shared.f32 	%f3833, [%r34+2588];
	ld.shared.f32 	%f3834, [%r36+2560];
	ld.shared.f32 	%f3835, [%r36+2564];
	ld.shared.f32 	%f3836, [%r36+2568];
	ld.shared.f32 	%f3837, [%r36+2572];
	ld.shared.f32 	%f3838, [%r36+2576];
	ld.shared.f32 	%f3839, [%r36+2580];
	ld.shared.f32 	%f3840, [%r36+2584];
	ld.shared.f32 	%f3841, [%r36+2588];
	fma.rn.f32 	%f3842, %f3826, %f3834, %f3762;
	fma.rn.f32 	%f3843, %f3826, %f3835, %f3763;
	fma.rn.f32 	%f3844, %f3826, %f3836, %f3764;
	fma.rn.f32 	%f3845, %f3826, %f3837, %f3765;
	fma.rn.f32 	%f3846, %f3826, %f3838, %f3766;
	fma.rn.f32 	%f3847, %f3826, %f3839, %f3767;
	fma.rn.f32 	%f3848, %f3826, %f3840, %f3768;
	fma.rn.f32 	%f3849, %f3826, %f3841, %f3769;
	fma.rn.f32 	%f3850, %f3827, %f3834, %f3770;
	fma.rn.f32 	%f3851, %f3827, %f3835, %f3771;
	fma.rn.f32 	%f3852, %f3827, %f3836, %f3772;
	fma.rn.f32 	%f3853, %f3827, %f3837, %f3773;
	fma.rn.f32 	%f3854, %f3827, %f3838, %f3774;
	fma.rn.f32 	%f3855, %f3827, %f3839, %f3775;
	fma.rn.f32 	%f3856, %f3827, %f3840, %f3776;
	fma.rn.f32 	%f3857, %f3827, %f3841, %f3777;
	fma.rn.f32 	%f3858, %f3828, %f3834, %f3778;
	fma.rn.f32 	%f3859, %f3828, %f3835, %f3779;
	fma.rn.f32 	%f3860, %f3828, %f3836, %f3780;
	fma.rn.f32 	%f3861, %f3828, %f3837, %f3781;
	fma.rn.f32 	%f3862, %f3828, %f3838, %f3782;
	fma.rn.f32 	%f3863, %f3828, %f3839, %f3783;
	fma.rn.f32 	%f3864, %f3828, %f3840, %f3784;
	fma.rn.f32 	%f3865, %f3828, %f3841, %f3785;
	fma.rn.f32 	%f3866, %f3829, %f3834, %f3786;
	fma.rn.f32 	%f3867, %f3829, %f3835, %f3787;
	fma.rn.f32 	%f3868, %f3829, %f3836, %f3788;
	fma.rn.f32 	%f3869, %f3829, %f3837, %f3789;
	fma.rn.f32 	%f3870, %f3829, %f3838, %f3790;
	fma.rn.f32 	%f3871, %f3829, %f3839, %f3791;
	fma.rn.f32 	%f3872, %f3829, %f3840, %f3792;
	fma.rn.f32 	%f3873, %f3829, %f3841, %f3793;
	fma.rn.f32 	%f3874, %f3830, %f3834, %f3794;
	fma.rn.f32 	%f3875, %f3830, %f3835, %f3795;
	fma.rn.f32 	%f3876, %f3830, %f3836, %f3796;
	fma.rn.f32 	%f3877, %f3830, %f3837, %f3797;
	fma.rn.f32 	%f3878, %f3830, %f3838, %f3798;
	fma.rn.f32 	%f3879, %f3830, %f3839, %f3799;
	fma.rn.f32 	%f3880, %f3830, %f3840, %f3800;
	fma.rn.f32 	%f3881, %f3830, %f3841, %f3801;
	fma.rn.f32 	%f3882, %f3831, %f3834, %f3802;
	fma.rn.f32 	%f3883, %f3831, %f3835, %f3803;
	fma.rn.f32 	%f3884, %f3831, %f3836, %f3804;
	fma.rn.f32 	%f3885, %f3831, %f3837, %f3805;
	fma.rn.f32 	%f3886, %f3831, %f3838, %f3806;
	fma.rn.f32 	%f3887, %f3831, %f3839, %f3807;
	fma.rn.f32 	%f3888, %f3831, %f3840, %f3808;
	fma.rn.f32 	%f3889, %f3831, %f3841, %f3809;
	fma.rn.f32 	%f3890, %f3832, %f3834, %f3810;
	fma.rn.f32 	%f3891, %f3832, %f3835, %f3811;
	fma.rn.f32 	%f3892, %f3832, %f3836, %f3812;
	fma.rn.f32 	%f3893, %f3832, %f3837, %f3813;
	fma.rn.f32 	%f3894, %f3832, %f3838, %f3814;
	fma.rn.f32 	%f3895, %f3832, %f3839, %f3815;
	fma.rn.f32 	%f3896, %f3832, %f3840, %f3816;
	fma.rn.f32 	%f3897, %f3832, %f3841, %f3817;
	fma.rn.f32 	%f3898, %f3833, %f3834, %f3818;
	fma.rn.f32 	%f3899, %f3833, %f3835, %f3819;
	fma.rn.f32 	%f3900, %f3833, %f3836, %f3820;
	fma.rn.f32 	%f3901, %f3833, %f3837, %f3821;
	fma.rn.f32 	%f3902, %f3833, %f3838, %f3822;
	fma.rn.f32 	%f3903, %f3833, %f3839, %f3823;
	fma.rn.f32 	%f3904, %f3833, %f3840, %f3824;
	fma.rn.f32 	%f3905, %f3833, %f3841, %f3825;
	ld.shared.f32 	%f3906, [%r34+3072];
	ld.shared.f32 	%f3907, [%r34+3076];
	ld.shared.f32 	%f3908, [%r34+3080];
	ld.shared.f32 	%f3909, [%r34+3084];
	ld.shared.f32 	%f3910, [%r34+3088];
	ld.shared.f32 	%f3911, [%r34+3092];
	ld.shared.f32 	%f3912, [%r34+3096];
	ld.shared.f32 	%f3913, [%r34+3100];
	ld.shared.f32 	%f3914, [%r36+3072];
	ld.shared.f32 	%f3915, [%r36+3076];
	ld.shared.f32 	%f3916, [%r36+3080];
	ld.shared.f32 	%f3917, [%r36+3084];
	ld.shared.f32 	%f3918, [%r36+3088];
	ld.shared.f32 	%f3919, [%r36+3092];
	ld.shared.f32 	%f3920, [%r36+3096];
	ld.shared.f32 	%f3921, [%r36+3100];
	fma.rn.f32 	%f3922, %f3906, %f3914, %f3842;
	fma.rn.f32 	%f3923, %f3906, %f3915, %f3843;
	fma.rn.f32 	%f3924, %f3906, %f3916, %f3844;
	fma.rn.f32 	%f3925, %f3906, %f3917, %f3845;
	fma.rn.f32 	%f3926, %f3906, %f3918, %f3846;
	fma.rn.f32 	%f3927, %f3906, %f3919, %f3847;
	fma.rn.f32 	%f3928, %f3906, %f3920, %f3848;
	fma.rn.f32 	%f3929, %f3906, %f3921, %f3849;
	fma.rn.f32 	%f3930, %f3907, %f3914, %f3850;
	fma.rn.f32 	%f3931, %f3907, %f3915, %f3851;
	fma.rn.f32 	%f3932, %f3907, %f3916, %f3852;
	fma.rn.f32 	%f3933, %f3907, %f3917, %f3853;
	fma.rn.f32 	%f3934, %f3907, %f3918, %f3854;
	fma.rn.f32 	%f3935, %f3907, %f3919, %f3855;
	fma.rn.f32 	%f3936, %f3907, %f3920, %f3856;
	fma.rn.f32 	%f3937, %f3907, %f3921, %f3857;
	fma.rn.f32 	%f3938, %f3908, %f3914, %f3858;
	fma.rn.f32 	%f3939, %f3908, %f3915, %f3859;
	fma.rn.f32 	%f3940, %f3908, %f3916, %f3860;
	fma.rn.f32 	%f3941, %f3908, %f3917, %f3861;
	fma.rn.f32 	%f3942, %f3908, %f3918, %f3862;
	fma.rn.f32 	%f3943, %f3908, %f3919, %f3863;
	fma.rn.f32 	%f3944, %f3908, %f3920, %f3864;
	fma.rn.f32 	%f3945, %f3908, %f3921, %f3865;
	fma.rn.f32 	%f3946, %f3909, %f3914, %f3866;
	fma.rn.f32 	%f3947, %f3909, %f3915, %f3867;
	fma.rn.f32 	%f3948, %f3909, %f3916, %f3868;
	fma.rn.f32 	%f3949, %f3909, %f3917, %f3869;
	fma.rn.f32 	%f3950, %f3909, %f3918, %f3870;
	fma.rn.f32 	%f3951, %f3909, %f3919, %f3871;
	fma.rn.f32 	%f3952, %f3909, %f3920, %f3872;
	fma.rn.f32 	%f3953, %f3909, %f3921, %f3873;
	fma.rn.f32 	%f3954, %f3910, %f3914, %f3874;
	fma.rn.f32 	%f3955, %f3910, %f3915, %f3875;
	fma.rn.f32 	%f3956, %f3910, %f3916, %f3876;
	fma.rn.f32 	%f3957, %f3910, %f3917, %f3877;
	fma.rn.f32 	%f3958, %f3910, %f3918, %f3878;
	fma.rn.f32 	%f3959, %f3910, %f3919, %f3879;
	fma.rn.f32 	%f3960, %f3910, %f3920, %f3880;
	fma.rn.f32 	%f3961, %f3910, %f3921, %f3881;
	fma.rn.f32 	%f3962, %f3911, %f3914, %f3882;
	fma.rn.f32 	%f3963, %f3911, %f3915, %f3883;
	fma.rn.f32 	%f3964, %f3911, %f3916, %f3884;
	fma.rn.f32 	%f3965, %f3911, %f3917, %f3885;
	fma.rn.f32 	%f3966, %f3911, %f3918, %f3886;
	fma.rn.f32 	%f3967, %f3911, %f3919, %f3887;
	fma.rn.f32 	%f3968, %f3911, %f3920, %f3888;
	fma.rn.f32 	%f3969, %f3911, %f3921, %f3889;
	fma.rn.f32 	%f3970, %f3912, %f3914, %f3890;
	fma.rn.f32 	%f3971, %f3912, %f3915, %f3891;
	fma.rn.f32 	%f3972, %f3912, %f3916, %f3892;
	fma.rn.f32 	%f3973, %f3912, %f3917, %f3893;
	fma.rn.f32 	%f3974, %f3912, %f3918, %f3894;
	fma.rn.f32 	%f3975, %f3912, %f3919, %f3895;
	fma.rn.f32 	%f3976, %f3912, %f3920, %f3896;
	fma.rn.f32 	%f3977, %f3912, %f3921, %f3897;
	fma.rn.f32 	%f3978, %f3913, %f3914, %f3898;
	fma.rn.f32 	%f3979, %f3913, %f3915, %f3899;
	fma.rn.f32 	%f3980, %f3913, %f3916, %f3900;
	fma.rn.f32 	%f3981, %f3913, %f3917, %f3901;
	fma.rn.f32 	%f3982, %f3913, %f3918, %f3902;
	fma.rn.f32 	%f3983, %f3913, %f3919, %f3903;
	fma.rn.f32 	%f3984, %f3913, %f3920, %f3904;
	fma.rn.f32 	%f3985, %f3913, %f3921, %f3905;
	ld.shared.f32 	%f3986, [%r34+3584];
	ld.shared.f32 	%f3987, [%r34+3588];
	ld.shared.f32 	%f3988, [%r34+3592];
	ld.shared.f32 	%f3989, [%r34+3596];
	ld.shared.f32 	%f3990, [%r34+3600];
	ld.shared.f32 	%f3991, [%r34+3604];
	ld.shared.f32 	%f3992, [%r34+3608];
	ld.shared.f32 	%f3993, [%r34+3612];
	ld.shared.f32 	%f3994, [%r36+3584];
	ld.shared.f32 	%f3995, [%r36+3588];
	ld.shared.f32 	%f3996, [%r36+3592];
	ld.shared.f32 	%f3997, [%r36+3596];
	ld.shared.f32 	%f3998, [%r36+3600];
	ld.shared.f32 	%f3999, [%r36+3604];
	ld.shared.f32 	%f4000, [%r36+3608];
	ld.shared.f32 	%f4001, [%r36+3612];
	fma.rn.f32 	%f4002, %f3986, %f3994, %f3922;
	fma.rn.f32 	%f4003, %f3986, %f3995, %f3923;
	fma.rn.f32 	%f4004, %f3986, %f3996, %f3924;
	fma.rn.f32 	%f4005, %f3986, %f3997, %f3925;
	fma.rn.f32 	%f4006, %f3986, %f3998, %f3926;
	fma.rn.f32 	%f4007, %f3986, %f3999, %f3927;
	fma.rn.f32 	%f4008, %f3986, %f4000, %f3928;
	fma.rn.f32 	%f4009, %f3986, %f4001, %f3929;
	fma.rn.f32 	%f4010, %f3987, %f3994, %f3930;
	fma.rn.f32 	%f4011, %f3987, %f3995, %f3931;
	fma.rn.f32 	%f4012, %f3987, %f3996, %f3932;
	fma.rn.f32 	%f4013, %f3987, %f3997, %f3933;
	fma.rn.f32 	%f4014, %f3987, %f3998, %f3934;
	fma.rn.f32 	%f4015, %f3987, %f3999, %f3935;
	fma.rn.f32 	%f4016, %f3987, %f4000, %f3936;
	fma.rn.f32 	%f4017, %f3987, %f4001, %f3937;
	fma.rn.f32 	%f4018, %f3988, %f3994, %f3938;
	fma.rn.f32 	%f4019, %f3988, %f3995, %f3939;
	fma.rn.f32 	%f4020, %f3988, %f3996, %f3940;
	fma.rn.f32 	%f4021, %f3988, %f3997, %f3941;
	fma.rn.f32 	%f4022, %f3988, %f3998, %f3942;
	fma.rn.f32 	%f4023, %f3988, %f3999, %f3943;
	fma.rn.f32 	%f4024, %f3988, %f4000, %f3944;
	fma.rn.f32 	%f4025, %f3988, %f4001, %f3945;
	fma.rn.f32 	%f4026, %f3989, %f3994, %f3946;
	fma.rn.f32 	%f4027, %f3989, %f3995, %f3947;
	fma.rn.f32 	%f4028, %f3989, %f3996, %f3948;
	fma.rn.f32 	%f4029, %f3989, %f3997, %f3949;
	fma.rn.f32 	%f4030, %f3989, %f3998, %f3950;
	fma.rn.f32 	%f4031, %f3989, %f3999, %f3951;
	fma.rn.f32 	%f4032, %f3989, %f4000, %f3952;
	fma.rn.f32 	%f4033, %f3989, %f4001, %f3953;
	fma.rn.f32 	%f4034, %f3990, %f3994, %f3954;
	fma.rn.f32 	%f4035, %f3990, %f3995, %f3955;
	fma.rn.f32 	%f4036, %f3990, %f3996, %f3956;
	fma.rn.f32 	%f4037, %f3990, %f3997, %f3957;
	fma.rn.f32 	%f4038, %f3990, %f3998, %f3958;
	fma.rn.f32 	%f4039, %f3990, %f3999, %f3959;
	fma.rn.f32 	%f4040, %f3990, %f4000, %f3960;
	fma.rn.f32 	%f4041, %f3990, %f4001, %f3961;
	fma.rn.f32 	%f4042, %f3991, %f3994, %f3962;
	fma.rn.f32 	%f4043, %f3991, %f3995, %f3963;
	fma.rn.f32 	%f4044, %f3991, %f3996, %f3964;
	fma.rn.f32 	%f4045, %f3991, %f3997, %f3965;
	fma.rn.f32 	%f4046, %f3991, %f3998, %f3966;
	fma.rn.f32 	%f4047, %f3991, %f3999, %f3967;
	fma.rn.f32 	%f4048, %f3991, %f4000, %f3968;
	fma.rn.f32 	%f4049, %f3991, %f4001, %f3969;
	fma.rn.f32 	%f4050, %f3992, %f3994, %f3970;
	fma.rn.f32 	%f4051, %f3992, %f3995, %f3971;
	fma.rn.f32 	%f4052, %f3992, %f3996, %f3972;
	fma.rn.f32 	%f4053, %f3992, %f3997, %f3973;
	fma.rn.f32 	%f4054, %f3992, %f3998, %f3974;
	fma.rn.f32 	%f4055, %f3992, %f3999, %f3975;
	fma.rn.f32 	%f4056, %f3992, %f4000, %f3976;
	fma.rn.f32 	%f4057, %f3992, %f4001, %f3977;
	fma.rn.f32 	%f4058, %f3993, %f3994, %f3978;
	fma.rn.f32 	%f4059, %f3993, %f3995, %f3979;
	fma.rn.f32 	%f4060, %f3993, %f3996, %f3980;
	fma.rn.f32 	%f4061, %f3993, %f3997, %f3981;
	fma.rn.f32 	%f4062, %f3993, %f3998, %f3982;
	fma.rn.f32 	%f4063, %f3993, %f3999, %f3983;
	fma.rn.f32 	%f4064, %f3993, %f4000, %f3984;
	fma.rn.f32 	%f4065, %f3993, %f4001, %f3985;
	bar.sync 	0;
	add.s32 	%r77, %r18, 49152;
	ld.global.nc.f32 	%f4066, [%rd6+192];
	st.shared.f32 	[%r23], %f4066;
	mul.wide.u32 	%rd104, %r77, 4;
	add.s64 	%rd105, %rd7, %rd104;
	ld.global.nc.f32 	%f4067, [%rd105];
	st.shared.f32 	[%r25], %f4067;
	ld.global.nc.f32 	%f4068, [%rd6+196];
	st.shared.f32 	[%r23+512], %f4068;
	add.s32 	%r78, %r18, 50176;
	mul.wide.u32 	%rd106, %r78, 4;
	add.s64 	%rd107, %rd7, %rd106;
	ld.global.nc.f32 	%f4069, [%rd107];
	st.shared.f32 	[%r25+512], %f4069;
	ld.global.nc.f32 	%f4070, [%rd6+200];
	st.shared.f32 	[%r23+1024], %f4070;
	add.s32 	%r79, %r18, 51200;
	mul.wide.u32 	%rd108, %r79, 4;
	add.s64 	%rd109, %rd7, %rd108;
	ld.global.nc.f32 	%f4071, [%rd109];
	st.shared.f32 	[%r25+1024], %f4071;
	ld.global.nc.f32 	%f4072, [%rd6+204];
	st.shared.f32 	[%r23+1536], %f4072;
	add.s32 	%r80, %r18, 52224;
	mul.wide.u32 	%rd110, %r80, 4;
	add.s64 	%rd111, %rd7, %rd110;
	ld.global.nc.f32 	%f4073, [%rd111];
	st.shared.f32 	[%r25+1536], %f4073;
	ld.global.nc.f32 	%f4074, [%rd6+208];
	st.shared.f32 	[%r23+2048], %f4074;
	add.s32 	%r81, %r18, 53248;
	mul.wide.u32 	%rd112, %r81, 4;
	add.s64 	%rd113, %rd7, %rd112;
	ld.global.nc.f32 	%f4075, [%rd113];
	st.shared.f32 	[%r25+2048], %f4075;
	ld.global.nc.f32 	%f4076, [%rd6+212];
	st.shared.f32 	[%r23+2560], %f4076;
	add.s32 	%r82, %r18, 54272;
	mul.wide.u32 	%rd114, %r82, 4;
	add.s64 	%rd115, %rd7, %rd114;
	ld.global.nc.f32 	%f4077, [%rd115];
	st.shared.f32 	[%r25+2560], %f4077;
	ld.global.nc.f32 	%f4078, [%rd6+216];
	st.shared.f32 	[%r23+3072], %f4078;
	add.s32 	%r83, %r18, 55296;
	mul.wide.u32 	%rd116, %r83, 4;
	add.s64 	%rd117, %rd7, %rd116;
	ld.global.nc.f32 	%f4079, [%rd117];
	st.shared.f32 	[%r25+3072], %f4079;
	ld.global.nc.f32 	%f4080, [%rd6+220];
	st.shared.f32 	[%r23+3584], %f4080;
	add.s32 	%r84, %r18, 56320;
	mul.wide.u32 	%rd118, %r84, 4;
	add.s64 	%rd119, %rd7, %rd118;
	ld.global.nc.f32 	%f4081, [%rd119];
	st.shared.f32 	[%r25+3584], %f4081;
	bar.sync 	0;
	ld.shared.f32 	%f4082, [%r34];
	ld.shared.f32 	%f4083, [%r34+4];
	ld.shared.f32 	%f4084, [%r34+8];
	ld.shared.f32 	%f4085, [%r34+12];
	ld.shared.f32 	%f4086, [%r34+16];
	ld.shared.f32 	%f4087, [%r34+20];
	ld.shared.f32 	%f4088, [%r34+24];
	ld.shared.f32 	%f4089, [%r34+28];
	ld.shared.f32 	%f4090, [%r36];
	ld.shared.f32 	%f4091, [%r36+4];
	ld.shared.f32 	%f4092, [%r36+8];
	ld.shared.f32 	%f4093, [%r36+12];
	ld.shared.f32 	%f4094, [%r36+16];
	ld.shared.f32 	%f4095, [%r36+20];
	ld.shared.f32 	%f4096, [%r36+24];
	ld.shared.f32 	%f4097, [%r36+28];
	fma.rn.f32 	%f4098, %f4082, %f4090, %f4002;
	fma.rn.f32 	%f4099, %f4082, %f4091, %f4003;
	fma.rn.f32 	%f4100, %f4082, %f4092, %f4004;
	fma.rn.f32 	%f4101, %f4082, %f4093, %f4005;
	fma.rn.f32 	%f4102, %f4082, %f4094, %f4006;
	fma.rn.f32 	%f4103, %f4082, %f4095, %f4007;
	fma.rn.f32 	%f4104, %f4082, %f4096, %f4008;
	fma.rn.f32 	%f4105, %f4082, %f4097, %f4009;
	fma.rn.f32 	%f4106, %f4083, %f4090, %f4010;
	fma.rn.f32 	%f4107, %f4083, %f4091, %f4011;
	fma.rn.f32 	%f4108, %f4083, %f4092, %f4012;
	fma.rn.f32 	%f4109, %f4083, %f4093, %f4013;
	fma.rn.f32 	%f4110, %f4083, %f4094, %f4014;
	fma.rn.f32 	%f4111, %f4083, %f4095, %f4015;
	fma.rn.f32 	%f4112, %f4083, %f4096, %f4016;
	fma.rn.f32 	%f4113, %f4083, %f4097, %f4017;
	fma.rn.f32 	%f4114, %f4084, %f4090, %f4018;
	fma.rn.f32 	%f4115, %f4084, %f4091, %f4019;
	fma.rn.f32 	%f4116, %f4084, %f4092, %f4020;
	fma.rn.f32 	%f4117, %f4084, %f4093, %f4021;
	fma.rn.f32 	%f4118, %f4084, %f4094, %f4022;
	fma.rn.f32 	%f4119, %f4084, %f4095, %f4023;
	fma.rn.f32 	%f4120, %f4084, %f4096, %f4024;
	fma.rn.f32 	%f4121, %f4084, %f4097, %f4025;
	fma.rn.f32 	%f4122, %f4085, %f4090, %f4026;
	fma.rn.f32 	%f4123, %f4085, %f4091, %f4027;
	fma.rn.f32 	%f4124, %f4085, %f4092, %f4028;
	fma.rn.f32 	%f4125, %f4085, %f4093, %f4029;
	fma.rn.f32 	%f4126, %f4085, %f4094, %f4030;
	fma.rn.f32 	%f4127, %f4085, %f4095, %f4031;
	fma.rn.f32 	%f4128, %f4085, %f4096, %f4032;
	fma.rn.f32 	%f4129, %f4085, %f4097, %f4033;
	fma.rn.f32 	%f4130, %f4086, %f4090, %f4034;
	fma.rn.f32 	%f4131, %f4086, %f4091, %f4035;
	fma.rn.f32 	%f4132, %f4086, %f4092, %f4036;
	fma.rn.f32 	%f4133, %f4086, %f4093, %f4037;
	fma.rn.f32 	%f4134, %f4086, %f4094, %f4038;
	fma.rn.f32 	%f4135, %f4086, %f4095, %f4039;
	fma.rn.f32 	%f4136, %f4086, %f4096, %f4040;
	fma.rn.f32 	%f4137, %f4086, %f4097, %f4041;
	fma.rn.f32 	%f4138, %f4087, %f4090, %f4042;
	fma.rn.f32 	%f4139, %f4087, %f4091, %f4043;
	fma.rn.f32 	%f4140, %f4087, %f4092, %f4044;
	fma.rn.f32 	%f4141, %f4087, %f4093, %f4045;
	fma.rn.f32 	%f4142, %f4087, %f4094, %f4046;
	fma.rn.f32 	%f4143, %f4087, %f4095, %f4047;
	fma.rn.f32 	%f4144, %f4087, %f4096, %f4048;
	fma.rn.f32 	%f4145, %f4087, %f4097, %f4049;
	fma.rn.f32 	%f4146, %f4088, %f4090, %f4050;
	fma.rn.f32 	%f4147, %f4088, %f4091, %f4051;
	fma.rn.f32 	%f4148, %f4088, %f4092, %f4052;
	fma.rn.f32 	%f4149, %f4088, %f4093, %f4053;
	fma.rn.f32 	%f4150, %f4088, %f4094, %f4054;
	fma.rn.f32 	%f4151, %f4088, %f4095, %f4055;
	fma.rn.f32 	%f4152, %f4088, %f4096, %f4056;
	fma.rn.f32 	%f4153, %f4088, %f4097, %f4057;
	fma.rn.f32 	%f4154, %f4089, %f4090, %f4058;
	fma.rn.f32 	%f4155, %f4089, %f4091, %f4059;
	fma.rn.f32 	%f4156, %f4089, %f4092, %f4060;
	fma.rn.f32 	%f4157, %f4089, %f4093, %f4061;
	fma.rn.f32 	%f4158, %f4089, %f4094, %f4062;
	fma.rn.f32 	%f4159, %f4089, %f4095, %f4063;
	fma.rn.f32 	%f4160, %f4089, %f4096, %f4064;
	fma.rn.f32 	%f4161, %f4089, %f4097, %f4065;
	ld.shared.f32 	%f4162, [%r34+512];
	ld.shared.f32 	%f4163, [%r34+516];
	ld.shared.f32 	%f4164, [%r34+520];
	ld.shared.f32 	%f4165, [%r34+524];
	ld.shared.f32 	%f4166, [%r34+528];
	ld.shared.f32 	%f4167, [%r34+532];
	ld.shared.f32 	%f4168, [%r34+536];
	ld.shared.f32 	%f4169, [%r34+540];
	ld.shared.f32 	%f4170, [%r36+512];
	ld.shared.f32 	%f4171, [%r36+516];
	ld.shared.f32 	%f4172, [%r36+520];
	ld.shared.f32 	%f4173, [%r36+524];
	ld.shared.f32 	%f4174, [%r36+528];
	ld.shared.f32 	%f4175, [%r36+532];
	ld.shared.f32 	%f4176, [%r36+536];
	ld.shared.f32 	%f4177, [%r36+540];
	fma.rn.f32 	%f4178, %f4162, %f4170, %f4098;
	fma.rn.f32 	%f4179, %f4162, %f4171, %f4099;
	fma.rn.f32 	%f4180, %f4162, %f4172, %f4100;
	fma.rn.f32 	%f4181, %f4162, %f4173, %f4101;
	fma.rn.f32 	%f4182, %f4162, %f4174, %f4102;
	fma.rn.f32 	%f4183, %f4162, %f4175, %f4103;
	fma.rn.f32 	%f4184, %f4162, %f4176, %f4104;
	fma.rn.f32 	%f4185, %f4162, %f4177, %f4105;
	fma.rn.f32 	%f4186, %f4163, %f4170, %f4106;
	fma.rn.f32 	%f4187, %f4163, %f4171, %f4107;
	fma.rn.f32 	%f4188, %f4163, %f4172, %f4108;
	fma.rn.f32 	%f4189, %f4163, %f4173, %f4109;
	fma.rn.f32 	%f4190, %f4163, %f4174, %f4110;
	fma.rn.f32 	%f4191, %f4163, %f4175, %f4111;
	fma.rn.f32 	%f4192, %f4163, %f4176, %f4112;
	fma.rn.f32 	%f4193, %f4163, %f4177, %f4113;
	fma.rn.f32 	%f4194, %f4164, %f4170, %f4114;
	fma.rn.f32 	%f4195, %f4164, %f4171, %f4115;
	fma.rn.f32 	%f4196, %f4164, %f4172, %f4116;
	fma.rn.f32 	%f4197, %f4164, %f4173, %f4117;
	fma.rn.f32 	%f4198, %f4164, %f4174, %f4118;
	fma.rn.f32 	%f4199, %f4164, %f4175, %f4119;
	fma.rn.f32 	%f4200, %f4164, %f4176, %f4120;
	fma.rn.f32 	%f4201, %f4164, %f4177, %f4121;
	fma.rn.f32 	%f4202, %f4165, %f4170, %f4122;
	fma.rn.f32 	%f4203, %f4165, %f4171, %f4123;
	fma.rn.f32 	%f4204, %f4165, %f4172, %f4124;
	fma.rn.f32 	%f4205, %f4165, %f4173, %f4125;
	fma.rn.f32 	%f4206, %f4165, %f4174, %f4126;
	fma.rn.f32 	%f4207, %f4165, %f4175, %f4127;
	fma.rn.f32 	%f4208, %f4165, %f4176, %f4128;
	fma.rn.f32 	%f4209, %f4165, %f4177, %f4129;
	fma.rn.f32 	%f4210, %f4166, %f4170, %f4130;
	fma.rn.f32 	%f4211, %f4166, %f4171, %f4131;
	fma.rn.f32 	%f4212, %f4166, %f4172, %f4132;
	fma.rn.f32 	%f4213, %f4166, %f4173, %f4133;
	fma.rn.f32 	%f4214, %f4166, %f4174, %f4134;
	fma.rn.f32 	%f4215, %f4166, %f4175, %f4135;
	fma.rn.f32 	%f4216, %f4166, %f4176, %f4136;
	fma.rn.f32 	%f4217, %f4166, %f4177, %f4137;
	fma.rn.f32 	%f4218, %f4167, %f4170, %f4138;
	fma.rn.f32 	%f4219, %f4167, %f4171, %f4139;
	fma.rn.f32 	%f4220, %f4167, %f4172, %f4140;
	fma.rn.f32 	%f4221, %f4167, %f4173, %f4141;
	fma.rn.f32 	%f4222, %f4167, %f4174, %f4142;
	fma.rn.f32 	%f4223, %f4167, %f4175, %f4143;
	fma.rn.f32 	%f4224, %f4167, %f4176, %f4144;
	fma.rn.f32 	%f4225, %f4167, %f4177, %f4145;
	fma.rn.f32 	%f4226, %f4168, %f4170, %f4146;
	fma.rn.f32 	%f4227, %f4168, %f4171, %f4147;
	fma.rn.f32 	%f4228, %f4168, %f4172, %f4148;
	fma.rn.f32 	%f4229, %f4168, %f4173, %f4149;
	fma.rn.f32 	%f4230, %f4168, %f4174, %f4150;
	fma.rn.f32 	%f4231, %f4168, %f4175, %f4151;
	fma.rn.f32 	%f4232, %f4168, %f4176, %f4152;
	fma.rn.f32 	%f4233, %f4168, %f4177, %f4153;
	fma.rn.f32 	%f4234, %f4169, %f4170, %f4154;
	fma.rn.f32 	%f4235, %f4169, %f4171, %f4155;
	fma.rn.f32 	%f4236, %f4169, %f4172, %f4156;
	fma.rn.f32 	%f4237, %f4169, %f4173, %f4157;
	fma.rn.f32 	%f4238, %f4169, %f4174, %f4158;
	fma.rn.f32 	%f4239, %f4169, %f4175, %f4159;
	fma.rn.f32 	%f4240, %f4169, %f4176, %f4160;
	fma.rn.f32 	%f4241, %f4169, %f4177, %f4161;
	ld.shared.f32 	%f4242, [%r34+1024];
	ld.shared.f32 	%f4243, [%r34+1028];
	ld.shared.f32 	%f4244, [%r34+1032];
	ld.shared.f32 	%f4245, [%r34+1036];
	ld.shared.f32 	%f4246, [%r34+1040];
	ld.shared.f32 	%f4247, [%r34+1044];
	ld.shared.f32 	%f4248, [%r34+1048];
	ld.shared.f32 	%f4249, [%r34+1052];
	ld.shared.f32 	%f4250, [%r36+1024];
	ld.shared.f32 	%f4251, [%r36+1028];
	ld.shared.f32 	%f4252, [%r36+1032];
	ld.shared.f32 	%f4253, [%r36+1036];
	ld.shared.f32 	%f4254, [%r36+1040];
	ld.shared.f32 	%f4255, [%r36+1044];
	ld.shared.f32 	%f4256, [%r36+1048];
	ld.shared.f32 	%f4257, [%r36+1052];
	fma.rn.f32 	%f4258, %f4242, %f4250, %f4178;
	fma.rn.f32 	%f4259, %f4242, %f4251, %f4179;
	fma.rn.f32 	%f4260, %f4242, %f4252, %f4180;
	fma.rn.f32 	%f4261, %f4242, %f4253, %f4181;
	fma.rn.f32 	%f4262, %f4242, %f4254, %f4182;
	fma.rn.f32 	%f4263, %f4242, %f4255, %f4183;
	fma.rn.f32 	%f4264, %f4242, %f4256, %f4184;
	fma.rn.f32 	%f4265, %f4242, %f4257, %f4185;
	fma.rn.f32 	%f4266, %f4243, %f4250, %f4186;
	fma.rn.f32 	%f4267, %f4243, %f4251, %f4187;
	fma.rn.f32 	%f4268, %f4243, %f4252, %f4188;
	fma.rn.f32 	%f4269, %f4243, %f4253, %f4189;
	fma.rn.f32 	%f4270, %f4243, %f4254, %f4190;
	fma.rn.f32 	%f4271, %f4243, %f4255, %f4191;
	fma.rn.f32 	%f4272, %f4243, %f4256, %f4192;
	fma.rn.f32 	%f4273, %f4243, %f4257, %f4193;
	fma.rn.f32 	%f4274, %f4244, %f4250, %f4194;
	fma.rn.f32 	%f4275, %f4244, %f4251, %f4195;
	fma.rn.f32 	%f4276, %f4244, %f4252, %f4196;
	fma.rn.f32 	%f4277, %f4244, %f4253, %f4197;
	fma.rn.f32 	%f4278, %f4244, %f4254, %f4198;
	fma.rn.f32 	%f4279, %f4244, %f4255, %f4199;
	fma.rn.f32 	%f4280, %f4244, %f4256, %f4200;
	fma.rn.f32 	%f4281, %f4244, %f4257, %f4201;
	fma.rn.f32 	%f4282, %f4245, %f4250, %f4202;
	fma.rn.f32 	%f4283, %f4245, %f4251, %f4203;
	fma.rn.f32 	%f4284, %f4245, %f4252, %f4204;
	fma.rn.f32 	%f4285, %f4245, %f4253, %f4205;
	fma.rn.f32 	%f4286, %f4245, %f4254, %f4206;
	fma.rn.f32 	%f4287, %f4245, %f4255, %f4207;
	fma.rn.f32 	%f4288, %f4245, %f4256, %f4208;
	fma.rn.f32 	%f4289, %f4245, %f4257, %f4209;
	fma.rn.f32 	%f4290, %f4246, %f4250, %f4210;
	fma.rn.f32 	%f4291, %f4246, %f4251, %f4211;
	fma.rn.f32 	%f4292, %f4246, %f4252, %f4212;
	fma.rn.f32 	%f4293, %f4246, %f4253, %f4213;
	fma.rn.f32 	%f4294, %f4246, %f4254, %f4214;
	fma.rn.f32 	%f4295, %f4246, %f4255, %f4215;
	fma.rn.f32 	%f4296, %f4246, %f4256, %f4216;
	fma.rn.f32 	%f4297, %f4246, %f4257, %f4217;
	fma.rn.f32 	%f4298, %f4247, %f4250, %f4218;
	fma.rn.f32 	%f4299, %f4247, %f4251, %f4219;
	fma.rn.f32 	%f4300, %f4247, %f4252, %f4220;
	fma.rn.f32 	%f4301, %f4247, %f4253, %f4221;
	fma.rn.f32 	%f4302, %f4247, %f4254, %f4222;
	fma.rn.f32 	%f4303, %f4247, %f4255, %f4223;
	fma.rn.f32 	%f4304, %f4247, %f4256, %f4224;
	fma.rn.f32 	%f4305, %f4247, %f4257, %f4225;
	fma.rn.f32 	%f4306, %f4248, %f4250, %f4226;
	fma.rn.f32 	%f4307, %f4248, %f4251, %f4227;
	fma.rn.f32 	%f4308, %f4248, %f4252, %f4228;
	fma.rn.f32 	%f4309, %f4248, %f4253, %f4229;
	fma.rn.f32 	%f4310, %f4248, %f4254, %f4230;
	fma.rn.f32 	%f4311, %f4248, %f4255, %f4231;
	fma.rn.f32 	%f4312, %f4248, %f4256, %f4232;
	fma.rn.f32 	%f4313, %f4248, %f4257, %f4233;
	fma.rn.f32 	%f4314, %f4249, %f4250, %f4234;
	fma.rn.f32 	%f4315, %f4249, %f4251, %f4235;
	fma.rn.f32 	%f4316, %f4249, %f4252, %f4236;
	fma.rn.f32 	%f4317, %f4249, %f4253, %f4237;
	fma.rn.f32 	%f4318, %f4249, %f4254, %f4238;
	fma.rn.f32 	%f4319, %f4249, %f4255, %f4239;
	fma.rn.f32 	%f4320, %f4249, %f4256, %f4240;
	fma.rn.f32 	%f4321, %f4249, %f4257, %f4241;
	ld.shared.f32 	%f4322, [%r34+1536];
	ld.shared.f32 	%f4323, [%r34+1540];
	ld.shared.f32 	%f4324, [%r34+1544];
	ld.shared.f32 	%f4325, [%r34+1548];
	ld.shared.f32 	%f4326, [%r34+1552];
	ld.shared.f32 	%f4327, [%r34+1556];
	ld.shared.f32 	%f4328, [%r34+1560];
	ld.shared.f32 	%f4329, [%r34+1564];
	ld.shared.f32 	%f4330, [%r36+1536];
	ld.shared.f32 	%f4331, [%r36+1540];
	ld.shared.f32 	%f4332, [%r36+1544];
	ld.shared.f32 	%f4333, [%r36+1548];
	ld.shared.f32 	%f4334, [%r36+1552];
	ld.shared.f32 	%f4335, [%r36+1556];
	ld.shared.f32 	%f4336, [%r36+1560];
	ld.shared.f32 	%f4337, [%r36+1564];
	fma.rn.f32 	%f4338, %f4322, %f4330, %f4258;
	fma.rn.f32 	%f4339, %f4322, %f4331, %f4259;
	fma.rn.f32 	%f4340, %f4322, %f4332, %f4260;
	fma.rn.f32 	%f4341, %f4322, %f4333, %f4261;
	fma.rn.f32 	%f4342, %f4322, %f4334, %f4262;
	fma.rn.f32 	%f4343, %f4322, %f4335, %f4263;
	fma.rn.f32 	%f4344, %f4322, %f4336, %f4264;
	fma.rn.f32 	%f4345, %f4322, %f4337, %f4265;
	fma.rn.f32 	%f4346, %f4323, %f4330, %f4266;
	fma.rn.f32 	%f4347, %f4323, %f4331, %f4267;
	fma.rn.f32 	%f4348, %f4323, %f4332, %f4268;
	fma.rn.f32 	%f4349, %f4323, %f4333, %f4269;
	fma.rn.f32 	%f4350, %f4323, %f4334, %f4270;
	fma.rn.f32 	%f4351, %f4323, %f4335, %f4271;
	fma.rn.f32 	%f4352, %f4323, %f4336, %f4272;
	fma.rn.f32 	%f4353, %f4323, %f4337, %f4273;
	fma.rn.f32 	%f4354, %f4324, %f4330, %f4274;
	fma.rn.f32 	%f4355, %f4324, %f4331, %f4275;
	fma.rn.f32 	%f4356, %f4324, %f4332, %f4276;
	fma.rn.f32 	%f4357, %f4324, %f4333, %f4277;
	fma.rn.f32 	%f4358, %f4324, %f4334, %f4278;
	fma.rn.f32 	%f4359, %f4324, %f4335, %f4279;
	fma.rn.f32 	%f4360, %f4324, %f4336, %f4280;
	fma.rn.f32 	%f4361, %f4324, %f4337, %f4281;
	fma.rn.f32 	%f4362, %f4325, %f4330, %f4282;
	fma.rn.f32 	%f4363, %f4325, %f4331, %f4283;
	fma.rn.f32 	%f4364, %f4325, %f4332, %f4284;
	fma.rn.f32 	%f4365, %f4325, %f4333, %f4285;
	fma.rn.f32 	%f4366, %f4325, %f4334, %f4286;
	fma.rn.f32 	%f4367, %f4325, %f4335, %f4287;
	fma.rn.f32 	%f4368, %f4325, %f4336, %f4288;
	fma.rn.f32 	%f4369, %f4325, %f4337, %f4289;
	fma.rn.f32 	%f4370, %f4326, %f4330, %f4290;
	fma.rn.f32 	%f4371, %f4326, %f4331, %f4291;
	fma.rn.f32 	%f4372, %f4326, %f4332, %f4292;
	fma.rn.f32 	%f4373, %f4326, %f4333, %f4293;
	fma.rn.f32 	%f4374, %f4326, %f4334, %f4294;
	fma.rn.f32 	%f4375, %f4326, %f4335, %f4295;
	fma.rn.f32 	%f4376, %f4326, %f4336, %f4296;
	fma.rn.f32 	%f4377, %f4326, %f4337, %f4297;
	fma.rn.f32 	%f4378, %f4327, %f4330, %f4298;
	fma.rn.f32 	%f4379, %f4327, %f4331, %f4299;
	fma.rn.f32 	%f4380, %f4327, %f4332, %f4300;
	fma.rn.f32 	%f4381, %f4327, %f4333, %f4301;
	fma.rn.f32 	%f4382, %f4327, %f4334, %f4302;
	fma.rn.f32 	%f4383, %f4327, %f4335, %f4303;
	fma.rn.f32 	%f4384, %f4327, %f4336, %f4304;
	fma.rn.f32 	%f4385, %f4327, %f4337, %f4305;
	fma.rn.f32 	%f4386, %f4328, %f4330, %f4306;
	fma.rn.f32 	%f4387, %f4328, %f4331, %f4307;
	fma.rn.f32 	%f4388, %f4328, %f4332, %f4308;
	fma.rn.f32 	%f4389, %f4328, %f4333, %f4309;
	fma.rn.f32 	%f4390, %f4328, %f4334, %f4310;
	fma.rn.f32 	%f4391, %f4328, %f4335, %f4311;
	fma.rn.f32 	%f4392, %f4328, %f4336, %f4312;
	fma.rn.f32 	%f4393, %f4328, %f4337, %f4313;
	fma.rn.f32 	%f4394, %f4329, %f4330, %f4314;
	fma.rn.f32 	%f4395, %f4329, %f4331, %f4315;
	fma.rn.f32 	%f4396, %f4329, %f4332, %f4316;
	fma.rn.f32 	%f4397, %f4329, %f4333, %f4317;
	fma.rn.f32 	%f4398, %f4329, %f4334, %f4318;
	fma.rn.f32 	%f4399, %f4329, %f4335, %f4319;
	fma.rn.f32 	%f4400, %f4329, %f4336, %f4320;
	fma.rn.f32 	%f4401, %f4329, %f4337, %f4321;
	ld.shared.f32 	%f4402, [%r34+2048];
	ld.shared.f32 	%f4403, [%r34+2052];
	ld.shared.f32 	%f4404, [%r34+2056];
	ld.shared.f32 	%f4405, [%r34+2060];
	ld.shared.f32 	%f4406, [%r34+2064];
	ld.shared.f32 	%f4407, [%r34+2068];
	ld.shared.f32 	%f4408, [%r34+2072];
	ld.shared.f32 	%f4409, [%r34+2076];
	ld.shared.f32 	%f4410, [%r36+2048];
	ld.shared.f32 	%f4411, [%r36+2052];
	ld.shared.f32 	%f4412, [%r36+2056];
	ld.shared.f32 	%f4413, [%r36+2060];
	ld.shared.f32 	%f4414, [%r36+2064];
	ld.shared.f32 	%f4415, [%r36+2068];
	ld.shared.f32 	%f4416, [%r36+2072];
	ld.shared.f32 	%f4417, [%r36+2076];
	fma.rn.f32 	%f4418, %f4402, %f4410, %f4338;
	fma.rn.f32 	%f4419, %f4402, %f4411, %f4339;
	fma.rn.f32 	%f4420, %f4402, %f4412, %f4340;
	fma.rn.f32 	%f4421, %f4402, %f4413, %f4341;
	fma.rn.f32 	%f4422, %f4402, %f4414, %f4342;
	fma.rn.f32 	%f4423, %f4402, %f4415, %f4343;
	fma.rn.f32 	%f4424, %f4402, %f4416, %f4344;
	fma.rn.f32 	%f4425, %f4402, %f4417, %f4345;
	fma.rn.f32 	%f4426, %f4403, %f4410, %f4346;
	fma.rn.f32 	%f4427, %f4403, %f4411, %f4347;
	fma.rn.f32 	%f4428, %f4403, %f4412, %f4348;
	fma.rn.f32 	%f4429, %f4403, %f4413, %f4349;
	fma.rn.f32 	%f4430, %f4403, %f4414, %f4350;
	fma.rn.f32 	%f4431, %f4403, %f4415, %f4351;
	fma.rn.f32 	%f4432, %f4403, %f4416, %f4352;
	fma.rn.f32 	%f4433, %f4403, %f4417, %f4353;
	fma.rn.f32 	%f4434, %f4404, %f4410, %f4354;
	fma.rn.f32 	%f4435, %f4404, %f4411, %f4355;
	fma.rn.f32 	%f4436, %f4404, %f4412, %f4356;
	fma.rn.f32 	%f4437, %f4404, %f4413, %f4357;
	fma.rn.f32 	%f4438, %f4404, %f4414, %f4358;
	fma.rn.f32 	%f4439, %f4404, %f4415, %f4359;
	fma.rn.f32 	%f4440, %f4404, %f4416, %f4360;
	fma.rn.f32 	%f4441, %f4404, %f4417, %f4361;
	fma.rn.f32 	%f4442, %f4405, %f4410, %f4362;
	fma.rn.f32 	%f4443, %f4405, %f4411, %f4363;
	fma.rn.f32 	%f4444, %f4405, %f4412, %f4364;
	fma.rn.f32 	%f4445, %f4405, %f4413, %f4365;
	fma.rn.f32 	%f4446, %f4405, %f4414, %f4366;
	fma.rn.f32 	%f4447, %f4405, %f4415, %f4367;
	fma.rn.f32 	%f4448, %f4405, %f4416, %f4368;
	fma.rn.f32 	%f4449, %f4405, %f4417, %f4369;
	fma.rn.f32 	%f4450, %f4406, %f4410, %f4370;
	fma.rn.f32 	%f4451, %f4406, %f4411, %f4371;
	fma.rn.f32 	%f4452, %f4406, %f4412, %f4372;
	fma.rn.f32 	%f4453, %f4406, %f4413, %f4373;
	fma.rn.f32 	%f4454, %f4406, %f4414, %f4374;
	fma.rn.f32 	%f4455, %f4406, %f4415, %f4375;
	fma.rn.f32 	%f4456, %f4406, %f4416, %f4376;
	fma.rn.f32 	%f4457, %f4406, %f4417, %f4377;
	fma.rn.f32 	%f4458, %f4407, %f4410, %f4378;
	fma.rn.f32 	%f4459, %f4407, %f4411, %f4379;
	fma.rn.f32 	%f4460, %f4407, %f4412, %f4380;
	fma.rn.f32 	%f4461, %f4407, %f4413, %f4381;
	fma.rn.f32 	%f4462, %f4407, %f4414, %f4382;
	fma.rn.f32 	%f4463, %f4407, %f4415, %f4383;
	fma.rn.f32 	%f4464, %f4407, %f4416, %f4384;
	fma.rn.f32 	%f4465, %f4407, %f4417, %f4385;
	fma.rn.f32 	%f4466, %f4408, %f4410, %f4386;
	fma.rn.f32 	%f4467, %f4408, %f4411, %f4387;
	fma.rn.f32 	%f4468, %f4408, %f4412, %f4388;
	fma.rn.f32 	%f4469, %f4408, %f4413, %f4389;
	fma.rn.f32 	%f4470, %f4408, %f4414, %f4390;
	fma.rn.f32 	%f4471, %f4408, %f4415, %f4391;
	fma.rn.f32 	%f4472, %f4408, %f4416, %f4392;
	fma.rn.f32 	%f4473, %f4408, %f4417, %f4393;
	fma.rn.f32 	%f4474, %f4409, %f4410, %f4394;
	fma.rn.f32 	%f4475, %f4409, %f4411, %f4395;
	fma.rn.f32 	%f4476, %f4409, %f4412, %f4396;
	fma.rn.f32 	%f4477, %f4409, %f4413, %f4397;
	fma.rn.f32 	%f4478, %f4409, %f4414, %f4398;
	fma.rn.f32 	%f4479, %f4409, %f4415, %f4399;
	fma.rn.f32 	%f4480, %f4409, %f4416, %f4400;
	fma.rn.f32 	%f4481, %f4409, %f4417, %f4401;
	ld.shared.f32 	%f4482, [%r34+2560];
	ld.shared.f32 	%f4483, [%r34+2564];
	ld.shared.f32 	%f4484, [%r34+2568];
	ld.shared.f32 	%f4485, [%r34+2572];
	ld.shared.f32 	%f4486, [%r34+2576];
	ld.shared.f32 	%f4487, [%r34+2580];
	ld.shared.f32 	%f4488, [%r34+2584];
	ld.shared.f32 	%f4489, [%r34+2588];
	ld.shared.f32 	%f4490, [%r36+2560];
	ld.shared.f32 	%f4491, [%r36+2564];
	ld.shared.f32 	%f4492, [%r36+2568];
	ld.shared.f32 	%f4493, [%r36+2572];
	ld.shared.f32 	%f4494, [%r36+2576];
	ld.shared.f32 	%f4495, [%r36+2580];
	ld.shared.f32 	%f4496, [%r36+2584];
	ld.shared.f32 	%f4497, [%r36+2588];
	fma.rn.f32 	%f4498, %f4482, %f4490, %f4418;
	fma.rn.f32 	%f4499, %f4482, %f4491, %f4419;
	fma.rn.f32 	%f4500, %f4482, %f4492, %f4420;
	fma.rn.f32 	%f4501, %f4482, %f4493, %f4421;
	fma.rn.f32 	%f4502, %f4482, %f4494, %f4422;
	fma.rn.f32 	%f4503, %f4482, %f4495, %f4423;
	fma.rn.f32 	%f4504, %f4482, %f4496, %f4424;
	fma.rn.f32 	%f4505, %f4482, %f4497, %f4425;
	fma.rn.f32 	%f4506, %f4483, %f4490, %f4426;
	fma.rn.f32 	%f4507, %f4483, %f4491, %f4427;
	fma.rn.f32 	%f4508, %f4483, %f4492, %f4428;
	fma.rn.f32 	%f4509, %f4483, %f4493, %f4429;
	fma.rn.f32 	%f4510, %f4483, %f4494, %f4430;
	fma.rn.f32 	%f4511, %f4483, %f4495, %f4431;
	fma.rn.f32 	%f4512, %f4483, %f4496, %f4432;
	fma.rn.f32 	%f4513, %f4483, %f4497, %f4433;
	fma.rn.f32 	%f4514, %f4484, %f4490, %f4434;
	fma.rn.f32 	%f4515, %f4484, %f4491, %f4435;
	fma.rn.f32 	%f4516, %f4484, %f4492, %f4436;
	fma.rn.f32 	%f4517, %f4484, %f4493, %f4437;
	fma.rn.f32 	%f4518, %f4484, %f4494, %f4438;
	fma.rn.f32 	%f4519, %f4484, %f4495, %f4439;
	fma.rn.f32 	%f4520, %f4484, %f4496, %f4440;
	fma.rn.f32 	%f4521, %f4484, %f4497, %f4441;
	fma.rn.f32 	%f4522, %f4485, %f4490, %f4442;
	fma.rn.f32 	%f4523, %f4485, %f4491, %f4443;
	fma.rn.f32 	%f4524, %f4485, %f4492, %f4444;
	fma.rn.f32 	%f4525, %f4485, %f4493, %f4445;
	fma.rn.f32 	%f4526, %f4485, %f4494, %f4446;
	fma.rn.f32 	%f4527, %f4485, %f4495, %f4447;
	fma.rn.f32 	%f4528, %f4485, %f4496, %f4448;
	fma.rn.f32 	%f4529, %f4485, %f4497, %f4449;
	fma.rn.f32 	%f4530, %f4486, %f4490, %f4450;
	fma.rn.f32 	%f4531, %f4486, %f4491, %f4451;
	fma.rn.f32 	%f4532, %f4486, %f4492, %f4452;
	fma.rn.f32 	%f4533, %f4486, %f4493, %f4453;
	fma.rn.f32 	%f4534, %f4486, %f4494, %f4454;
	fma.rn.f32 	%f4535, %f4486, %f4495, %f4455;
	fma.rn.f32 	%f4536, %f4486, %f4496, %f4456;
	fma.rn.f32 	%f4537, %f4486, %f4497, %f4457;
	fma.rn.f32 	%f4538, %f4487, %f4490, %f4458;
	fma.rn.f32 	%f4539, %f4487, %f4491, %f4459;
	fma.rn.f32 	%f4540, %f4487, %f4492, %f4460;
	fma.rn.f32 	%f4541, %f4487, %f4493, %f4461;
	fma.rn.f32 	%f4542, %f4487, %f4494, %f4462;
	fma.rn.f32 	%f4543, %f4487, %f4495, %f4463;
	fma.rn.f32 	%f4544, %f4487, %f4496, %f4464;
	fma.rn.f32 	%f4545, %f4487, %f4497, %f4465;
	fma.rn.f32 	%f4546, %f4488, %f4490, %f4466;
	fma.rn.f32 	%f4547, %f4488, %f4491, %f4467;
	fma.rn.f32 	%f4548, %f4488, %f4492, %f4468;
	fma.rn.f32 	%f4549, %f4488, %f4493, %f4469;
	fma.rn.f32 	%f4550, %f4488, %f4494, %f4470;
	fma.rn.f32 	%f4551, %f4488, %f4495, %f4471;
	fma.rn.f32 	%f4552, %f4488, %f4496, %f4472;
	fma.rn.f32 	%f4553, %f4488, %f4497, %f4473;
	fma.rn.f32 	%f4554, %f4489, %f4490, %f4474;
	fma.rn.f32 	%f4555, %f4489, %f4491, %f4475;
	fma.rn.f32 	%f4556, %f4489, %f4492, %f4476;
	fma.rn.f32 	%f4557, %f4489, %f4493, %f4477;
	fma.rn.f32 	%f4558, %f4489, %f4494, %f4478;
	fma.rn.f32 	%f4559, %f4489, %f4495, %f4479;
	fma.rn.f32 	%f4560, %f4489, %f4496, %f4480;
	fma.rn.f32 	%f4561, %f4489, %f4497, %f4481;
	ld.shared.f32 	%f4562, [%r34+3072];
	ld.shared.f32 	%f4563, [%r34+3076];
	ld.shared.f32 	%f4564, [%r34+3080];
	ld.shared.f32 	%f4565, [%r34+3084];
	ld.shared.f32 	%f4566, [%r34+3088];
	ld.shared.f32 	%f4567, [%r34+3092];
	ld.shared.f32 	%f4568, [%r34+3096];
	ld.shared.f32 	%f4569, [%r34+3100];
	ld.shared.f32 	%f4570, [%r36+3072];
	ld.shared.f32 	%f4571, [%r36+3076];
	ld.shared.f32 	%f4572, [%r36+3080];
	ld.shared.f32 	%f4573, [%r36+3084];
	ld.shared.f32 	%f4574, [%r36+3088];
	ld.shared.f32 	%f4575, [%r36+3092];
	ld.shared.f32 	%f4576, [%r36+3096];
	ld.shared.f32 	%f4577, [%r36+3100];
	fma.rn.f32 	%f4578, %f4562, %f4570, %f4498;
	fma.rn.f32 	%f4579, %f4562, %f4571, %f4499;
	fma.rn.f32 	%f4580, %f4562, %f4572, %f4500;
	fma.rn.f32 	%f4581, %f4562, %f4573, %f4501;
	fma.rn.f32 	%f4582, %f4562, %f4574, %f4502;
	fma.rn.f32 	%f4583, %f4562, %f4575, %f4503;
	fma.rn.f32 	%f4584, %f4562, %f4576, %f4504;
	fma.rn.f32 	%f4585, %f4562, %f4577, %f4505;
	fma.rn.f32 	%f4586, %f4563, %f4570, %f4506;
	fma.rn.f32 	%f4587, %f4563, %f4571, %f4507;
	fma.rn.f32 	%f4588, %f4563, %f4572, %f4508;
	fma.rn.f32 	%f4589, %f4563, %f4573, %f4509;
	fma.rn.f32 	%f4590, %f4563, %f4574, %f4510;
	fma.rn.f32 	%f4591, %f4563, %f4575, %f4511;
	fma.rn.f32 	%f4592, %f4563, %f4576, %f4512;
	fma.rn.f32 	%f4593, %f4563, %f4577, %f4513;
	fma.rn.f32 	%f4594, %f4564, %f4570, %f4514;
	fma.rn.f32 	%f4595, %f4564, %f4571, %f4515;
	fma.rn.f32 	%f4596, %f4564, %f4572, %f4516;
	fma.rn.f32 	%f4597, %f4564, %f4573, %f4517;
	fma.rn.f32 	%f4598, %f4564, %f4574, %f4518;
	fma.rn.f32 	%f4599, %f4564, %f4575, %f4519;
	fma.rn.f32 	%f4600, %f4564, %f4576, %f4520;
	fma.rn.f32 	%f4601, %f4564, %f4577, %f4521;
	fma.rn.f32 	%f4602, %f4565, %f4570, %f4522;
	fma.rn.f32 	%f4603, %f4565, %f4571, %f4523;
	fma.rn.f32 	%f4604, %f4565, %f4572, %f4524;
	fma.rn.f32 	%f4605, %f4565, %f4573, %f4525;
	fma.rn.f32 	%f4606, %f4565, %f4574, %f4526;
	fma.rn.f32 	%f4607, %f4565, %f4575, %f4527;
	fma.rn.f32 	%f4608, %f4565, %f4576, %f4528;
	fma.rn.f32 	%f4609, %f4565, %f4577, %f4529;
	fma.rn.f32 	%f4610, %f4566, %f4570, %f4530;
	fma.rn.f32 	%f4611, %f4566, %f4571, %f4531;
	fma.rn.f32 	%f4612, %f4566, %f4572, %f4532;
	fma.rn.f32 	%f4613, %f4566, %f4573, %f4533;
	fma.rn.f32 	%f4614, %f4566, %f4574, %f4534;
	fma.rn.f32 	%f4615, %f4566, %f4575, %f4535;
	fma.rn.f32 	%f4616, %f4566, %f4576, %f4536;
	fma.rn.f32 	%f4617, %f4566, %f4577, %f4537;
	fma.rn.f32 	%f4618, %f4567, %f4570, %f4538;
	fma.rn.f32 	%f4619, %f4567, %f4571, %f4539;
	fma.rn.f32 	%f4620, %f4567, %f4572, %f4540;
	fma.rn.f32 	%f4621, %f4567, %f4573, %f4541;
	fma.rn.f32 	%f4622, %f4567, %f4574, %f4542;
	fma.rn.f32 	%f4623, %f4567, %f4575, %f4543;
	fma.rn.f32 	%f4624, %f4567, %f4576, %f4544;
	fma.rn.f32 	%f4625, %f4567, %f4577, %f4545;
	fma.rn.f32 	%f4626, %f4568, %f4570, %f4546;
	fma.rn.f32 	%f4627, %f4568, %f4571, %f4547;
	fma.rn.f32 	%f4628, %f4568, %f4572, %f4548;
	fma.rn.f32 	%f4629, %f4568, %f4573, %f4549;
	fma.rn.f32 	%f4630, %f4568, %f4574, %f4550;
	fma.rn.f32 	%f4631, %f4568, %f4575, %f4551;
	fma.rn.f32 	%f4632, %f4568, %f4576, %f4552;
	fma.rn.f32 	%f4633, %f4568, %f4577, %f4553;
	fma.rn.f32 	%f4634, %f4569, %f4570, %f4554;
	fma.rn.f32 	%f4635, %f4569, %f4571, %f4555;
	fma.rn.f32 	%f4636, %f4569, %f4572, %f4556;
	fma.rn.f32 	%f4637, %f4569, %f4573, %f4557;
	fma.rn.f32 	%f4638, %f4569, %f4574, %f4558;
	fma.rn.f32 	%f4639, %f4569, %f4575, %f4559;
	fma.rn.f32 	%f4640, %f4569, %f4576, %f4560;
	fma.rn.f32 	%f4641, %f4569, %f4577, %f4561;
	ld.shared.f32 	%f4642, [%r34+3584];
	ld.shared.f32 	%f4643, [%r34+3588];
	ld.shared.f32 	%f4644, [%r34+3592];
	ld.shared.f32 	%f4645, [%r34+3596];
	ld.shared.f32 	%f4646, [%r34+3600];
	ld.shared.f32 	%f4647, [%r34+3604];
	ld.shared.f32 	%f4648, [%r34+3608];
	ld.shared.f32 	%f4649, [%r34+3612];
	ld.shared.f32 	%f4650, [%r36+3584];
	ld.shared.f32 	%f4651, [%r36+3588];
	ld.shared.f32 	%f4652, [%r36+3592];
	ld.shared.f32 	%f4653, [%r36+3596];
	ld.shared.f32 	%f4654, [%r36+3600];
	ld.shared.f32 	%f4655, [%r36+3604];
	ld.shared.f32 	%f4656, [%r36+3608];
	ld.shared.f32 	%f4657, [%r36+3612];
	fma.rn.f32 	%f4658, %f4642, %f4650, %f4578;
	fma.rn.f32 	%f4659, %f4642, %f4651, %f4579;
	fma.rn.f32 	%f4660, %f4642, %f4652, %f4580;
	fma.rn.f32 	%f4661, %f4642, %f4653, %f4581;
	fma.rn.f32 	%f4662, %f4642, %f4654, %f4582;
	fma.rn.f32 	%f4663, %f4642, %f4655, %f4583;
	fma.rn.f32 	%f4664, %f4642, %f4656, %f4584;
	fma.rn.f32 	%f4665, %f4642, %f4657, %f4585;
	fma.rn.f32 	%f4666, %f4643, %f4650, %f4586;
	fma.rn.f32 	%f4667, %f4643, %f4651, %f4587;
	fma.rn.f32 	%f4668, %f4643, %f4652, %f4588;
	fma.rn.f32 	%f4669, %f4643, %f4653, %f4589;
	fma.rn.f32 	%f4670, %f4643, %f4654, %f4590;
	fma.rn.f32 	%f4671, %f4643, %f4655, %f4591;
	fma.rn.f32 	%f4672, %f4643, %f4656, %f4592;
	fma.rn.f32 	%f4673, %f4643, %f4657, %f4593;
	fma.rn.f32 	%f4674, %f4644, %f4650, %f4594;
	fma.rn.f32 	%f4675, %f4644, %f4651, %f4595;
	fma.rn.f32 	%f4676, %f4644, %f4652, %f4596;
	fma.rn.f32 	%f4677, %f4644, %f4653, %f4597;
	fma.rn.f32 	%f4678, %f4644, %f4654, %f4598;
	fma.rn.f32 	%f4679, %f4644, %f4655, %f4599;
	fma.rn.f32 	%f4680, %f4644, %f4656, %f4600;
	fma.rn.f32 	%f4681, %f4644, %f4657, %f4601;
	fma.rn.f32 	%f4682, %f4645, %f4650, %f4602;
	fma.rn.f32 	%f4683, %f4645, %f4651, %f4603;
	fma.rn.f32 	%f4684, %f4645, %f4652, %f4604;
	fma.rn.f32 	%f4685, %f4645, %f4653, %f4605;
	fma.rn.f32 	%f4686, %f4645, %f4654, %f4606;
	fma.rn.f32 	%f4687, %f4645, %f4655, %f4607;
	fma.rn.f32 	%f4688, %f4645, %f4656, %f4608;
	fma.rn.f32 	%f4689, %f4645, %f4657, %f4609;
	fma.rn.f32 	%f4690, %f4646, %f4650, %f4610;
	fma.rn.f32 	%f4691, %f4646, %f4651, %f4611;
	fma.rn.f32 	%f4692, %f4646, %f4652, %f4612;
	fma.rn.f32 	%f4693, %f4646, %f4653, %f4613;
	fma.rn.f32 	%f4694, %f4646, %f4654, %f4614;
	fma.rn.f32 	%f4695, %f4646, %f4655, %f4615;
	fma.rn.f32 	%f4696, %f4646, %f4656, %f4616;
	fma.rn.f32 	%f4697, %f4646, %f4657, %f4617;
	fma.rn.f32 	%f4698, %f4647, %f4650, %f4618;
	fma.rn.f32 	%f4699, %f4647, %f4651, %f4619;
	fma.rn.f32 	%f4700, %f4647, %f4652, %f4620;
	fma.rn.f32 	%f4701, %f4647, %f4653, %f4621;
	fma.rn.f32 	%f4702, %f4647, %f4654, %f4622;
	fma.rn.f32 	%f4703, %f4647, %f4655, %f4623;
	fma.rn.f32 	%f4704, %f4647, %f4656, %f4624;
	fma.rn.f32 	%f4705, %f4647, %f4657, %f4625;
	fma.rn.f32 	%f4706, %f4648, %f4650, %f4626;
	fma.rn.f32 	%f4707, %f4648, %f4651, %f4627;
	fma.rn.f32 	%f4708, %f4648, %f4652, %f4628;
	fma.rn.f32 	%f4709, %f4648, %f4653, %f4629;
	fma.rn.f32 	%f4710, %f4648, %f4654, %f4630;
	fma.rn.f32 	%f4711, %f4648, %f4655, %f4631;
	fma.rn.f32 	%f4712, %f4648, %f4656, %f4632;
	fma.rn.f32 	%f4713, %f4648, %f4657, %f4633;
	fma.rn.f32 	%f4714, %f4649, %f4650, %f4634;
	fma.rn.f32 	%f4715, %f4649, %f4651, %f4635;
	fma.rn.f32 	%f4716, %f4649, %f4652, %f4636;
	fma.rn.f32 	%f4717, %f4649, %f4653, %f4637;
	fma.rn.f32 	%f4718, %f4649, %f4654, %f4638;
	fma.rn.f32 	%f4719, %f4649, %f4655, %f4639;
	fma.rn.f32 	%f4720, %f4649, %f4656, %f4640;
	fma.rn.f32 	%f4721, %f4649, %f4657, %f4641;
	bar.sync 	0;
	add.s32 	%r85, %r18, 57344;
	ld.global.nc.f32 	%f4722, [%rd6+224];
	st.shared.f32 	[%r23], %f4722;
	mul.wide.u32 	%rd120, %r85, 4;
	add.s64 	%rd121, %rd7, %rd120;
	ld.global.nc.f32 	%f4723, [%rd121];
	st.shared.f32 	[%r25], %f4723;
	ld.global.nc.f32 	%f4724, [%rd6+228];
	st.shared.f32 	[%r23+512], %f4724;
	add.s32 	%r86, %r18, 58368;
	mul.wide.u32 	%rd122, %r86, 4;
	add.s64 	%rd123, %rd7, %rd122;
	ld.global.nc.f32 	%f4725, [%rd123];
	st.shared.f32 	[%r25+512], %f4725;
	ld.global.nc.f32 	%f4726, [%rd6+232];
	st.shared.f32 	[%r23+1024], %f4726;
	add.s32 	%r87, %r18, 59392;
	mul.wide.u32 	%rd124, %r87, 4;
	add.s64 	%rd125, %rd7, %rd124;
	ld.global.nc.f32 	%f4727, [%rd125];
	st.shared.f32 	[%r25+1024], %f4727;
	ld.global.nc.f32 	%f4728, [%rd6+236];
	st.shared.f32 	[%r23+1536], %f4728;
	add.s32 	%r88, %r18, 60416;
	mul.wide.u32 	%rd126, %r88, 4;
	add.s64 	%rd127, %rd7, %rd126;
	ld.global.nc.f32 	%f4729, [%rd127];
	st.shared.f32 	[%r25+1536], %f4729;
	ld.global.nc.f32 	%f4730, [%rd6+240];
	st.shared.f32 	[%r23+2048], %f4730;
	add.s32 	%r89, %r18, 61440;
	mul.wide.u32 	%rd128, %r89, 4;
	add.s64 	%rd129, %rd7, %rd128;
	ld.global.nc.f32 	%f4731, [%rd129];
	st.shared.f32 	[%r25+2048], %f4731;
	ld.global.nc.f32 	%f4732, [%rd6+244];
	st.shared.f32 	[%r23+2560], %f4732;
	add.s32 	%r90, %r18, 62464;
	mul.wide.u32 	%rd130, %r90, 4;
	add.s64 	%rd131, %rd7, %rd130;
	ld.global.nc.f32 	%f4733, [%rd131];
	st.shared.f32 	[%r25+2560], %f4733;
	ld.global.nc.f32 	%f4734, [%rd6+248];
	st.shared.f32 	[%r23+3072], %f4734;
	add.s32 	%r91, %r18, 63488;
	mul.wide.u32 	%rd132, %r91, 4;
	add.s64 	%rd133, %rd7, %rd132;
	ld.global.nc.f32 	%f4735, [%rd133];
	st.shared.f32 	[%r25+3072], %f4735;
	ld.global.nc.f32 	%f4736, [%rd6+252];
	st.shared.f32 	[%r23+3584], %f4736;
	add.s32 	%r92, %r18, 64512;
	mul.wide.u32 	%rd134, %r92, 4;
	add.s64 	%rd135, %rd7, %rd134;
	ld.global.nc.f32 	%f4737, [%rd135];
	st.shared.f32 	[%r25+3584], %f4737;
	bar.sync 	0;
	ld.shared.f32 	%f4738, [%r34];
	ld.shared.f32 	%f4739, [%r34+4];
	ld.shared.f32 	%f4740, [%r34+8];
	ld.shared.f32 	%f4741, [%r34+12];
	ld.shared.f32 	%f4742, [%r34+16];
	ld.shared.f32 	%f4743, [%r34+20];
	ld.shared.f32 	%f4744, [%r34+24];
	ld.shared.f32 	%f4745, [%r34+28];
	ld.shared.f32 	%f4746, [%r36];
	ld.shared.f32 	%f4747, [%r36+4];
	ld.shared.f32 	%f4748, [%r36+8];
	ld.shared.f32 	%f4749, [%r36+12];
	ld.shared.f32 	%f4750, [%r36+16];
	ld.shared.f32 	%f4751, [%r36+20];
	ld.shared.f32 	%f4752, [%r36+24];
	ld.shared.f32 	%f4753, [%r36+28];
	fma.rn.f32 	%f4754, %f4738, %f4746, %f4658;
	fma.rn.f32 	%f4755, %f4738, %f4747, %f4659;
	fma.rn.f32 	%f4756, %f4738, %f4748, %f4660;
	fma.rn.f32 	%f4757, %f4738, %f4749, %f4661;
	fma.rn.f32 	%f4758, %f4738, %f4750, %f4662;
	fma.rn.f32 	%f4759, %f4738, %f4751, %f4663;
	fma.rn.f32 	%f4760, %f4738, %f4752, %f4664;
	fma.rn.f32 	%f4761, %f4738, %f4753, %f4665;
	fma.rn.f32 	%f4762, %f4739, %f4746, %f4666;
	fma.rn.f32 	%f4763, %f4739, %f4747, %f4667;
	fma.rn.f32 	%f4764, %f4739, %f4748, %f4668;
	fma.rn.f32 	%f4765, %f4739, %f4749, %f4669;
	fma.rn.f32 	%f4766, %f4739, %f4750, %f4670;
	fma.rn.f32 	%f4767, %f4739, %f4751, %f4671;
	fma.rn.f32 	%f4768, %f4739, %f4752, %f4672;
	fma.rn.f32 	%f4769, %f4739, %f4753, %f4673;
	fma.rn.f32 	%f4770, %f4740, %f4746, %f4674;
	fma.rn.f32 	%f4771, %f4740, %f4747, %f4675;
	fma.rn.f32 	%f4772, %f4740, %f4748, %f4676;
	fma.rn.f32 	%f4773, %f4740, %f4749, %f4677;
	fma.rn.f32 	%f4774, %f4740, %f4750, %f4678;
	fma.rn.f32 	%f4775, %f4740, %f4751, %f4679;
	fma.rn.f32 	%f4776, %f4740, %f4752, %f4680;
	fma.rn.f32 	%f4777, %f4740, %f4753, %f4681;
	fma.rn.f32 	%f4778, %f4741, %f4746, %f4682;
	fma.rn.f32 	%f4779, %f4741, %f4747, %f4683;
	fma.rn.f32 	%f4780, %f4741, %f4748, %f4684;
	fma.rn.f32 	%f4781, %f4741, %f4749, %f4685;
	fma.rn.f32 	%f4782, %f4741, %f4750, %f4686;
	fma.rn.f32 	%f4783, %f4741, %f4751, %f4687;
	fma.rn.f32 	%f4784, %f4741, %f4752, %f4688;
	fma.rn.f32 	%f4785, %f4741, %f4753, %f4689;
	fma.rn.f32 	%f4786, %f4742, %f4746, %f4690;
	fma.rn.f32 	%f4787, %f4742, %f4747, %f4691;
	fma.rn.f32 	%f4788, %f4742, %f4748, %f4692;
	fma.rn.f32 	%f4789, %f4742, %f4749, %f4693;
	fma.rn.f32 	%f4790, %f4742, %f4750, %f4694;
	fma.rn.f32 	%f4791, %f4742, %f4751, %f4695;
	fma.rn.f32 	%f4792, %f4742, %f4752, %f4696;
	fma.rn.f32 	%f4793, %f4742, %f4753, %f4697;
	fma.rn.f32 	%f4794, %f4743, %f4746, %f4698;
	fma.rn.f32 	%f4795, %f4743, %f4747, %f4699;
	fma.rn.f32 	%f4796, %f4743, %f4748, %f4700;
	fma.rn.f32 	%f4797, %f4743, %f4749, %f4701;
	fma.rn.f32 	%f4798, %f4743, %f4750, %f4702;
	fma.rn.f32 	%f4799, %f4743, %f4751, %f4703;
	fma.rn.f32 	%f4800, %f4743, %f4752, %f4704;
	fma.rn.f32 	%f4801, %f4743, %f4753, %f4705;
	fma.rn.f32 	%f4802, %f4744, %f4746, %f4706;
	fma.rn.f32 	%f4803, %f4744, %f4747, %f4707;
	fma.rn.f32 	%f4804, %f4744, %f4748, %f4708;
	fma.rn.f32 	%f4805, %f4744, %f4749, %f4709;
	fma.rn.f32 	%f4806, %f4744, %f4750, %f4710;
	fma.rn.f32 	%f4807, %f4744, %f4751, %f4711;
	fma.rn.f32 	%f4808, %f4744, %f4752, %f4712;
	fma.rn.f32 	%f4809, %f4744, %f4753, %f4713;
	fma.rn.f32 	%f4810, %f4745, %f4746, %f4714;
	fma.rn.f32 	%f4811, %f4745, %f4747, %f4715;
	fma.rn.f32 	%f4812, %f4745, %f4748, %f4716;
	fma.rn.f32 	%f4813, %f4745, %f4749, %f4717;
	fma.rn.f32 	%f4814, %f4745, %f4750, %f4718;
	fma.rn.f32 	%f4815, %f4745, %f4751, %f4719;
	fma.rn.f32 	%f4816, %f4745, %f4752, %f4720;
	fma.rn.f32 	%f4817, %f4745, %f4753, %f4721;
	ld.shared.f32 	%f4818, [%r34+512];
	ld.shared.f32 	%f4819, [%r34+516];
	ld.shared.f32 	%f4820, [%r34+520];
	ld.shared.f32 	%f4821, [%r34+524];
	ld.shared.f32 	%f4822, [%r34+528];
	ld.shared.f32 	%f4823, [%r34+532];
	ld.shared.f32 	%f4824, [%r34+536];
	ld.shared.f32 	%f4825, [%r34+540];
	ld.shared.f32 	%f4826, [%r36+512];
	ld.shared.f32 	%f4827, [%r36+516];
	ld.shared.f32 	%f4828, [%r36+520];
	ld.shared.f32 	%f4829, [%r36+524];
	ld.shared.f32 	%f4830, [%r36+528];
	ld.shared.f32 	%f4831, [%r36+532];
	ld.shared.f32 	%f4832, [%r36+536];
	ld.shared.f32 	%f4833, [%r36+540];
	fma.rn.f32 	%f4834, %f4818, %f4826, %f4754;
	fma.rn.f32 	%f4835, %f4818, %f4827, %f4755;
	fma.rn.f32 	%f4836, %f4818, %f4828, %f4756;
	fma.rn.f32 	%f4837, %f4818, %f4829, %f4757;
	fma.rn.f32 	%f4838, %f4818, %f4830, %f4758;
	fma.rn.f32 	%f4839, %f4818, %f4831, %f4759;
	fma.rn.f32 	%f4840, %f4818, %f4832, %f4760;
	fma.rn.f32 	%f4841, %f4818, %f4833, %f4761;
	fma.rn.f32 	%f4842, %f4819, %f4826, %f4762;
	fma.rn.f32 	%f4843, %f4819, %f4827, %f4763;
	fma.rn.f32 	%f4844, %f4819, %f4828, %f4764;
	fma.rn.f32 	%f4845, %f4819, %f4829, %f4765;
	fma.rn.f32 	%f4846, %f4819, %f4830, %f4766;
	fma.rn.f32 	%f4847, %f4819, %f4831, %f4767;
	fma.rn.f32 	%f4848, %f4819, %f4832, %f4768;
	fma.rn.f32 	%f4849, %f4819, %f4833, %f4769;
	fma.rn.f32 	%f4850, %f4820, %f4826, %f4770;
	fma.rn.f32 	%f4851, %f4820, %f4827, %f4771;
	fma.rn.f32 	%f4852, %f4820, %f4828, %f4772;
	fma.rn.f32 	%f4853, %f4820, %f4829, %f4773;
	fma.rn.f32 	%f4854, %f4820, %f4830, %f4774;
	fma.rn.f32 	%f4855, %f4820, %f4831, %f4775;
	fma.rn.f32 	%f4856, %f4820, %f4832, %f4776;
	fma.rn.f32 	%f4857, %f4820, %f4833, %f4777;
	fma.rn.f32 	%f4858, %f4821, %f4826, %f4778;
	fma.rn.f32 	%f4859, %f4821, %f4827, %f4779;
	fma.rn.f32 	%f4860, %f4821, %f4828, %f4780;
	fma.rn.f32 	%f4861, %f4821, %f4829, %f4781;
	fma.rn.f32 	%f4862, %f4821, %f4830, %f4782;
	fma.rn.f32 	%f4863, %f4821, %f4831, %f4783;
	fma.rn.f32 	%f4864, %f4821, %f4832, %f4784;
	fma.rn.f32 	%f4865, %f4821, %f4833, %f4785;
	fma.rn.f32 	%f4866, %f4822, %f4826, %f4786;
	fma.rn.f32 	%f4867, %f4822, %f4827, %f4787;
	fma.rn.f32 	%f4868, %f4822, %f4828, %f4788;
	fma.rn.f32 	%f4869, %f4822, %f4829, %f4789;
	fma.rn.f32 	%f4870, %f4822, %f4830, %f4790;
	fma.rn.f32 	%f4871, %f4822, %f4831, %f4791;
	fma.rn.f32 	%f4872, %f4822, %f4832, %f4792;
	fma.rn.f32 	%f4873, %f4822, %f4833, %f4793;
	fma.rn.f32 	%f4874, %f4823, %f4826, %f4794;
	fma.rn.f32 	%f4875, %f4823, %f4827, %f4795;
	fma.rn.f32 	%f4876, %f4823, %f4828, %f4796;
	fma.rn.f32 	%f4877, %f4823, %f4829, %f4797;
	fma.rn.f32 	%f4878, %f4823, %f4830, %f4798;
	fma.rn.f32 	%f4879, %f4823, %f4831, %f4799;
	fma.rn.f32 	%f4880, %f4823, %f4832, %f4800;
	fma.rn.f32 	%f4881, %f4823, %f4833, %f4801;
	fma.rn.f32 	%f4882, %f4824, %f4826, %f4802;
	fma.rn.f32 	%f4883, %f4824, %f4827, %f4803;
	fma.rn.f32 	%f4884, %f4824, %f4828, %f4804;
	fma.rn.f32 	%f4885, %f4824, %f4829, %f4805;
	fma.rn.f32 	%f4886, %f4824, %f4830, %f4806;
	fma.rn.f32 	%f4887, %f4824, %f4831, %f4807;
	fma.rn.f32 	%f4888, %f4824, %f4832, %f4808;
	fma.rn.f32 	%f4889, %f4824, %f4833, %f4809;
	fma.rn.f32 	%f4890, %f4825, %f4826, %f4810;
	fma.rn.f32 	%f4891, %f4825, %f4827, %f4811;
	fma.rn.f32 	%f4892, %f4825, %f4828, %f4812;
	fma.rn.f32 	%f4893, %f4825, %f4829, %f4813;
	fma.rn.f32 	%f4894, %f4825, %f4830, %f4814;
	fma.rn.f32 	%f4895, %f4825, %f4831, %f4815;
	fma.rn.f32 	%f4896, %f4825, %f4832, %f4816;
	fma.rn.f32 	%f4897, %f4825, %f4833, %f4817;
	ld.shared.f32 	%f4898, [%r34+1024];
	ld.shared.f32 	%f4899, [%r34+1028];
	ld.shared.f32 	%f4900, [%r34+1032];
	ld.shared.f32 	%f4901, [%r34+1036];
	ld.shared.f32 	%f4902, [%r34+1040];
	ld.shared.f32 	%f4903, [%r34+1044];
	ld.shared.f32 	%f4904, [%r34+1048];
	ld.shared.f32 	%f4905, [%r34+1052];
	ld.shared.f32 	%f4906, [%r36+1024];
	ld.shared.f32 	%f4907, [%r36+1028];
	ld.shared.f32 	%f4908, [%r36+1032];
	ld.shared.f32 	%f4909, [%r36+1036];
	ld.shared.f32 	%f4910, [%r36+1040];
	ld.shared.f32 	%f4911, [%r36+1044];
	ld.shared.f32 	%f4912, [%r36+1048];
	ld.shared.f32 	%f4913, [%r36+1052];
	fma.rn.f32 	%f4914, %f4898, %f4906, %f4834;
	fma.rn.f32 	%f4915, %f4898, %f4907, %f4835;
	fma.rn.f32 	%f4916, %f4898, %f4908, %f4836;
	fma.rn.f32 	%f4917, %f4898, %f4909, %f4837;
	fma.rn.f32 	%f4918, %f4898, %f4910, %f4838;
	fma.rn.f32 	%f4919, %f4898, %f4911, %f4839;
	fma.rn.f32 	%f4920, %f4898, %f4912, %f4840;
	fma.rn.f32 	%f4921, %f4898, %f4913, %f4841;
	fma.rn.f32 	%f4922, %f4899, %f4906, %f4842;
	fma.rn.f32 	%f4923, %f4899, %f4907, %f4843;
	fma.rn.f32 	%f4924, %f4899, %f4908, %f4844;
	fma.rn.f32 	%f4925, %f4899, %f4909, %f4845;
	fma.rn.f32 	%f4926, %f4899, %f4910, %f4846;
	fma.rn.f32 	%f4927, %f4899, %f4911, %f4847;
	fma.rn.f32 	%f4928, %f4899, %f4912, %f4848;
	fma.rn.f32 	%f4929, %f4899, %f4913, %f4849;
	fma.rn.f32 	%f4930, %f4900, %f4906, %f4850;
	fma.rn.f32 	%f4931, %f4900, %f4907, %f4851;
	fma.rn.f32 	%f4932, %f4900, %f4908, %f4852;
	fma.rn.f32 	%f4933, %f4900, %f4909, %f4853;
	fma.rn.f32 	%f4934, %f4900, %f4910, %f4854;
	fma.rn.f32 	%f4935, %f4900, %f4911, %f4855;
	fma.rn.f32 	%f4936, %f4900, %f4912, %f4856;
	fma.rn.f32 	%f4937, %f4900, %f4913, %f4857;
	fma.rn.f32 	%f4938, %f4901, %f4906, %f4858;
	fma.rn.f32 	%f4939, %f4901, %f4907, %f4859;
	fma.rn.f32 	%f4940, %f4901, %f4908, %f4860;
	fma.rn.f32 	%f4941, %f4901, %f4909, %f4861;
	fma.rn.f32 	%f4942, %f4901, %f4910, %f4862;
	fma.rn.f32 	%f4943, %f4901, %f4911, %f4863;
	fma.rn.f32 	%f4944, %f4901, %f4912, %f4864;
	fma.rn.f32 	%f4945, %f4901, %f4913, %f4865;
	fma.rn.f32 	%f4946, %f4902, %f4906, %f4866;
	fma.rn.f32 	%f4947, %f4902, %f4907, %f4867;
	fma.rn.f32 	%f4948, %f4902, %f4908, %f4868;
	fma.rn.f32 	%f4949, %f4902, %f4909, %f4869;
	fma.rn.f32 	%f4950, %f4902, %f4910, %f4870;
	fma.rn.f32 	%f4951, %f4902, %f4911, %f4871;
	fma.rn.f32 	%f4952, %f4902, %f4912, %f4872;
	fma.rn.f32 	%f4953, %f4902, %f4913, %f4873;
	fma.rn.f32 	%f4954, %f4903, %f4906, %f4874;
	fma.rn.f32 	%f4955, %f4903, %f4907, %f4875;
	fma.rn.f32 	%f4956, %f4903, %f4908, %f4876;
	fma.rn.f32 	%f4957, %f4903, %f4909, %f4877;
	fma.rn.f32 	%f4958, %f4903, %f4910, %f4878;
	fma.rn.f32 	%f4959, %f4903, %f4911, %f4879;
	fma.rn.f32 	%f4960, %f4903, %f4912, %f4880;
	fma.rn.f32 	%f4961, %f4903, %f4913, %f4881;
	fma.rn.f32 	%f4962, %f4904, %f4906, %f4882;
	fma.rn.f32 	%f4963, %f4904, %f4907, %f4883;
	fma.rn.f32 	%f4964, %f4904, %f4908, %f4884;
	fma.rn.f32 	%f4965, %f4904, %f4909, %f4885;
	fma.rn.f32 	%f4966, %f4904, %f4910, %f4886;
	fma.rn.f32 	%f4967, %f4904, %f4911, %f4887;
	fma.rn.f32 	%f4968, %f4904, %f4912, %f4888;
	fma.rn.f32 	%f4969, %f4904, %f4913, %f4889;
	fma.rn.f32 	%f4970, %f4905, %f4906, %f4890;
	fma.rn.f32 	%f4971, %f4905, %f4907, %f4891;
	fma.rn.f32 	%f4972, %f4905, %f4908, %f4892;
	fma.rn.f32 	%f4973, %f4905, %f4909, %f4893;
	fma.rn.f32 	%f4974, %f4905, %f4910, %f4894;
	fma.rn.f32 	%f4975, %f4905, %f4911, %f4895;
	fma.rn.f32 	%f4976, %f4905, %f4912, %f4896;
	fma.rn.f32 	%f4977, %f4905, %f4913, %f4897;
	ld.shared.f32 	%f4978, [%r34+1536];
	ld.shared.f32 	%f4979, [%r34+1540];
	ld.shared.f32 	%f4980, [%r34+1544];
	ld.shared.f32 	%f4981, [%r34+1548];
	ld.shared.f32 	%f4982, [%r34+1552];
	ld.shared.f32 	%f4983, [%r34+1556];
	ld.shared.f32 	%f4984, [%r34+1560];
	ld.shared.f32 	%f4985, [%r34+1564];
	ld.shared.f32 	%f4986, [%r36+1536];
	ld.shared.f32 	%f4987, [%r36+1540];
	ld.shared.f32 	%f4988, [%r36+1544];
	ld.shared.f32 	%f4989, [%r36+1548];
	ld.shared.f32 	%f4990, [%r36+1552];
	ld.shared.f32 	%f4991, [%r36+1556];
	ld.shared.f32 	%f4992, [%r36+1560];
	ld.shared.f32 	%f4993, [%r36+1564];
	fma.rn.f32 	%f4994, %f4978, %f4986, %f4914;
	fma.rn.f32 	%f4995, %f4978, %f4987, %f4915;
	fma.rn.f32 	%f4996, %f4978, %f4988, %f4916;
	fma.rn.f32 	%f4997, %f4978, %f4989, %f4917;
	fma.rn.f32 	%f4998, %f4978, %f4990, %f4918;
	fma.rn.f32 	%f4999, %f4978, %f4991, %f4919;
	fma.rn.f32 	%f5000, %f4978, %f4992, %f4920;
	fma.rn.f32 	%f5001, %f4978, %f4993, %f4921;
	fma.rn.f32 	%f5002, %f4979, %f4986, %f4922;
	fma.rn.f32 	%f5003, %f4979, %f4987, %f4923;
	fma.rn.f32 	%f5004, %f4979, %f4988, %f4924;
	fma.rn.f32 	%f5005, %f4979, %f4989, %f4925;
	fma.rn.f32 	%f5006, %f4979, %f4990, %f4926;
	fma.rn.f32 	%f5007, %f4979, %f4991, %f4927;
	fma.rn.f32 	%f5008, %f4979, %f4992, %f4928;
	fma.rn.f32 	%f5009, %f4979, %f4993, %f4929;
	fma.rn.f32 	%f5010, %f4980, %f4986, %f4930;
	fma.rn.f32 	%f5011, %f4980, %f4987, %f4931;
	fma.rn.f32 	%f5012, %f4980, %f4988, %f4932;
	fma.rn.f32 	%f5013, %f4980, %f4989, %f4933;
	fma.rn.f32 	%f5014, %f4980, %f4990, %f4934;
	fma.rn.f32 	%f5015, %f4980, %f4991, %f4935;
	fma.rn.f32 	%f5016, %f4980, %f4992, %f4936;
	fma.rn.f32 	%f5017, %f4980, %f4993, %f4937;
	fma.rn.f32 	%f5018, %f4981, %f4986, %f4938;
	fma.rn.f32 	%f5019, %f4981, %f4987, %f4939;
	fma.rn.f32 	%f5020, %f4981, %f4988, %f4940;
	fma.rn.f32 	%f5021, %f4981, %f4989, %f4941;
	fma.rn.f32 	%f5022, %f4981, %f4990, %f4942;
	fma.rn.f32 	%f5023, %f4981, %f4991, %f4943;
	fma.rn.f32 	%f5024, %f4981, %f4992, %f4944;
	fma.rn.f32 	%f5025, %f4981, %f4993, %f4945;
	fma.rn.f32 	%f5026, %f4982, %f4986, %f4946;
	fma.rn.f32 	%f5027, %f4982, %f4987, %f4947;
	fma.rn.f32 	%f5028, %f4982, %f4988, %f4948;
	fma.rn.f32 	%f5029, %f4982, %f4989, %f4949;
	fma.rn.f32 	%f5030, %f4982, %f4990, %f4950;
	fma.rn.f32 	%f5031, %f4982, %f4991, %f4951;
	fma.rn.f32 	%f5032, %f4982, %f4992, %f4952;
	fma.rn.f32 	%f5033, %f4982, %f4993, %f4953;
	fma.rn.f32 	%f5034, %f4983, %f4986, %f4954;
	fma.rn.f32 	%f5035, %f4983, %f4987, %f4955;
	fma.rn.f32 	%f5036, %f4983, %f4988, %f4956;
	fma.rn.f32 	%f5037, %f4983, %f4989, %f4957;
	fma.rn.f32 	%f5038, %f4983, %f4990, %f4958;
	fma.rn.f32 	%f5039, %f4983, %f4991, %f4959;
	fma.rn.f32 	%f5040, %f4983, %f4992, %f4960;
	fma.rn.f32 	%f5041, %f4983, %f4993, %f4961;
	fma.rn.f32 	%f5042, %f4984, %f4986, %f4962;
	fma.rn.f32 	%f5043, %f4984, %f4987, %f4963;
	fma.rn.f32 	%f5044, %f4984, %f4988, %f4964;
	fma.rn.f32 	%f5045, %f4984, %f4989, %f4965;
	fma.rn.f32 	%f5046, %f4984, %f4990, %f4966;
	fma.rn.f32 	%f5047, %f4984, %f4991, %f4967;
	fma.rn.f32 	%f5048, %f4984, %f4992, %f4968;
	fma.rn.f32 	%f5049, %f4984, %f4993, %f4969;
	fma.rn.f32 	%f5050, %f4985, %f4986, %f4970;
	fma.rn.f32 	%f5051, %f4985, %f4987, %f4971;
	fma.rn.f32 	%f5052, %f4985, %f4988, %f4972;
	fma.rn.f32 	%f5053, %f4985, %f4989, %f4973;
	fma.rn.f32 	%f5054, %f4985, %f4990, %f4974;
	fma.rn.f32 	%f5055, %f4985, %f4991, %f4975;
	fma.rn.f32 	%f5056, %f4985, %f4992, %f4976;
	fma.rn.f32 	%f5057, %f4985, %f4993, %f4977;
	ld.shared.f32 	%f5058, [%r34+2048];
	ld.shared.f32 	%f5059, [%r34+2052];
	ld.shared.f32 	%f5060, [%r34+2056];
	ld.shared.f32 	%f5061, [%r34+2060];
	ld.shared.f32 	%f5062, [%r34+2064];
	ld.shared.f32 	%f5063, [%r34+2068];
	ld.shared.f32 	%f5064, [%r34+2072];
	ld.shared.f32 	%f5065, [%r34+2076];
	ld.shared.f32 	%f5066, [%r36+2048];
	ld.shared.f32 	%f5067, [%r36+2052];
	ld.shared.f32 	%f5068, [%r36+2056];
	ld.shared.f32 	%f5069, [%r36+2060];
	ld.shared.f32 	%f5070, [%r36+2064];
	ld.shared.f32 	%f5071, [%r36+2068];
	ld.shared.f32 	%f5072, [%r36+2072];
	ld.shared.f32 	%f5073, [%r36+2076];
	fma.rn.f32 	%f5074, %f5058, %f5066, %f4994;
	fma.rn.f32 	%f5075, %f5058, %f5067, %f4995;
	fma.rn.f32 	%f5076, %f5058, %f5068, %f4996;
	fma.rn.f32 	%f5077, %f5058, %f5069, %f4997;
	fma.rn.f32 	%f5078, %f5058, %f5070, %f4998;
	fma.rn.f32 	%f5079, %f5058, %f5071, %f4999;
	fma.rn.f32 	%f5080, %f5058, %f5072, %f5000;
	fma.rn.f32 	%f5081, %f5058, %f5073, %f5001;
	fma.rn.f32 	%f5082, %f5059, %f5066, %f5002;
	fma.rn.f32 	%f5083, %f5059, %f5067, %f5003;
	fma.rn.f32 	%f5084, %f5059, %f5068, %f5004;
	fma.rn.f32 	%f5085, %f5059, %f5069, %f5005;
	fma.rn.f32 	%f5086, %f5059, %f5070, %f5006;
	fma.rn.f32 	%f5087, %f5059, %f5071, %f5007;
	fma.rn.f32 	%f5088, %f5059, %f5072, %f5008;
	fma.rn.f32 	%f5089, %f5059, %f5073, %f5009;
	fma.rn.f32 	%f5090, %f5060, %f5066, %f5010;
	fma.rn.f32 	%f5091, %f5060, %f5067, %f5011;
	fma.rn.f32 	%f5092, %f5060, %f5068, %f5012;
	fma.rn.f32 	%f5093, %f5060, %f5069, %f5013;
	fma.rn.f32 	%f5094, %f5060, %f5070, %f5014;
	fma.rn.f32 	%f5095, %f5060, %f5071, %f5015;
	fma.rn.f32 	%f5096, %f5060, %f5072, %f5016;
	fma.rn.f32 	%f5097, %f5060, %f5073, %f5017;
	fma.rn.f32 	%f5098, %f5061, %f5066, %f5018;
	fma.rn.f32 	%f5099, %f5061, %f5067, %f5019;
	fma.rn.f32 	%f5100, %f5061, %f5068, %f5020;
	fma.rn.f32 	%f5101, %f5061, %f5069, %f5021;
	fma.rn.f32 	%f5102, %f5061, %f5070, %f5022;
	fma.rn.f32 	%f5103, %f5061, %f5071, %f5023;
	fma.rn.f32 	%f5104, %f5061, %f5072, %f5024;
	fma.rn.f32 	%f5105, %f5061, %f5073, %f5025;
	fma.rn.f32 	%f5106, %f5062, %f5066, %f5026;
	fma.rn.f32 	%f5107, %f5062, %f5067, %f5027;
	fma.rn.f32 	%f5108, %f5062, %f5068, %f5028;
	fma.rn.f32 	%f5109, %f5062, %f5069, %f5029;
	fma.rn.f32 	%f5110, %f5062, %f5070, %f5030;
	fma.rn.f32 	%f5111, %f5062, %f5071, %f5031;
	fma.rn.f32 	%f5112, %f5062, %f5072, %f5032;
	fma.rn.f32 	%f5113, %f5062, %f5073, %f5033;
	fma.rn.f32 	%f5114, %f5063, %f5066, %f5034;
	fma.rn.f32 	%f5115, %f5063, %f5067, %f5035;
	fma.rn.f32 	%f5116, %f5063, %f5068, %f5036;
	fma.rn.f32 	%f5117, %f5063, %f5069, %f5037;
	fma.rn.f32 	%f5118, %f5063, %f5070, %f5038;
	fma.rn.f32 	%f5119, %f5063, %f5071, %f5039;
	fma.rn.f32 	%f5120, %f5063, %f5072, %f5040;
	fma.rn.f32 	%f5121, %f5063, %f5073, %f5041;
	fma.rn.f32 	%f5122, %f5064, %f5066, %f5042;
	fma.rn.f32 	%f5123, %f5064, %f5067, %f5043;
	fma.rn.f32 	%f5124, %f5064, %f5068, %f5044;
	fma.rn.f32 	%f5125, %f5064, %f5069, %f5045;
	fma.rn.f32 	%f5126, %f5064, %f5070, %f5046;
	fma.rn.f32 	%f5127, %f5064, %f5071, %f5047;
	fma.rn.f32 	%f5128, %f5064, %f5072, %f5048;
	fma.rn.f32 	%f5129, %f5064, %f5073, %f5049;
	fma.rn.f32 	%f5130, %f5065, %f5066, %f5050;
	fma.rn.f32 	%f5131, %f5065, %f5067, %f5051;
	fma.rn.f32 	%f5132, %f5065, %f5068, %f5052;
	fma.rn.f32 	%f5133, %f5065, %f5069, %f5053;
	fma.rn.f32 	%f5134, %f5065, %f5070, %f5054;
	fma.rn.f32 	%f5135, %f5065, %f5071, %f5055;
	fma.rn.f32 	%f5136, %f5065, %f5072, %f5056;
	fma.rn.f32 	%f5137, %f5065, %f5073, %f5057;
	ld.shared.f32 	%f5138, [%r34+2560];
	ld.shared.f32 	%f5139, [%r34+2564];
	ld.shared.f32 	%f5140, [%r34+2568];
	ld.shared.f32 	%f5141, [%r34+2572];
	ld.shared.f32 	%f5142, [%r34+2576];
	ld.shared.f32 	%f5143, [%r34+2580];
	ld.shared.f32 	%f5144, [%r34+2584];
	ld.shared.f32 	%f5145, [%r34+2588];
	ld.shared.f32 	%f5146, [%r36+2560];
	ld.shared.f32 	%f5147, [%r36+2564];
	ld.shared.f32 	%f5148, [%r36+2568];
	ld.shared.f32 	%f5149, [%r36+2572];
	ld.shared.f32 	%f5150, [%r36+2576];
	ld.shared.f32 	%f5151, [%r36+2580];
	ld.shared.f32 	%f5152, [%r36+2584];
	ld.shared.f32 	%f5153, [%r36+2588];
	fma.rn.f32 	%f5154, %f5138, %f5146, %f5074;
	fma.rn.f32 	%f5155, %f5138, %f5147, %f5075;
	fma.rn.f32 	%f5156, %f5138, %f5148, %f5076;
	fma.rn.f32 	%f5157, %f5138, %f5149, %f5077;
	fma.rn.f32 	%f5158, %f5138, %f5150, %f5078;
	fma.rn.f32 	%f5159, %f5138, %f5151, %f5079;
	fma.rn.f32 	%f5160, %f5138, %f5152, %f5080;
	fma.rn.f32 	%f5161, %f5138, %f5153, %f5081;
	fma.rn.f32 	%f5162, %f5139, %f5146, %f5082;
	fma.rn.f32 	%f5163, %f5139, %f5147, %f5083;
	fma.rn.f32 	%f5164, %f5139, %f5148, %f5084;
	fma.rn.f32 	%f5165, %f5139, %f5149, %f5085;
	fma.rn.f32 	%f5166, %f5139, %f5150, %f5086;
	fma.rn.f32 	%f5167, %f5139, %f5151, %f5087;
	fma.rn.f32 	%f5168, %f5139, %f5152, %f5088;
	fma.rn.f32 	%f5169, %f5139, %f5153, %f5089;
	fma.rn.f32 	%f5170, %f5140, %f5146, %f5090;
	fma.rn.f32 	%f5171, %f5140, %f5147, %f5091;
	fma.rn.f32 	%f5172, %f5140, %f5148, %f5092;
	fma.rn.f32 	%f5173, %f5140, %f5149, %f5093;
	fma.rn.f32 	%f5174, %f5140, %f5150, %f5094;
	fma.rn.f32 	%f5175, %f5140, %f5151, %f5095;
	fma.rn.f32 	%f5176, %f5140, %f5152, %f5096;
	fma.rn.f32 	%f5177, %f5140, %f5153, %f5097;
	fma.rn.f32 	%f5178, %f5141, %f5146, %f5098;
	fma.rn.f32 	%f5179, %f5141, %f5147, %f5099;
	fma.rn.f32 	%f5180, %f5141, %f5148, %f5100;
	fma.rn.f32 	%f5181, %f5141, %f5149, %f5101;
	fma.rn.f32 	%f5182, %f5141, %f5150, %f5102;
	fma.rn.f32 	%f5183, %f5141, %f5151, %f5103;
	fma.rn.f32 	%f5184, %f5141, %f5152, %f5104;
	fma.rn.f32 	%f5185, %f5141, %f5153, %f5105;
	fma.rn.f32 	%f5186, %f5142, %f5146, %f5106;
	fma.rn.f32 	%f5187, %f5142, %f5147, %f5107;
	fma.rn.f32 	%f5188, %f5142, %f5148, %f5108;
	fma.rn.f32 	%f5189, %f5142, %f5149, %f5109;
	fma.rn.f32 	%f5190, %f5142, %f5150, %f5110;
	fma.rn.f32 	%f5191, %f5142, %f5151, %f5111;
	fma.rn.f32 	%f5192, %f5142, %f5152, %f5112;
	fma.rn.f32 	%f5193, %f5142, %f5153, %f5113;
	fma.rn.f32 	%f5194, %f5143, %f5146, %f5114;
	fma.rn.f32 	%f5195, %f5143, %f5147, %f5115;
	fma.rn.f32 	%f5196, %f5143, %f5148, %f5116;
	fma.rn.f32 	%f5197, %f5143, %f5149, %f5117;
	fma.rn.f32 	%f5198, %f5143, %f5150, %f5118;
	fma.rn.f32 	%f5199, %f5143, %f5151, %f5119;
	fma.rn.f32 	%f5200, %f5143, %f5152, %f5120;
	fma.rn.f32 	%f5201, %f5143, %f5153, %f5121;
	fma.rn.f32 	%f5202, %f5144, %f5146, %f5122;
	fma.rn.f32 	%f5203, %f5144, %f5147, %f5123;
	fma.rn.f32 	%f5204, %f5144, %f5148, %f5124;
	fma.rn.f32 	%f5205, %f5144, %f5149, %f5125;
	fma.rn.f32 	%f5206, %f5144, %f5150, %f5126;
	fma.rn.f32 	%f5207, %f5144, %f5151, %f5127;
	fma.rn.f32 	%f5208, %f5144, %f5152, %f5128;
	fma.rn.f32 	%f5209, %f5144, %f5153, %f5129;
	fma.rn.f32 	%f5210, %f5145, %f5146, %f5130;
	fma.rn.f32 	%f5211, %f5145, %f5147, %f5131;
	fma.rn.f32 	%f5212, %f5145, %f5148, %f5132;
	fma.rn.f32 	%f5213, %f5145, %f5149, %f5133;
	fma.rn.f32 	%f5214, %f5145, %f5150, %f5134;
	fma.rn.f32 	%f5215, %f5145, %f5151, %f5135;
	fma.rn.f32 	%f5216, %f5145, %f5152, %f5136;
	fma.rn.f32 	%f5217, %f5145, %f5153, %f5137;
	ld.shared.f32 	%f5218, [%r34+3072];
	ld.shared.f32 	%f5219, [%r34+3076];
	ld.shared.f32 	%f5220, [%r34+3080];
	ld.shared.f32 	%f5221, [%r34+3084];
	ld.shared.f32 	%f5222, [%r34+3088];
	ld.shared.f32 	%f5223, [%r34+3092];
	ld.shared.f32 	%f5224, [%r34+3096];
	ld.shared.f32 	%f5225, [%r34+3100];
	ld.shared.f32 	%f5226, [%r36+3072];
	ld.shared.f32 	%f5227, [%r36+3076];
	ld.shared.f32 	%f5228, [%r36+3080];
	ld.shared.f32 	%f5229, [%r36+3084];
	ld.shared.f32 	%f5230, [%r36+3088];
	ld.shared.f32 	%f5231, [%r36+3092];
	ld.shared.f32 	%f5232, [%r36+3096];
	ld.shared.f32 	%f5233, [%r36+3100];
	fma.rn.f32 	%f5234, %f5218, %f5226, %f5154;
	fma.rn.f32 	%f5235, %f5218, %f5227, %f5155;
	fma.rn.f32 	%f5236, %f5218, %f5228, %f5156;
	fma.rn.f32 	%f5237, %f5218, %f5229, %f5157;
	fma.rn.f32 	%f5238, %f5218, %f5230, %f5158;
	fma.rn.f32 	%f5239, %f5218, %f5231, %f5159;
	fma.rn.f32 	%f5240, %f5218, %f5232, %f5160;
	fma.rn.f32 	%f5241, %f5218, %f5233, %f5161;
	fma.rn.f32 	%f5242, %f5219, %f5226, %f5162;
	fma.rn.f32 	%f5243, %f5219, %f5227, %f5163;
	fma.rn.f32 	%f5244, %f5219, %f5228, %f5164;
	fma.rn.f32 	%f5245, %f5219, %f5229, %f5165;
	fma.rn.f32 	%f5246, %f5219, %f5230, %f5166;
	fma.rn.f32 	%f5247, %f5219, %f5231, %f5167;
	fma.rn.f32 	%f5248, %f5219, %f5232, %f5168;
	fma.rn.f32 	%f5249, %f5219, %f5233, %f5169;
	fma.rn.f32 	%f5250, %f5220, %f5226, %f5170;
	fma.rn.f32 	%f5251, %f5220, %f5227, %f5171;
	fma.rn.f32 	%f5252, %f5220, %f5228, %f5172;
	fma.rn.f32 	%f5253, %f5220, %f5229, %f5173;
	fma.rn.f32 	%f5254, %f5220, %f5230, %f5174;
	fma.rn.f32 	%f5255, %f5220, %f5231, %f5175;
	fma.rn.f32 	%f5256, %f5220, %f5232, %f5176;
	fma.rn.f32 	%f5257, %f5220, %f5233, %f5177;
	fma.rn.f32 	%f5258, %f5221, %f5226, %f5178;
	fma.rn.f32 	%f5259, %f5221, %f5227, %f5179;
	fma.rn.f32 	%f5260, %f5221, %f5228, %f5180;
	fma.rn.f32 	%f5261, %f5221, %f5229, %f5181;
	fma.rn.f32 	%f5262, %f5221, %f5230, %f5182;
	fma.rn.f32 	%f5263, %f5221, %f5231, %f5183;
	fma.rn.f32 	%f5264, %f5221, %f5232, %f5184;
	fma.rn.f32 	%f5265, %f5221, %f5233, %f5185;
	fma.rn.f32 	%f5266, %f5222, %f5226, %f5186;
	fma.rn.f32 	%f5267, %f5222, %f5227, %f5187;
	fma.rn.f32 	%f5268, %f5222, %f5228, %f5188;
	fma.rn.f32 	%f5269, %f5222, %f5229, %f5189;
	fma.rn.f32 	%f5270, %f5222, %f5230, %f5190;
	fma.rn.f32 	%f5271, %f5222, %f5231, %f5191;
	fma.rn.f32 	%f5272, %f5222, %f5232, %f5192;
	fma.rn.f32 	%f5273, %f5222, %f5233, %f5193;
	fma.rn.f32 	%f5274, %f5223, %f5226, %f5194;
	fma.rn.f32 	%f5275, %f5223, %f5227, %f5195;
	fma.rn.f32 	%f5276, %f5223, %f5228, %f5196;
	fma.rn.f32 	%f5277, %f5223, %f5229, %f5197;
	fma.rn.f32 	%f5278, %f5223, %f5230, %f5198;
	fma.rn.f32 	%f5279, %f5223, %f5231, %f5199;
	fma.rn.f32 	%f5280, %f5223, %f5232, %f5200;
	fma.rn.f32 	%f5281, %f5223, %f5233, %f5201;
	fma.rn.f32 	%f5282, %f5224, %f5226, %f5202;
	fma.rn.f32 	%f5283, %f5224, %f5227, %f5203;
	fma.rn.f32 	%f5284, %f5224, %f5228, %f5204;
	fma.rn.f32 	%f5285, %f5224, %f5229, %f5205;
	fma.rn.f32 	%f5286, %f5224, %f5230, %f5206;
	fma.rn.f32 	%f5287, %f5224, %f5231, %f5207;
	fma.rn.f32 	%f5288, %f5224, %f5232, %f5208;
	fma.rn.f32 	%f5289, %f5224, %f5233, %f5209;
	fma.rn.f32 	%f5290, %f5225, %f5226, %f5210;
	fma.rn.f32 	%f5291, %f5225, %f5227, %f5211;
	fma.rn.f32 	%f5292, %f5225, %f5228, %f5212;
	fma.rn.f32 	%f5293, %f5225, %f5229, %f5213;
	fma.rn.f32 	%f5294, %f5225, %f5230, %f5214;
	fma.rn.f32 	%f5295, %f5225, %f5231, %f5215;
	fma.rn.f32 	%f5296, %f5225, %f5232, %f5216;
	fma.rn.f32 	%f5297, %f5225, %f5233, %f5217;
	ld.shared.f32 	%f5298, [%r34+3584];
	ld.shared.f32 	%f5299, [%r34+3588];
	ld.shared.f32 	%f5300, [%r34+3592];
	ld.shared.f32 	%f5301, [%r34+3596];
	ld.shared.f32 	%f5302, [%r34+3600];
	ld.shared.f32 	%f5303, [%r34+3604];
	ld.shared.f32 	%f5304, [%r34+3608];
	ld.shared.f32 	%f5305, [%r34+3612];
	ld.shared.f32 	%f5306, [%r36+3584];
	ld.shared.f32 	%f5307, [%r36+3588];
	ld.shared.f32 	%f5308, [%r36+3592];
	ld.shared.f32 	%f5309, [%r36+3596];
	ld.shared.f32 	%f5310, [%r36+3600];
	ld.shared.f32 	%f5311, [%r36+3604];
	ld.shared.f32 	%f5312, [%r36+3608];
	ld.shared.f32 	%f5313, [%r36+3612];
	fma.rn.f32 	%f5314, %f5298, %f5306, %f5234;
	fma.rn.f32 	%f5315, %f5298, %f5307, %f5235;
	fma.rn.f32 	%f5316, %f5298, %f5308, %f5236;
	fma.rn.f32 	%f5317, %f5298, %f5309, %f5237;
	fma.rn.f32 	%f5318, %f5298, %f5310, %f5238;
	fma.rn.f32 	%f5319, %f5298, %f5311, %f5239;
	fma.rn.f32 	%f5320, %f5298, %f5312, %f5240;
	fma.rn.f32 	%f5321, %f5298, %f5313, %f5241;
	fma.rn.f32 	%f5322, %f5299, %f5306, %f5242;
	fma.rn.f32 	%f5323, %f5299, %f5307, %f5243;
	fma.rn.f32 	%f5324, %f5299, %f5308, %f5244;
	fma.rn.f32 	%f5325, %f5299, %f5309, %f5245;
	fma.rn.f32 	%f5326, %f5299, %f5310, %f5246;
	fma.rn.f32 	%f5327, %f5299, %f5311, %f5247;
	fma.rn.f32 	%f5328, %f5299, %f5312, %f5248;
	fma.rn.f32 	%f5329, %f5299, %f5313, %f5249;
	fma.rn.f32 	%f5330, %f5300, %f5306, %f5250;
	fma.rn.f32 	%f5331, %f5300, %f5307, %f5251;
	fma.rn.f32 	%f5332, %f5300, %f5308, %f5252;
	fma.rn.f32 	%f5333, %f5300, %f5309, %f5253;
	fma.rn.f32 	%f5334, %f5300, %f5310, %f5254;
	fma.rn.f32 	%f5335, %f5300, %f5311, %f5255;
	fma.rn.f32 	%f5336, %f5300, %f5312, %f5256;
	fma.rn.f32 	%f5337, %f5300, %f5313, %f5257;
	fma.rn.f32 	%f5338, %f5301, %f5306, %f5258;
	fma.rn.f32 	%f5339, %f5301, %f5307, %f5259;
	fma.rn.f32 	%f5340, %f5301, %f5308, %f5260;
	fma.rn.f32 	%f5341, %f5301, %f5309, %f5261;
	fma.rn.f32 	%f5342, %f5301, %f5310, %f5262;
	fma.rn.f32 	%f5343, %f5301, %f5311, %f5263;
	fma.rn.f32 	%f5344, %f5301, %f5312, %f5264;
	fma.rn.f32 	%f5345, %f5301, %f5313, %f5265;
	fma.rn.f32 	%f5346, %f5302, %f5306, %f5266;
	fma.rn.f32 	%f5347, %f5302, %f5307, %f5267;
	fma.rn.f32 	%f5348, %f5302, %f5308, %f5268;
	fma.rn.f32 	%f5349, %f5302, %f5309, %f5269;
	fma.rn.f32 	%f5350, %f5302, %f5310, %f5270;
	fma.rn.f32 	%f5351, %f5302, %f5311, %f5271;
	fma.rn.f32 	%f5352, %f5302, %f5312, %f5272;
	fma.rn.f32 	%f5353, %f5302, %f5313, %f5273;
	fma.rn.f32 	%f5354, %f5303, %f5306, %f5274;
	fma.rn.f32 	%f5355, %f5303, %f5307, %f5275;
	fma.rn.f32 	%f5356, %f5303, %f5308, %f5276;
	fma.rn.f32 	%f5357, %f5303, %f5309, %f5277;
	fma.rn.f32 	%f5358, %f5303, %f5310, %f5278;
	fma.rn.f32 	%f5359, %f5303, %f5311, %f5279;
	fma.rn.f32 	%f5360, %f5303, %f5312, %f5280;
	fma.rn.f32 	%f5361, %f5303, %f5313, %f5281;
	fma.rn.f32 	%f5362, %f5304, %f5306, %f5282;
	fma.rn.f32 	%f5363, %f5304, %f5307, %f5283;
	fma.rn.f32 	%f5364, %f5304, %f5308, %f5284;
	fma.rn.f32 	%f5365, %f5304, %f5309, %f5285;
	fma.rn.f32 	%f5366, %f5304, %f5310, %f5286;
	fma.rn.f32 	%f5367, %f5304, %f5311, %f5287;
	fma.rn.f32 	%f5368, %f5304, %f5312, %f5288;
	fma.rn.f32 	%f5369, %f5304, %f5313, %f5289;
	fma.rn.f32 	%f5370, %f5305, %f5306, %f5290;
	fma.rn.f32 	%f5371, %f5305, %f5307, %f5291;
	fma.rn.f32 	%f5372, %f5305, %f5308, %f5292;
	fma.rn.f32 	%f5373, %f5305, %f5309, %f5293;
	fma.rn.f32 	%f5374, %f5305, %f5310, %f5294;
	fma.rn.f32 	%f5375, %f5305, %f5311, %f5295;
	fma.rn.f32 	%f5376, %f5305, %f5312, %f5296;
	fma.rn.f32 	%f5377, %f5305, %f5313, %f5297;
	bar.sync 	0;
	add.s32 	%r93, %r18, 65536;
	ld.global.nc.f32 	%f5378, [%rd6+256];
	st.shared.f32 	[%r23], %f5378;
	mul.wide.u32 	%rd136, %r93, 4;
	add.s64 	%rd137, %rd7, %rd136;
	ld.global.nc.f32 	%f5379, [%rd137];
	st.shared.f32 	[%r25], %f5379;
	ld.global.nc.f32 	%f5380, [%rd6+260];
	st.shared.f32 	[%r23+512], %f5380;
	add.s32 	%r94, %r18, 66560;
	mul.wide.u32 	%rd138, %r94, 4;
	add.s64 	%rd139, %rd7, %rd138;
	ld.global.nc.f32 	%f5381, [%rd139];
	st.shared.f32 	[%r25+512], %f5381;
	ld.global.nc.f32 	%f5382, [%rd6+264];
	st.shared.f32 	[%r23+1024], %f5382;
	add.s32 	%r95, %r18, 67584;
	mul.wide.u32 	%rd140, %r95, 4;
	add.s64 	%rd141, %rd7, %rd140;
	ld.global.nc.f32 	%f5383, [%rd141];
	st.shared.f32 	[%r25+1024], %f5383;
	ld.global.nc.f32 	%f5384, [%rd6+268];
	st.shared.f32 	[%r23+1536], %f5384;
	add.s32 	%r96, %r18, 68608;
	mul.wide.u32 	%rd142, %r96, 4;
	add.s64 	%rd143, %rd7, %rd142;
	ld.global.nc.f32 	%f5385, [%rd143];
	st.shared.f32 	[%r25+1536], %f5385;
	ld.global.nc.f32 	%f5386, [%rd6+272];
	st.shared.f32 	[%r23+2048], %f5386;
	add.s32 	%r97, %r18, 69632;
	mul.wide.u32 	%rd144, %r97, 4;
	add.s64 	%rd145, %rd7, %rd144;
	ld.global.nc.f32 	%f5387, [%rd145];
	st.shared.f32 	[%r25+2048], %f5387;
	ld.global.nc.f32 	%f5388, [%rd6+276];
	st.shared.f32 	[%r23+2560], %f5388;
	add.s32 	%r98, %r18, 70656;
	mul.wide.u32 	%rd146, %r98, 4;
	add.s64 	%rd147, %rd7, %rd146;
	ld.global.nc.f32 	%f5389, [%rd147];
	st.shared.f32 	[%r25+2560], %f5389;
	ld.global.nc.f32 	%f5390, [%rd6+280];
	st.shared.f32 	[%r23+3072], %f5390;
	add.s32 	%r99, %r18, 71680;
	mul.wide.u32 	%rd148, %r99, 4;
	add.s64 	%rd149, %rd7, %rd148;
	ld.global.nc.f32 	%f5391, [%rd149];
	st.shared.f32 	[%r25+3072], %f5391;
	ld.global.nc.f32 	%f5392, [%rd6+284];
	st.shared.f32 	[%r23+3584], %f5392;
	add.s32 	%r100, %r18, 72704;
	mul.wide.u32 	%rd150, %r100, 4;
	add.s64 	%rd151, %rd7, %rd150;
	ld.global.nc.f32 	%f5393, [%rd151];
	st.shared.f32 	[%r25+3584], %f5393;
	bar.sync 	0;
	ld.shared.f32 	%f5394, [%r34];
	ld.shared.f32 	%f5395, [%r34+4];
	ld.shared.f32 	%f5396, [%r34+8];
	ld.shared.f32 	%f5397, [%r34+12];
	ld.shared.f32 	%f5398, [%r34+16];
	ld.shared.f32 	%f5399, [%r34+20];
	ld.shared.f32 	%f5400, [%r34+24];
	ld.shared.f32 	%f5401, [%r34+28];
	ld.shared.f32 	%f5402, [%r36];
	ld.shared.f32 	%f5403, [%r36+4];
	ld.shared.f32 	%f5404, [%r36+8];
	ld.shared.f32 	%f5405, [%r36+12];
	ld.shared.f32 	%f5406, [%r36+16];
	ld.shared.f32 	%f5407, [%r36+20];
	ld.shared.f32 	%f5408, [%r36+24];
	ld.shared.f32 	%f5409, [%r36+28];
	fma.rn.f32 	%f5410, %f5394, %f5402, %f5314;
	fma.rn.f32 	%f5411, %f5394, %f5403, %f5315;
	fma.rn.f32 	%f5412, %f5394, %f5404, %f5316;
	fma.rn.f32 	%f5413, %f5394, %f5405, %f5317;
	fma.rn.f32 	%f5414, %f5394, %f5406, %f5318;
	fma.rn.f32 	%f5415, %f5394, %f5407, %f5319;
	fma.rn.f32 	%f5416, %f5394, %f5408, %f5320;
	fma.rn.f32 	%f5417, %f5394, %f5409, %f5321;
	fma.rn.f32 	%f5418, %f5395, %f5402, %f5322;
	fma.rn.f32 	%f5419, %f5395, %f5403, %f5323;
	fma.rn.f32 	%f5420, %f5395, %f5404, %f5324;
	fma.rn.f32 	%f5421, %f5395, %f5405, %f5325;
	fma.rn.f32 	%f5422, %f5395, %f5406, %f5326;
	fma.rn.f32 	%f5423, %f5395, %f5407, %f5327;
	fma.rn.f32 	%f5424, %f5395, %f5408, %f5328;
	fma.rn.f32 	%f5425, %f5395, %f5409, %f5329;
	fma.rn.f32 	%f5426, %f5396, %f5402, %f5330;
	fma.rn.f32 	%f5427, %f5396, %f5403, %f5331;
	fma.rn.f32 	%f5428, %f5396, %f5404, %f5332;
	fma.rn.f32 	%f5429, %f5396, %f5405, %f5333;
	fma.rn.f32 	%f5430, %f5396, %f5406, %f5334;
	fma.rn.f32 	%f5431, %f5396, %f5407, %f5335;
	fma.rn.f32 	%f5432, %f5396, %f5408, %f5336;
	fma.rn.f32 	%f5433, %f5396, %f5409, %f5337;
	fma.rn.f32 	%f5434, %f5397, %f5402, %f5338;
	fma.rn.f32 	%f5435, %f5397, %f5403, %f5339;
	fma.rn.f32 	%f5436, %f5397, %f5404, %f5340;
	fma.rn.f32 	%f5437, %f5397, %f5405, %f5341;
	fma.rn.f32 	%f5438, %f5397, %f5406, %f5342;
	fma.rn.f32 	%f5439, %f5397, %f5407, %f5343;
	fma.rn.f32 	%f5440, %f5397, %f5408, %f5344;
	fma.rn.f32 	%f5441, %f5397, %f5409, %f5345;
	fma.rn.f32 	%f5442, %f5398, %f5402, %f5346;
	fma.rn.f32 	%f5443, %f5398, %f5403, %f5347;
	fma.rn.f32 	%f5444, %f5398, %f5404, %f5348;
	fma.rn.f32 	%f5445, %f5398, %f5405, %f5349;
	fma.rn.f32 	%f5446, %f5398, %f5406, %f5350;
	fma.rn.f32 	%f5447, %f5398, %f5407, %f5351;
	fma.rn.f32 	%f5448, %f5398, %f5408, %f5352;
	fma.rn.f32 	%f5449, %f5398, %f5409, %f5353;
	fma.rn.f32 	%f5450, %f5399, %f5402, %f5354;
	fma.rn.f32 	%f5451, %f5399, %f5403, %f5355;
	fma.rn.f32 	%f5452, %f5399, %f5404, %f5356;
	fma.rn.f32 	%f5453, %f5399, %f5405, %f5357;
	fma.rn.f32 	%f5454, %f5399, %f5406, %f5358;
	fma.rn.f32 	%f5455, %f5399, %f5407, %f5359;
	fma.rn.f32 	%f5456, %f5399, %f5408, %f5360;
	fma.rn.f32 	%f5457, %f5399, %f5409, %f5361;
	fma.rn.f32 	%f5458, %f5400, %f5402, %f5362;
	fma.rn.f32 	%f5459, %f5400, %f5403, %f5363;
	fma.rn.f32 	%f5460, %f5400, %f5404, %f5364;
	fma.rn.f32 	%f5461, %f5400, %f5405, %f5365;
	fma.rn.f32 	%f5462, %f5400, %f5406, %f5366;
	fma.rn.f32 	%f5463, %f5400, %f5407, %f5367;
	fma.rn.f32 	%f5464, %f5400, %f5408, %f5368;
	fma.rn.f32 	%f5465, %f5400, %f5409, %f5369;
	fma.rn.f32 	%f5466, %f5401, %f5402, %f5370;
	fma.rn.f32 	%f5467, %f5401, %f5403, %f5371;
	fma.rn.f32 	%f5468, %f5401, %f5404, %f5372;
	fma.rn.f32 	%f5469, %f5401, %f5405, %f5373;
	fma.rn.f32 	%f5470, %f5401, %f5406, %f5374;
	fma.rn.f32 	%f5471, %f5401, %f5407, %f5375;
	fma.rn.f32 	%f5472, %f5401, %f5408, %f5376;
	fma.rn.f32 	%f5473, %f5401, %f5409, %f5377;
	ld.shared.f32 	%f5474, [%r34+512];
	ld.shared.f32 	%f5475, [%r34+516];
	ld.shared.f32 	%f5476, [%r34+520];
	ld.shared.f32 	%f5477, [%r34+524];
	ld.shared.f32 	%f5478, [%r34+528];
	ld.shared.f32 	%f5479, [%r34+532];
	ld.shared.f32 	%f5480, [%r34+536];
	ld.shared.f32 	%f5481, [%r34+540];
	ld.shared.f32 	%f5482, [%r36+512];
	ld.shared.f32 	%f5483, [%r36+516];
	ld.shared.f32 	%f5484, [%r36+520];
	ld.shared.f32 	%f5485, [%r36+524];
	ld.shared.f32 	%f5486, [%r36+528];
	ld.shared.f32 	%f5487, [%r36+532];
	ld.shared.f32 	%f5488, [%r36+536];
	ld.shared.f32 	%f5489, [%r36+540];
	fma.rn.f32 	%f5490, %f5474, %f5482, %f5410;
	fma.rn.f32 	%f5491, %f5474, %f5483, %f5411;
	fma.rn.f32 	%f5492, %f5474, %f5484, %f5412;
	fma.rn.f32 	%f5493, %f5474, %f5485, %f5413;
	fma.rn.f32 	%f5494, %f5474, %f5486, %f5414;
	fma.rn.f32 	%f5495, %f5474, %f5487, %f5415;
	fma.rn.f32 	%f5496, %f5474, %f5488, %f5416;
	fma.rn.f32 	%f5497, %f5474, %f5489, %f5417;
	fma.rn.f32 	%f5498, %f5475, %f5482, %f5418;
	fma.rn.f32 	%f5499, %f5475, %f5483, %f5419;
	fma.rn.f32 	%f5500, %f5475, %f5484, %f5420;
	fma.rn.f32 	%f5501, %f5475, %f5485, %f5421;
	fma.rn.f32 	%f5502, %f5475, %f5486, %f5422;
	fma.rn.f32 	%f5503, %f5475, %f5487, %f5423;
	fma.rn.f32 	%f5504, %f5475, %f5488, %f5424;
	fma.rn.f32 	%f5505, %f5475, %f5489, %f5425;
	fma.rn.f32 	%f5506, %f5476, %f5482, %f5426;
	fma.rn.f32 	%f5507, %f5476, %f5483, %f5427;
	fma.rn.f32 	%f5508, %f5476, %f5484, %f5428;
	fma.rn.f32 	%f5509, %f5476, %f5485, %f5429;
	fma.rn.f32 	%f5510, %f5476, %f5486, %f5430;
	fma.rn.f32 	%f5511, %f5476, %f5487, %f5431;
	fma.rn.f32 	%f5512, %f5476, %f5488, %f5432;
	fma.rn.f32 	%f5513, %f5476, %f5489, %f5433;
	fma.rn.f32 	%f5514, %f5477, %f5482, %f5434;
	fma.rn.f32 	%f5515, %f5477, %f5483, %f5435;
	fma.rn.f32 	%f5516, %f5477, %f5484, %f5436;
	fma.rn.f32 	%f5517, %f5477, %f5485, %f5437;
	fma.rn.f32 	%f5518, %f5477, %f5486, %f5438;
	fma.rn.f32 	%f5519, %f5477, %f5487, %f5439;
	fma.rn.f32 	%f5520, %f5477, %f5488, %f5440;
	fma.rn.f32 	%f5521, %f5477, %f5489, %f5441;
	fma.rn.f32 	%f5522, %f5478, %f5482, %f5442;
	fma.rn.f32 	%f5523, %f5478, %f5483, %f5443;
	fma.rn.f32 	%f5524, %f5478, %f5484, %f5444;
	fma.rn.f32 	%f5525, %f5478, %f5485, %f5445;
	fma.rn.f32 	%f5526, %f5478, %f5486, %f5446;
	fma.rn.f32 	%f5527, %f5478, %f5487, %f5447;
	fma.rn.f32 	%f5528, %f5478, %f5488, %f5448;
	fma.rn.f32 	%f5529, %f5478, %f5489, %f5449;
	fma.rn.f32 	%f5530, %f5479, %f5482, %f5450;
	fma.rn.f32 	%f5531, %f5479, %f5483, %f5451;
	fma.rn.f32 	%f5532, %f5479, %f5484, %f5452;
	fma.rn.f32 	%f5533, %f5479, %f5485, %f5453;
	fma.rn.f32 	%f5534, %f5479, %f5486, %f5454;
	fma.rn.f32 	%f5535, %f5479, %f5487, %f5455;
	fma.rn.f32 	%f5536, %f5479, %f5488, %f5456;
	fma.rn.f32 	%f5537, %f5479, %f5489, %f5457;
	fma.rn.f32 	%f5538, %f5480, %f5482, %f5458;
	fma.rn.f32 	%f5539, %f5480, %f5483, %f5459;
	fma.rn.f32 	%f5540, %f5480, %f5484, %f5460;
	fma.rn.f32 	%f5541, %f5480, %f5485, %f5461;
	fma.rn.f32 	%f5542, %f5480, %f5486, %f5462;
	fma.rn.f32 	%f5543, %f5480, %f5487, %f5463;
	fma.rn.f32 	%f5544, %f5480, %f5488, %f5464;
	fma.rn.f32 	%f5545, %f5480, %f5489, %f5465;
	fma.rn.f32 	%f5546, %f5481, %f5482, %f5466;
	fma.rn.f32 	%f5547, %f5481, %f5483, %f5467;
	fma.rn.f32 	%f5548, %f5481, %f5484, %f5468;
	fma.rn.f32 	%f5549, %f5481, %f5485, %f5469;
	fma.rn.f32 	%f5550, %f5481, %f5486, %f5470;
	fma.rn.f32 	%f5551, %f5481, %f5487, %f5471;
	fma.rn.f32 	%f5552, %f5481, %f5488, %f5472;
	fma.rn.f32 	%f5553, %f5481, %f5489, %f5473;
	ld.shared.f32 	%f5554, [%r34+1024];
	ld.shared.f32 	%f5555, [%r34+1028];
	ld.shared.f32 	%f5556, [%r34+1032];
	ld.shared.f32 	%f5557, [%r34+1036];
	ld.shared.f32 	%f5558, [%r34+1040];
	ld.shared.f32 	%f5559, [%r34+1044];
	ld.shared.f32 	%f5560, [%r34+1048];
	ld.shared.f32 	%f5561, [%r34+1052];
	ld.shared.f32 	%f5562, [%r36+1024];
	ld.shared.f32 	%f5563, [%r36+1028];
	ld.shared.f32 	%f5564, [%r36+1032];
	ld.shared.f32 	%f5565, [%r36+1036];
	ld.shared.f32 	%f5566, [%r36+1040];
	ld.shared.f32 	%f5567, [%r36+1044];
	ld.shared.f32 	%f5568, [%r36+1048];
	ld.shared.f32 	%f5569, [%r36+1052];
	fma.rn.f32 	%f5570, %f5554, %f5562, %f5490;
	fma.rn.f32 	%f5571, %f5554, %f5563, %f5491;
	fma.rn.f32 	%f5572, %f5554, %f5564, %f5492;
	fma.rn.f32 	%f5573, %f5554, %f5565, %f5493;
	fma.rn.f32 	%f5574, %f5554, %f5566, %f5494;
	fma.rn.f32 	%f5575, %f5554, %f5567, %f5495;
	fma.rn.f32 	%f5576, %f5554, %f5568, %f5496;
	fma.rn.f32 	%f5577, %f5554, %f5569, %f5497;
	fma.rn.f32 	%f5578, %f5555, %f5562, %f5498;
	fma.rn.f32 	%f5579, %f5555, %f5563, %f5499;
	fma.rn.f32 	%f5580, %f5555, %f5564, %f5500;
	fma.rn.f32 	%f5581, %f5555, %f5565, %f5501;
	fma.rn.f32 	%f5582, %f5555, %f5566, %f5502;
	fma.rn.f32 	%f5583, %f5555, %f5567, %f5503;
	fma.rn.f32 	%f5584, %f5555, %f5568, %f5504;
	fma.rn.f32 	%f5585, %f5555, %f5569, %f5505;
	fma.rn.f32 	%f5586, %f5556, %f5562, %f5506;
	fma.rn.f32 	%f5587, %f5556, %f5563, %f5507;
	fma.rn.f32 	%f5588, %f5556, %f5564, %f5508;
	fma.rn.f32 	%f5589, %f5556, %f5565, %f5509;
	fma.rn.f32 	%f5590, %f5556, %f5566, %f5510;
	fma.rn.f32 	%f5591, %f5556, %f5567, %f5511;
	fma.rn.f32 	%f5592, %f5556, %f5568, %f5512;
	fma.rn.f32 	%f5593, %f5556, %f5569, %f5513;
	fma.rn.f32 	%f5594, %f5557, %f5562, %f5514;
	fma.rn.f32 	%f5595, %f5557, %f5563, %f5515;
	fma.rn.f32 	%f5596, %f5557, %f5564, %f5516;
	fma.rn.f32 	%f5597, %f5557, %f5565, %f5517;
	fma.rn.f32 	%f5598, %f5557, %f5566, %f5518;
	fma.rn.f32 	%f5599, %f5557, %f5567, %f5519;
	fma.rn.f32 	%f5600, %f5557, %f5568, %f5520;
	fma.rn.f32 	%f5601, %f5557, %f5569, %f5521;
	fma.rn.f32 	%f5602, %f5558, %f5562, %f5522;
	fma.rn.f32 	%f5603, %f5558, %f5563, %f5523;
	fma.rn.f32 	%f5604, %f5558, %f5564, %f5524;
	fma.rn.f32 	%f5605, %f5558, %f5565, %f5525;
	fma.rn.f32 	%f5606, %f5558, %f5566, %f5526;
	fma.rn.f32 	%f5607, %f5558, %f5567, %f5527;
	fma.rn.f32 	%f5608, %f5558, %f5568, %f5528;
	fma.rn.f32 	%f5609, %f5558, %f5569, %f5529;
	fma.rn.f32 	%f5610, %f5559, %f5562, %f5530;
	fma.rn.f32 	%f5611, %f5559, %f5563, %f5531;
	fma.rn.f32 	%f5612, %f5559, %f5564, %f5532;
	fma.rn.f32 	%f5613, %f5559, %f5565, %f5533;
	fma.rn.f32 	%f5614, %f5559, %f5566, %f5534;
	fma.rn.f32 	%f5615, %f5559, %f5567, %f5535;
	fma.rn.f32 	%f5616, %f5559, %f5568, %f5536;
	fma.rn.f32 	%f5617, %f5559, %f5569, %f5537;
	fma.rn.f32 	%f5618, %f5560, %f5562, %f5538;
	fma.rn.f32 	%f5619, %f5560, %f5563, %f5539;
	fma.rn.f32 	%f5620, %f5560, %f5564, %f5540;
	fma.rn.f32 	%f5621, %f5560, %f5565, %f5541;
	fma.rn.f32 	%f5622, %f5560, %f5566, %f5542;
	fma.rn.f32 	%f5623, %f5560, %f5567, %f5543;
	fma.rn.f32 	%f5624, %f5560, %f5568, %f5544;
	fma.rn.f32 	%f5625, %f5560, %f5569, %f5545;
	fma.rn.f32 	%f5626, %f5561, %f5562, %f5546;
	fma.rn.f32 	%f5627, %f5561, %f5563, %f5547;
	fma.rn.f32 	%f5628, %f5561, %f5564, %f5548;
	fma.rn.f32 	%f5629, %f5561, %f5565, %f5549;
	fma.rn.f32 	%f5630, %f5561, %f5566, %f5550;
	fma.rn.f32 	%f5631, %f5561, %f5567, %f5551;
	fma.rn.f32 	%f5632, %f5561, %f5568, %f5552;
	fma.rn.f32 	%f5633, %f5561, %f5569, %f5553;
	ld.shared.f32 	%f5634, [%r34+1536];
	ld.shared.f32 	%f5635, [%r34+1540];
	ld.shared.f32 	%f5636, [%r34+1544];
	ld.shared.f32 	%f5637, [%r34+1548];
	ld.shared.f32 	%f5638, [%r34+1552];
	ld.shared.f32 	%f5639, [%r34+1556];
	ld.shared.f32 	%f5640, [%r34+1560];
	ld.shared.f32 	%f5641, [%r34+1564];
	ld.shared.f32 	%f5642, [%r36+1536];
	ld.shared.f32 	%f5643, [%r36+1540];
	ld.shared.f32 	%f5644, [%r36+1544];
	ld.shared.f32 	%f5645, [%r36+1548];
	ld.shared.f32 	%f5646, [%r36+1552];
	ld.shared.f32 	%f5647, [%r36+1556];
	ld.shared.f32 	%f5648, [%r36+1560];
	ld.shared.f32 	%f5649, [%r36+1564];
	fma.rn.f32 	%f5650, %f5634, %f5642, %f5570;
	fma.rn.f32 	%f5651, %f5634, %f5643, %f5571;
	fma.rn.f32 	%f5652, %f5634, %f5644, %f5572;
	fma.rn.f32 	%f5653, %f5634, %f5645, %f5573;
	fma.rn.f32 	%f5654, %f5634, %f5646, %f5574;
	fma.rn.f32 	%f5655, %f5634, %f5647, %f5575;
	fma.rn.f32 	%f5656, %f5634, %f5648, %f5576;
	fma.rn.f32 	%f5657, %f5634, %f5649, %f5577;
	fma.rn.f32 	%f5658, %f5635, %f5642, %f5578;
	fma.rn.f32 	%f5659, %f5635, %f5643, %f5579;
	fma.rn.f32 	%f5660, %f5635, %f5644, %f5580;
	fma.rn.f32 	%f5661, %f5635, %f5645, %f5581;
	fma.rn.f32 	%f5662, %f5635, %f5646, %f5582;
	fma.rn.f32 	%f5663, %f5635, %f5647, %f5583;
	fma.rn.f32 	%f5664, %f5635, %f5648, %f5584;
	fma.rn.f32 	%f5665, %f5635, %f5649, %f5585;
	fma.rn.f32 	%f5666, %f5636, %f5642, %f5586;
	fma.rn.f32 	%f5667, %f5636, %f5643, %f5587;
	fma.rn.f32 	%f5668, %f5636, %f5644, %f5588;
	fma.rn.f32 	%f5669, %f5636, %f5645, %f5589;
	fma.rn.f32 	%f5670, %f5636, %f5646, %f5590;
	fma.rn.f32 	%f5671, %f5636, %f5647, %f5591;
	fma.rn.f32 	%f5672, %f5636, %f5648, %f5592;
	fma.rn.f32 	%f5673, %f5636, %f5649, %f5593;
	fma.rn.f32 	%f5674, %f5637, %f5642, %f5594;
	fma.rn.f32 	%f5675, %f5637, %f5643, %f5595;
	fma.rn.f32 	%f5676, %f5637, %f5644, %f5596;
	fma.rn.f32 	%f5677, %f5637, %f5645, %f5597;
	fma.rn.f32 	%f5678, %f5637, %f5646, %f5598;
	fma.rn.f32 	%f5679, %f5637, %f5647, %f5599;
	fma.rn.f32 	%f5680, %f5637, %f5648, %f5600;
	fma.rn.f32 	%f5681, %f5637, %f5649, %f5601;
	fma.rn.f32 	%f5682, %f5638, %f5642, %f5602;
	fma.rn.f32 	%f5683, %f5638, %f5643, %f5603;
	fma.rn.f32 	%f5684, %f5638, %f5644, %f5604;
	fma.rn.f32 	%f5685, %f5638, %f5645, %f5605;
	fma.rn.f32 	%f5686, %f5638, %f5646, %f5606;
	fma.rn.f32 	%f5687, %f5638, %f5647, %f5607;
	fma.rn.f32 	%f5688, %f5638, %f5648, %f5608;
	fma.rn.f32 	%f5689, %f5638, %f5649, %f5609;
	fma.rn.f32 	%f5690, %f5639, %f5642, %f5610;
	fma.rn.f32 	%f5691, %f5639, %f5643, %f5611;
	fma.rn.f32 	%f5692, %f5639, %f5644, %f5612;
	fma.rn.f32 	%f5693, %f5639, %f5645, %f5613;
	fma.rn.f32 	%f5694, %f5639, %f5646, %f5614;
	fma.rn.f32 	%f5695, %f5639, %f5647, %f5615;
	fma.rn.f32 	%f5696, %f5639, %f5648, %f5616;
	fma.rn.f32 	%f5697, %f5639, %f5649, %f5617;
	fma.rn.f32 	%f5698, %f5640, %f5642, %f5618;
	fma.rn.f32 	%f5699, %f5640, %f5643, %f5619;
	fma.rn.f32 	%f5700, %f5640, %f5644, %f5620;
	fma.rn.f32 	%f5701, %f5640, %f5645, %f5621;
	fma.rn.f32 	%f5702, %f5640, %f5646, %f5622;
	fma.rn.f32 	%f5703, %f5640, %f5647, %f5623;
	fma.rn.f32 	%f5704, %f5640, %f5648, %f5624;
	fma.rn.f32 	%f5705, %f5640, %f5649, %f5625;
	fma.rn.f32 	%f5706, %f5641, %f5642, %f5626;
	fma.rn.f32 	%f5707, %f5641, %f5643, %f5627;
	fma.rn.f32 	%f5708, %f5641, %f5644, %f5628;
	fma.rn.f32 	%f5709, %f5641, %f5645, %f5629;
	fma.rn.f32 	%f5710, %f5641, %f5646, %f5630;
	fma.rn.f32 	%f5711, %f5641, %f5647, %f5631;
	fma.rn.f32 	%f5712, %f5641, %f5648, %f5632;
	fma.rn.f32 	%f5713, %f5641, %f5649, %f5633;
	ld.shared.f32 	%f5714, [%r34+2048];
	ld.shared.f32 	%f5715, [%r34+2052];
	ld.shared.f32 	%f5716, [%r34+2056];
	ld.shared.f32 	%f5717, [%r34+2060];
	ld.shared.f32 	%f5718, [%r34+2064];
	ld.shared.f32 	%f5719, [%r34+2068];
	ld.shared.f32 	%f5720, [%r34+2072];
	ld.shared.f32 	%f5721, [%r34+2076];
	ld.shared.f32 	%f5722, [%r36+2048];
	ld.shared.f32 	%f5723, [%r36+2052];
	ld.shared.f32 	%f5724, [%r36+2056];
	ld.shared.f32 	%f5725, [%r36+2060];
	ld.shared.f32 	%f5726, [%r36+2064];
	ld.shared.f32 	%f5727, [%r36+2068];
	ld.shared.f32 	%f5728, [%r36+2072];
	ld.shared.f32 	%f5729, [%r36+2076];
	fma.rn.f32 	%f5730, %f5714, %f5722, %f5650;
	fma.rn.f32 	%f5731, %f5714, %f5723, %f5651;
	fma.rn.f32 	%f5732, %f5714, %f5724, %f5652;
	fma.rn.f32 	%f5733, %f5714, %f5725, %f5653;
	fma.rn.f32 	%f5734, %f5714, %f5726, %f5654;
	fma.rn.f32 	%f5735, %f5714, %f5727, %f5655;
	fma.rn.f32 	%f5736, %f5714, %f5728, %f5656;
	fma.rn.f32 	%f5737, %f5714, %f5729, %f5657;
	fma.rn.f32 	%f5738, %f5715, %f5722, %f5658;
	fma.rn.f32 	%f5739, %f5715, %f5723, %f5659;
	fma.rn.f32 	%f5740, %f5715, %f5724, %f5660;
	fma.rn.f32 	%f5741, %f5715, %f5725, %f5661;
	fma.rn.f32 	%f5742, %f5715, %f5726, %f5662;
	fma.rn.f32 	%f5743, %f5715, %f5727, %f5663;
	fma.rn.f32 	%f5744, %f5715, %f5728, %f5664;
	fma.rn.f32 	%f5745, %f5715, %f5729, %f5665;
	fma.rn.f32 	%f5746, %f5716, %f5722, %f5666;
	fma.rn.f32 	%f5747, %f5716, %f5723, %f5667;
	fma.rn.f32 	%f5748, %f5716, %f5724, %f5668;
	fma.rn.f32 	%f5749, %f5716, %f5725, %f5669;
	fma.rn.f32 	%f5750, %f5716, %f5726, %f5670;
	fma.rn.f32 	%f5751, %f5716, %f5727, %f5671;
	fma.rn.f32 	%f5752, %f5716, %f5728, %f5672;
	fma.rn.f32 	%f5753, %f5716, %f5729, %f5673;
	fma.rn.f32 	%f5754, %f5717, %f5722, %f5674;
	fma.rn.f32 	%f5755, %f5717, %f5723, %f5675;
	fma.rn.f32 	%f5756, %f5717, %f5724, %f5676;
	fma.rn.f32 	%f5757, %f5717, %f5725, %f5677;
	fma.rn.f32 	%f5758, %f5717, %f5726, %f5678;
	fma.rn.f32 	%f5759, %f5717, %f5727, %f5679;
	fma.rn.f32 	%f5760, %f5717, %f5728, %f5680;
	fma.rn.f32 	%f5761, %f5717, %f5729, %f5681;
	fma.rn.f32 	%f5762, %f5718, %f5722, %f5682;
	fma.rn.f32 	%f5763, %f5718, %f5723, %f5683;
	fma.rn.f32 	%f5764, %f5718, %f5724, %f5684;
	fma.rn.f32 	%f5765, %f5718, %f5725, %f5685;
	fma.rn.f32 	%f5766, %f5718, %f5726, %f5686;
	fma.rn.f32 	%f5767, %f5718, %f5727, %f5687;
	fma.rn.f32 	%f5768, %f5718, %f5728, %f5688;
	fma.rn.f32 	%f5769, %f5718, %f5729, %f5689;
	fma.rn.f32 	%f5770, %f5719, %f5722, %f5690;
	fma.rn.f32 	%f5771, %f5719, %f5723, %f5691;
	fma.rn.f32 	%f5772, %f5719, %f5724, %f5692;
	fma.rn.f32 	%f5773, %f5719, %f5725, %f5693;
	fma.rn.f32 	%f5774, %f5719, %f5726, %f5694;
	fma.rn.f32 	%f5775, %f5719, %f5727, %f5695;
	fma.rn.f32 	%f5776, %f5719, %f5728, %f5696;
	fma.rn.f32 	%f5777, %f5719, %f5729, %f5697;
	fma.rn.f32 	%f5778, %f5720, %f5722, %f5698;
	fma.rn.f32 	%f5779, %f5720, %f5723, %f5699;
	fma.rn.f32 	%f5780, %f5720, %f5724, %f5700;
	fma.rn.f32 	%f5781, %f5720, %f5725, %f5701;
	fma.rn.f32 	%f5782, %f5720, %f5726, %f5702;
	fma.rn.f32 	%f5783, %f5720, %f5727, %f5703;
	fma.rn.f32 	%f5784, %f5720, %f5728, %f5704;
	fma.rn.f32 	%f5785, %f5720, %f5729, %f5705;
	fma.rn.f32 	%f5786, %f5721, %f5722, %f5706;
	fma.rn.f32 	%f5787, %f5721, %f5723, %f5707;
	fma.rn.f32 	%f5788, %f5721, %f5724, %f5708;
	fma.rn.f32 	%f5789, %f5721, %f5725, %f5709;
	fma.rn.f32 	%f5790, %f5721, %f5726, %f5710;
	fma.rn.f32 	%f5791, %f5721, %f5727, %f5711;
	fma.rn.f32 	%f5792, %f5721, %f5728, %f5712;
	fma.rn.f32 	%f5793, %f5721, %f5729, %f5713;
	ld.shared.f32 	%f5794, [%r34+2560];
	ld.shared.f32 	%f5795, [%r34+2564];
	ld.shared.f32 	%f5796, [%r34+2568];
	ld.shared.f32 	%f5797, [%r34+2572];
	ld.shared.f32 	%f5798, [%r34+2576];
	ld.shared.f32 	%f5799, [%r34+2580];
	ld.shared.f32 	%f5800, [%r34+2584];
	ld.shared.f32 	%f5801, [%r34+2588];
	ld.shared.f32 	%f5802, [%r36+2560];
	ld.shared.f32 	%f5803, [%r36+2564];
	ld.shared.f32 	%f5804, [%r36+2568];
	ld.shared.f32 	%f5805, [%r36+2572];
	ld.shared.f32 	%f5806, [%r36+2576];
	ld.shared.f32 	%f5807, [%r36+2580];
	ld.shared.f32 	%f5808, [%r36+2584];
	ld.shared.f32 	%f5809, [%r36+2588];
	fma.rn.f32 	%f5810, %f5794, %f5802, %f5730;
	fma.rn.f32 	%f5811, %f5794, %f5803, %f5731;
	fma.rn.f32 	%f5812, %f5794, %f5804, %f5732;
	fma.rn.f32 	%f5813, %f5794, %f5805, %f5733;
	fma.rn.f32 	%f5814, %f5794, %f5806, %f5734;
	fma.rn.f32 	%f5815, %f5794, %f5807, %f5735;
	fma.rn.f32 	%f5816, %f5794, %f5808, %f5736;
	fma.rn.f32 	%f5817, %f5794, %f5809, %f5737;
	fma.rn.f32 	%f5818, %f5795, %f5802, %f5738;
	fma.rn.f32 	%f5819, %f5795, %f5803, %f5739;
	fma.rn.f32 	%f5820, %f5795, %f5804, %f5740;
	fma.rn.f32 	%f5821, %f5795, %f5805, %f5741;
	fma.rn.f32 	%f5822, %f5795, %f5806, %f5742;
	fma.rn.f32 	%f5823, %f5795, %f5807, %f5743;
	fma.rn.f32 	%f5824, %f5795, %f5808, %f5744;
	fma.rn.f32 	%f5825, %f5795, %f5809, %f5745;
	fma.rn.f32 	%f5826, %f5796, %f5802, %f5746;
	fma.rn.f32 	%f5827, %f5796, %f5803, %f5747;
	fma.rn.f32 	%f5828, %f5796, %f5804, %f5748;
	fma.rn.f32 	%f5829, %f5796, %f5805, %f5749;
	fma.rn.f32 	%f5830, %f5796, %f5806, %f5750;
	fma.rn.f32 	%f5831, %f5796, %f5807, %f5751;
	fma.rn.f32 	%f5832, %f5796, %f5808, %f5752;
	fma.rn.f32 	%f5833, %f5796, %f5809, %f5753;
	fma.rn.f32 	%f5834, %f5797, %f5802, %f5754;
	fma.rn.f32 	%f5835, %f5797, %f5803, %f5755;
	fma.rn.f32 	%f5836, %f5797, %f5804, %f5756;
	fma.rn.f32 	%f5837, %f5797, %f5805, %f5757;
	fma.rn.f32 	%f5838, %f5797, %f5806, %f5758;
	fma.rn.f32 	%f5839, %f5797, %f5807, %f5759;
	fma.rn.f32 	%f5840, %f5797, %f5808, %f5760;
	fma.rn.f32 	%f5841, %f5797, %f5809, %f5761;
	fma.rn.f32 	%f5842, %f5798, %f5802, %f5762;
	fma.rn.f32 	%f5843, %f5798, %f5803, %f5763;
	fma.rn.f32 	%f5844, %f5798, %f5804, %f5764;
	fma.rn.f32 	%f5845, %f5798, %f5805, %f5765;
	fma.rn.f32 	%f5846, %f5798, %f5806, %f5766;
	fma.rn.f32 	%f5847, %f5798, %f5807, %f5767;
	fma.rn.f32 	%f5848, %f5798, %f5808, %f5768;
	fma.rn.f32 	%f5849, %f5798, %f5809, %f5769;
	fma.rn.f32 	%f5850, %f5799, %f5802, %f5770;
	fma.rn.f32 	%f5851, %f5799, %f5803, %f5771;
	fma.rn.f32 	%f5852, %f5799, %f5804, %f5772;
	fma.rn.f32 	%f5853, %f5799, %f5805, %f5773;
	fma.rn.f32 	%f5854, %f5799, %f5806, %f5774;
	fma.rn.f32 	%f5855, %f5799, %f5807, %f5775;
	fma.rn.f32 	%f5856, %f5799, %f5808, %f5776;
	fma.rn.f32 	%f5857, %f5799, %f5809, %f5777;
	fma.rn.f32 	%f5858, %f5800, %f5802, %f5778;
	fma.rn.f32 	%f5859, %f5800, %f5803, %f5779;
	fma.rn.f32 	%f5860, %f5800, %f5804, %f5780;
	fma.rn.f32 	%f5861, %f5800, %f5805, %f5781;
	fma.rn.f32 	%f5862, %f5800, %f5806, %f5782;
	fma.rn.f32 	%f5863, %f5800, %f5807, %f5783;
	fma.rn.f32 	%f5864, %f5800, %f5808, %f5784;
	fma.rn.f32 	%f5865, %f5800, %f5809, %f5785;
	fma.rn.f32 	%f5866, %f5801, %f5802, %f5786;
	fma.rn.f32 	%f5867, %f5801, %f5803, %f5787;
	fma.rn.f32 	%f5868, %f5801, %f5804, %f5788;
	fma.rn.f32 	%f5869, %f5801, %f5805, %f5789;
	fma.rn.f32 	%f5870, %f5801, %f5806, %f5790;
	fma.rn.f32 	%f5871, %f5801, %f5807, %f5791;
	fma.rn.f32 	%f5872, %f5801, %f5808, %f5792;
	fma.rn.f32 	%f5873, %f5801, %f5809, %f5793;
	ld.shared.f32 	%f5874, [%r34+3072];
	ld.shared.f32 	%f5875, [%r34+3076];
	ld.shared.f32 	%f5876, [%r34+3080];
	ld.shared.f32 	%f5877, [%r34+3084];
	ld.shared.f32 	%f5878, [%r34+3088];
	ld.shared.f32 	%f5879, [%r34+3092];
	ld.shared.f32 	%f5880, [%r34+3096];
	ld.shared.f32 	%f5881, [%r34+3100];
	ld.shared.f32 	%f5882, [%r36+3072];
	ld.shared.f32 	%f5883, [%r36+3076];
	ld.shared.f32 	%f5884, [%r36+3080];
	ld.shared.f32 	%f5885, [%r36+3084];
	ld.shared.f32 	%f5886, [%r36+3088];
	ld.shared.f32 	%f5887, [%r36+3092];
	ld.shared.f32 	%f5888, [%r36+3096];
	ld.shared.f32 	%f5889, [%r36+3100];
	fma.rn.f32 	%f5890, %f5874, %f5882, %f5810;
	fma.rn.f32 	%f5891, %f5874, %f5883, %f5811;
	fma.rn.f32 	%f5892, %f5874, %f5884, %f5812;
	fma.rn.f32 	%f5893, %f5874, %f5885, %f5813;
	fma.rn.f32 	%f5894, %f5874, %f5886, %f5814;
	fma.rn.f32 	%f5895, %f5874, %f5887, %f5815;
	fma.rn.f32 	%f5896, %f5874, %f5888, %f5816;
	fma.rn.f32 	%f5897, %f5874, %f5889, %f5817;
	fma.rn.f32 	%f5898, %f5875, %f5882, %f5818;
	fma.rn.f32 	%f5899, %f5875, %f5883, %f5819;
	fma.rn.f32 	%f5900, %f5875, %f5884, %f5820;
	fma.rn.f32 	%f5901, %f5875, %f5885, %f5821;
	fma.rn.f32 	%f5902, %f5875, %f5886, %f5822;
	fma.rn.f32 	%f5903, %f5875, %f5887, %f5823;
	fma.rn.f32 	%f5904, %f5875, %f5888, %f5824;
	fma.rn.f32 	%f5905, %f5875, %f5889, %f5825;
	fma.rn.f32 	%f5906, %f5876, %f5882, %f5826;
	fma.rn.f32 	%f5907, %f5876, %f5883, %f5827;
	fma.rn.f32 	%f5908, %f5876, %f5884, %f5828;
	fma.rn.f32 	%f5909, %f5876, %f5885, %f5829;
	fma.rn.f32 	%f5910, %f5876, %f5886, %f5830;
	fma.rn.f32 	%f5911, %f5876, %f5887, %f5831;
	fma.rn.f32 	%f5912, %f5876, %f5888, %f5832;
	fma.rn.f32 	%f5913, %f5876, %f5889, %f5833;
	fma.rn.f32 	%f5914, %f5877, %f5882, %f5834;
	fma.rn.f32 	%f5915, %f5877, %f5883, %f5835;
	fma.rn.f32 	%f5916, %f5877, %f5884, %f5836;
	fma.rn.f32 	%f5917, %f5877, %f5885, %f5837;
	fma.rn.f32 	%f5918, %f5877, %f5886, %f5838;
	fma.rn.f32 	%f5919, %f5877, %f5887, %f5839;
	fma.rn.f32 	%f5920, %f5877, %f5888, %f5840;
	fma.rn.f32 	%f5921, %f5877, %f5889, %f5841;
	fma.rn.f32 	%f5922, %f5878, %f5882, %f5842;
	fma.rn.f32 	%f5923, %f5878, %f5883, %f5843;
	fma.rn.f32 	%f5924, %f5878, %f5884, %f5844;
	fma.rn.f32 	%f5925, %f5878, %f5885, %f5845;
	fma.rn.f32 	%f5926, %f5878, %f5886, %f5846;
	fma.rn.f32 	%f5927, %f5878, %f5887, %f5847;
	fma.rn.f32 	%f5928, %f5878, %f5888, %f5848;
	fma.rn.f32 	%f5929, %f5878, %f5889, %f5849;
	fma.rn.f32 	%f5930, %f5879, %f5882, %f5850;
	fma.rn.f32 	%f5931, %f5879, %f5883, %f5851;
	fma.rn.f32 	%f5932, %f5879, %f5884, %f5852;
	fma.rn.f32 	%f5933, %f5879, %f5885, %f5853;
	fma.rn.f32 	%f5934, %f5879, %f5886, %f5854;
	fma.rn.f32 	%f5935, %f5879, %f5887, %f5855;
	fma.rn.f32 	%f5936, %f5879, %f5888, %f5856;
	fma.rn.f32 	%f5937, %f5879, %f5889, %f5857;
	fma.rn.f32 	%f5938, %f5880, %f5882, %f5858;
	fma.rn.f32 	%f5939, %f5880, %f5883, %f5859;
	fma.rn.f32 	%f5940, %f5880, %f5884, %f5860;
	fma.rn.f32 	%f5941, %f5880, %f5885, %f5861;
	fma.rn.f32 	%f5942, %f5880, %f5886, %f5862;
	fma.rn.f32 	%f5943, %f5880, %f5887, %f5863;
	fma.rn.f32 	%f5944, %f5880, %f5888, %f5864;
	fma.rn.f32 	%f5945, %f5880, %f5889, %f5865;
	fma.rn.f32 	%f5946, %f5881, %f5882, %f5866;
	fma.rn.f32 	%f5947, %f5881, %f5883, %f5867;
	fma.rn.f32 	%f5948, %f5881, %f5884, %f5868;
	fma.rn.f32 	%f5949, %f5881, %f5885, %f5869;
	fma.rn.f32 	%f5950, %f5881, %f5886, %f5870;
	fma.rn.f32 	%f5951, %f5881, %f5887, %f5871;
	fma.rn.f32 	%f5952, %f5881, %f5888, %f5872;
	fma.rn.f32 	%f5953, %f5881, %f5889, %f5873;
	ld.shared.f32 	%f5954, [%r34+3584];
	ld.shared.f32 	%f5955, [%r34+3588];
	ld.shared.f32 	%f5956, [%r34+3592];
	ld.shared.f32 	%f5957, [%r34+3596];
	ld.shared.f32 	%f5958, [%r34+3600];
	ld.shared.f32 	%f5959, [%r34+3604];
	ld.shared.f32 	%f5960, [%r34+3608];
	ld.shared.f32 	%f5961, [%r34+3612];
	ld.shared.f32 	%f5962, [%r36+3584];
	ld.shared.f32 	%f5963, [%r36+3588];
	ld.shared.f32 	%f5964, [%r36+3592];
	ld.shared.f32 	%f5965, [%r36+3596];
	ld.shared.f32 	%f5966, [%r36+3600];
	ld.shared.f32 	%f5967, [%r36+3604];
	ld.shared.f32 	%f5968, [%r36+3608];
	ld.shared.f32 	%f5969, [%r36+3612];
	fma.rn.f32 	%f5970, %f5954, %f5962, %f5890;
	fma.rn.f32 	%f5971, %f5954, %f5963, %f5891;
	fma.rn.f32 	%f5972, %f5954, %f5964, %f5892;
	fma.rn.f32 	%f5973, %f5954, %f5965, %f5893;
	fma.rn.f32 	%f5974, %f5954, %f5966, %f5894;
	fma.rn.f32 	%f5975, %f5954, %f5967, %f5895;
	fma.rn.f32 	%f5976, %f5954, %f5968, %f5896;
	fma.rn.f32 	%f5977, %f5954, %f5969, %f5897;
	fma.rn.f32 	%f5978, %f5955, %f5962, %f5898;
	fma.rn.f32 	%f5979, %f5955, %f5963, %f5899;
	fma.rn.f32 	%f5980, %f5955, %f5964, %f5900;
	fma.rn.f32 	%f5981, %f5955, %f5965, %f5901;
	fma.rn.f32 	%f5982, %f5955, %f5966, %f5902;
	fma.rn.f32 	%f5983, %f5955, %f5967, %f5903;
	fma.rn.f32 	%f5984, %f5955, %f5968, %f5904;
	fma.rn.f32 	%f5985, %f5955, %f5969, %f5905;
	fma.rn.f32 	%f5986, %f5956, %f5962, %f5906;
	fma.rn.f32 	%f5987, %f5956, %f5963, %f5907;
	fma.rn.f32 	%f5988, %f5956, %f5964, %f5908;
	fma.rn.f32 	%f5989, %f5956, %f5965, %f5909;
	fma.rn.f32 	%f5990, %f5956, %f5966, %f5910;
	fma.rn.f32 	%f5991, %f5956, %f5967, %f5911;
	fma.rn.f32 	%f5992, %f5956, %f5968, %f5912;
	fma.rn.f32 	%f5993, %f5956, %f5969, %f5913;
	fma.rn.f32 	%f5994, %f5957, %f5962, %f5914;
	fma.rn.f32 	%f5995, %f5957, %f5963, %f5915;
	fma.rn.f32 	%f5996, %f5957, %f5964, %f5916;
	fma.rn.f32 	%f5997, %f5957, %f5965, %f5917;
	fma.rn.f32 	%f5998, %f5957, %f5966, %f5918;
	fma.rn.f32 	%f5999, %f5957, %f5967, %f5919;
	fma.rn.f32 	%f6000, %f5957, %f5968, %f5920;
	fma.rn.f32 	%f6001, %f5957, %f5969, %f5921;
	fma.rn.f32 	%f6002, %f5958, %f5962, %f5922;
	fma.rn.f32 	%f6003, %f5958, %f5963, %f5923;
	fma.rn.f32 	%f6004, %f5958, %f5964, %f5924;
	fma.rn.f32 	%f6005, %f5958, %f5965, %f5925;
	fma.rn.f32 	%f6006, %f5958, %f5966, %f5926;
	fma.rn.f32 	%f6007, %f5958, %f5967, %f5927;
	fma.rn.f32 	%f6008, %f5958, %f5968, %f5928;
	fma.rn.f32 	%f6009, %f5958, %f5969, %f5929;
	fma.rn.f32 	%f6010, %f5959, %f5962, %f5930;
	fma.rn.f32 	%f6011, %f5959, %f5963, %f5931;
	fma.rn.f32 	%f6012, %f5959, %f5964, %f5932;
	fma.rn.f32 	%f6013, %f5959, %f5965, %f5933;
	fma.rn.f32 	%f6014, %f5959, %f5966, %f5934;
	fma.rn.f32 	%f6015, %f5959, %f5967, %f5935;
	fma.rn.f32 	%f6016, %f5959, %f5968, %f5936;
	fma.rn.f32 	%f6017, %f5959, %f5969, %f5937;
	fma.rn.f32 	%f6018, %f5960, %f5962, %f5938;
	fma.rn.f32 	%f6019, %f5960, %f5963, %f5939;
	fma.rn.f32 	%f6020, %f5960, %f5964, %f5940;
	fma.rn.f32 	%f6021, %f5960, %f5965, %f5941;
	fma.rn.f32 	%f6022, %f5960, %f5966, %f5942;
	fma.rn.f32 	%f6023, %f5960, %f5967, %f5943;
	fma.rn.f32 	%f6024, %f5960, %f5968, %f5944;
	fma.rn.f32 	%f6025, %f5960, %f5969, %f5945;
	fma.rn.f32 	%f6026, %f5961, %f5962, %f5946;
	fma.rn.f32 	%f6027, %f5961, %f5963, %f5947;
	fma.rn.f32 	%f6028, %f5961, %f5964, %f5948;
	fma.rn.f32 	%f6029, %f5961, %f5965, %f5949;
	fma.rn.f32 	%f6030, %f5961, %f5966, %f5950;
	fma.rn.f32 	%f6031, %f5961, %f5967, %f5951;
	fma.rn.f32 	%f6032, %f5961, %f5968, %f5952;
	fma.rn.f32 	%f6033, %f5961, %f5969, %f5953;
	bar.sync 	0;
	add.s32 	%r101, %r18, 73728;
	ld.global.nc.f32 	%f6034, [%rd6+288];
	st.shared.f32 	[%r23], %f6034;
	mul.wide.u32 	%rd152, %r101, 4;
	add.s64 	%rd153, %rd7, %rd152;
	ld.global.nc.f32 	%f6035, [%rd153];
	st.shared.f32 	[%r25], %f6035;
	ld.global.nc.f32 	%f6036, [%rd6+292];
	st.shared.f32 	[%r23+512], %f6036;
	add.s32 	%r102, %r18, 74752;
	mul.wide.u32 	%rd154, %r102, 4;
	add.s64 	%rd155, %rd7, %rd154;
	ld.global.nc.f32 	%f6037, [%rd155];
	st.shared.f32 	[%r25+512], %f6037;
	ld.global.nc.f32 	%f6038, [%rd6+296];
	st.shared.f32 	[%r23+1024], %f6038;
	add.s32 	%r103, %r18, 75776;
	mul.wide.u32 	%rd156, %r103, 4;
	add.s64 	%rd157, %rd7, %rd156;
	ld.global.nc.f32 	%f6039, [%rd157];
	st.shared.f32 	[%r25+1024], %f6039;
	ld.global.nc.f32 	%f6040, [%rd6+300];
	st.shared.f32 	[%r23+1536], %f6040;
	add.s32 	%r104, %r18, 76800;
	mul.wide.u32 	%rd158, %r104, 4;
	add.s64 	%rd159, %rd7, %rd158;
	ld.global.nc.f32 	%f6041, [%rd159];
	st.shared.f32 	[%r25+1536], %f6041;
	ld.global.nc.f32 	%f6042, [%rd6+304];
	st.shared.f32 	[%r23+2048], %f6042;
	add.s32 	%r105, %r18, 77824;
	mul.wide.u32 	%rd160, %r105, 4;
	add.s64 	%rd161, %rd7, %rd160;
	ld.global.nc.f32 	%f6043, [%rd161];
	st.shared.f32 	[%r25+2048], %f6043;
	ld.global.nc.f32 	%f6044, [%rd6+308];
	st.shared.f32 	[%r23+2560], %f6044;
	add.s32 	%r106, %r18, 78848;
	mul.wide.u32 	%rd162, %r106, 4;
	add.s64 	%rd163, %rd7, %rd162;
	ld.global.nc.f32 	%f6045, [%rd163];
	st.shared.f32 	[%r25+2560], %f6045;
	ld.global.nc.f32 	%f6046, [%rd6+312];
	st.shared.f32 	[%r23+3072], %f6046;
	add.s32 	%r107, %r18, 79872;
	mul.wide.u32 	%rd164, %r107, 4;
	add.s64 	%rd165, %rd7, %rd164;
	ld.global.nc.f32 	%f6047, [%rd165];
	st.shared.f32 	[%r25+3072], %f6047;
	ld.global.nc.f32 	%f6048, [%rd6+316];
	st.shared.f32 	[%r23+3584], %f6048;
	add.s32 	%r108, %r18, 80896;
	mul.wide.u32 	%rd166, %r108, 4;
	add.s64 	%rd167, %rd7, %rd166;
	ld.global.nc.f32 	%f6049, [%rd167];
	st.shared.f32 	[%r25+3584], %f6049;
	bar.sync 	0;
	ld.shared.f32 	%f6050, [%r34];
	ld.shared.f32 	%f6051, [%r34+4];
	ld.shared.f32 	%f6052, [%r34+8];
	ld.shared.f32 	%f6053, [%r34+12];
	ld.shared.f32 	%f6054, [%r34+16];
	ld.shared.f32 	%f6055, [%r34+20];
	ld.shared.f32 	%f6056, [%r34+24];
	ld.shared.f32 	%f6057, [%r34+28];
	ld.shared.f32 	%f6058, [%r36];
	ld.shared.f32 	%f6059, [%r36+4];
	ld.shared.f32 	%f6060, [%r36+8];
	ld.shared.f32 	%f6061, [%r36+12];
	ld.shared.f32 	%f6062, [%r36+16];
	ld.shared.f32 	%f6063, [%r36+20];
	ld.shared.f32 	%f6064, [%r36+24];
	ld.shared.f32 	%f6065, [%r36+28];
	fma.rn.f32 	%f6066, %f6050, %f6058, %f5970;
	fma.rn.f32 	%f6067, %f6050, %f6059, %f5971;
	fma.rn.f32 	%f6068, %f6050, %f6060, %f5972;
	fma.rn.f32 	%f6069, %f6050, %f6061, %f5973;
	fma.rn.f32 	%f6070, %f6050, %f6062, %f5974;
	fma.rn.f32 	%f6071, %f6050, %f6063, %f5975;
	fma.rn.f32 	%f6072, %f6050, %f6064, %f5976;
	fma.rn.f32 	%f6073, %f6050, %f6065, %f5977;
	fma.rn.f32 	%f6074, %f6051, %f6058, %f5978;
	fma.rn.f32 	%f6075, %f6051, %f6059, %f5979;
	fma.rn.f32 	%f6076, %f6051, %f6060, %f5980;
	fma.rn.f32 	%f6077, %f6051, %f6061, %f5981;
	fma.rn.f32 	%f6078, %f6051, %f6062, %f5982;
	fma.rn.f32 	%f6079, %f6051, %f6063, %f5983;
	fma.rn.f32 	%f6080, %f6051, %f6064, %f5984;
	fma.rn.f32 	%f6081, %f6051, %f6065, %f5985;
	fma.rn.f32 	%f6082, %f6052, %f6058, %f5986;
	fma.rn.f32 	%f6083, %f6052, %f6059, %f5987;
	fma.rn.f32 	%f6084, %f6052, %f6060, %f5988;
	fma.rn.f32 	%f6085, %f6052, %f6061, %f5989;
	fma.rn.f32 	%f6086, %f6052, %f6062, %f5990;
	fma.rn.f32 	%f6087, %f6052, %f6063, %f5991;
	fma.rn.f32 	%f6088, %f6052, %f6064, %f5992;
	fma.rn.f32 	%f6089, %f6052, %f6065, %f5993;
	fma.rn.f32 	%f6090, %f6053, %f6058, %f5994;
	fma.rn.f32 	%f6091, %f6053, %f6059, %f5995;
	fma.rn.f32 	%f6092, %f6053, %f6060, %f5996;
	fma.rn.f32 	%f6093, %f6053, %f6061, %f5997;
	fma.rn.f32 	%f6094, %f6053, %f6062, %f5998;
	fma.rn.f32 	%f6095, %f6053, %f6063, %f5999;
	fma.rn.f32 	%f6096, %f6053, %f6064, %f6000;
	fma.rn.f32 	%f6097, %f6053, %f6065, %f6001;
	fma.rn.f32 	%f6098, %f6054, %f6058, %f6002;
	fma.rn.f32 	%f6099, %f6054, %f6059, %f6003;
	fma.rn.f32 	%f6100, %f6054, %f6060, %f6004;
	fma.rn.f32 	%f6101, %f6054, %f6061, %f6005;
	fma.rn.f32 	%f6102, %f6054, %f6062, %f6006;
	fma.rn.f32 	%f6103, %f6054, %f6063, %f6007;
	fma.rn.f32 	%f6104, %f6054, %f6064, %f6008;
	fma.rn.f32 	%f6105, %f6054, %f6065, %f6009;
	fma.rn.f32 	%f6106, %f6055, %f6058, %f6010;
	fma.rn.f32 	%f6107, %f6055, %f6059, %f6011;
	fma.rn.f32 	%f6108, %f6055, %f6060, %f6012;
	fma.rn.f32 	%f6109, %f6055, %f6061, %f6013;
	fma.rn.f32 	%f6110, %f6055, %f6062, %f6014;
	fma.rn.f32 	%f6111, %f6055, %f6063, %f6015;
	fma.rn.f32 	%f6112, %f6055, %f6064, %f6016;
	fma.rn.f32 	%f6113, %f6055, %f6065, %f6017;
	fma.rn.f32 	%f6114, %f6056, %f6058, %f6018;
	fma.rn.f32 	%f6115, %f6056, %f6059, %f6019;
	fma.rn.f32 	%f6116, %f6056, %f6060, %f6020;
	fma.rn.f32 	%f6117, %f6056, %f6061, %f6021;
	fma.rn.f32 	%f6118, %f6056, %f6062, %f6022;
	fma.rn.f32 	%f6119, %f6056, %f6063, %f6023;
	fma.rn.f32 	%f6120, %f6056, %f6064, %f6024;
	fma.rn.f32 	%f6121, %f6056, %f6065, %f6025;
	fma.rn.f32 	%f6122, %f6057, %f6058, %f6026;
	fma.rn.f32 	%f6123, %f6057, %f6059, %f6027;
	fma.rn.f32 	%f6124, %f6057, %f6060, %f6028;
	fma.rn.f32 	%f6125, %f6057, %f6061, %f6029;
	fma.rn.f32 	%f6126, %f6057, %f6062, %f6030;
	fma.rn.f32 	%f6127, %f6057, %f6063, %f6031;
	fma.rn.f32 	%f6128, %f6057, %f6064, %f6032;
	fma.rn.f32 	%f6129, %f6057, %f6065, %f6033;
	ld.shared.f32 	%f6130, [%r34+512];
	ld.shared.f32 	%f6131, [%r34+516];
	ld.shared.f32 	%f6132, [%r34+520];
	ld.shared.f32 	%f6133, [%r34+524];
	ld.shared.f32 	%f6134, [%r34+528];
	ld.shared.f32 	%f6135, [%r34+532];
	ld.shared.f32 	%f6136, [%r34+536];
	ld.shared.f32 	%f6137, [%r34+540];
	ld.shared.f32 	%f6138, [%r36+512];
	ld.shared.f32 	%f6139, [%r36+516];
	ld.shared.f32 	%f6140, [%r36+520];
	ld.shared.f32 	%f6141, [%r36+524];
	ld.shared.f32 	%f6142, [%r36+528];
	ld.shared.f32 	%f6143, [%r36+532];
	ld.shared.f32 	%f6144, [%r36+536];
	ld.shared.f32 	%f6145, [%r36+540];
	fma.rn.f32 	%f6146, %f6130, %f6138, %f6066;
	fma.rn.f32 	%f6147, %f6130, %f6139, %f6067;
	fma.rn.f32 	%f6148, %f6130, %f6140, %f6068;
	fma.rn.f32 	%f6149, %f6130, %f6141, %f6069;
	fma.rn.f32 	%f6150, %f6130, %f6142, %f6070;
	fma.rn.f32 	%f6151, %f6130, %f6143, %f6071;
	fma.rn.f32 	%f6152, %f6130, %f6144, %f6072;
	fma.rn.f32 	%f6153, %f6130, %f6145, %f6073;
	fma.rn.f32 	%f6154, %f6131, %f6138, %f6074;
	fma.rn.f32 	%f6155, %f6131, %f6139, %f6075;
	fma.rn.f32 	%f6156, %f6131, %f6140, %f6076;
	fma.rn.f32 	%f6157, %f6131, %f6141, %f6077;
	fma.rn.f32 	%f6158, %f6131, %f6142, %f6078;
	fma.rn.f32 	%f6159, %f6131, %f6143, %f6079;
	fma.rn.f32 	%f6160, %f6131, %f6144, %f6080;
	fma.rn.f32 	%f6161, %f6131, %f6145, %f6081;
	fma.rn.f32 	%f6162, %f6132, %f6138, %f6082;
	fma.rn.f32 	%f6163, %f6132, %f6139, %f6083;
	fma.rn.f32 	%f6164, %f6132, %f6140, %f6084;
	fma.rn.f32 	%f6165, %f6132, %f6141, %f6085;
	fma.rn.f32 	%f6166, %f6132, %f6142, %f6086;
	fma.rn.f32 	%f6167, %f6132, %f6143, %f6087;
	fma.rn.f32 	%f6168, %f6132, %f6144, %f6088;
	fma.rn.f32 	%f6169, %f6132, %f6145, %f6089;
	fma.rn.f32 	%f6170, %f6133, %f6138, %f6090;
	fma.rn.f32 	%f6171, %f6133, %f6139, %f6091;
	fma.rn.f32 	%f6172, %f6133, %f6140, %f6092;
	fma.rn.f32 	%f6173, %f6133, %f6141, %f6093;
	fma.rn.f32 	%f6174, %f6133, %f6142, %f6094;
	fma.rn.f32 	%f6175, %f6133, %f6143, %f6095;
	fma.rn.f32 	%f6176, %f6133, %f6144, %f6096;
	fma.rn.f32 	%f6177, %f6133, %f6145, %f6097;
	fma.rn.f32 	%f6178, %f6134, %f6138, %f6098;
	fma.rn.f32 	%f6179, %f6134, %f6139, %f6099;
	fma.rn.f32 	%f6180, %f6134, %f6140, %f6100;
	fma.rn.f32 	%f6181, %f6134, %f6141, %f6101;
	fma.rn.f32 	%f6182, %f6134, %f6142, %f6102;
	fma.rn.f32 	%f6183, %f6134, %f6143, %f6103;
	fma.rn.f32 	%f6184, %f6134, %f6144, %f6104;
	fma.rn.f32 	%f6185, %f6134, %f6145, %f6105;
	fma.rn.f32 	%f6186, %f6135, %f6138, %f6106;
	fma.rn.f32 	%f6187, %f6135, %f6139, %f6107;
	fma.rn.f32 	%f6188, %f6135, %f6140, %f6108;
	fma.rn.f32 	%f6189, %f6135, %f6141, %f6109;
	fma.rn.f32 	%f6190, %f6135, %f6142, %f6110;
	fma.rn.f32 	%f6191, %f6135, %f6143, %f6111;
	fma.rn.f32 	%f6192, %f6135, %f6144, %f6112;
	fma.rn.f32 	%f6193, %f6135, %f6145, %f6113;
	fma.rn.f32 	%f6194, %f6136, %f6138, %f6114;
	fma.rn.f32 	%f6195, %f6136, %f6139, %f6115;
	fma.rn.f32 	%f6196, %f6136, %f6140, %f6116;
	fma.rn.f32 	%f6197, %f6136, %f6141, %f6117;
	fma.rn.f32 	%f6198, %f6136, %f6142, %f6118;
	fma.rn.f32 	%f6199, %f6136, %f6143, %f6119;
	fma.rn.f32 	%f6200, %f6136, %f6144, %f6120;
	fma.rn.f32 	%f6201, %f6136, %f6145, %f6121;
	fma.rn.f32 	%f6202, %f6137, %f6138, %f6122;
	fma.rn.f32 	%f6203, %f6137, %f6139, %f6123;
	fma.rn.f32 	%f6204, %f6137, %f6140, %f6124;
	fma.rn.f32 	%f6205, %f6137, %f6141, %f6125;
	fma.rn.f32 	%f6206, %f6137, %f6142, %f6126;
	fma.rn.f32 	%f6207, %f6137, %f6143, %f6127;
	fma.rn.f32 	%f6208, %f6137, %f6144, %f6128;
	fma.rn.f32 	%f6209, %f6137, %f6145, %f6129;
	ld.shared.f32 	%f6210, [%r34+1024];
	ld.shared.f32 	%f6211, [%r34+1028];
	ld.shared.f32 	%f6212, [%r34+1032];
	ld.shared.f32 	%f6213, [%r34+1036];
	ld.shared.f32 	%f6214, [%r34+1040];
	ld.shared.f32 	%f6215, [%r34+1044];
	ld.shared.f32 	%f6216, [%r34+1048];
	ld.shared.f32 	%f6217, [%r34+1052];
	ld.shared.f32 	%f6218, [%r36+1024];
	ld.shared.f32 	%f6219, [%r36+1028];
	ld.shared.f32 	%f6220, [%r36+1032];
	ld.shared.f32 	%f6221, [%r36+1036];
	ld.shared.f32 	%f6222, [%r36+1040];
	ld.shared.f32 	%f6223, [%r36+1044];
	ld.shared.f32 	%f6224, [%r36+1048];
	ld.shared.f32 	%f6225, [%r36+1052];
	fma.rn.f32 	%f6226, %f6210, %f6218, %f6146;
	fma.rn.f32 	%f6227, %f6210, %f6219, %f6147;
	fma.rn.f32 	%f6228, %f6210, %f6220, %f6148;
	fma.rn.f32 	%f6229, %f6210, %f6221, %f6149;
	fma.rn.f32 	%f6230, %f6210, %f6222, %f6150;
	fma.rn.f32 	%f6231, %f6210, %f6223, %f6151;
	fma.rn.f32 	%f6232, %f6210, %f6224, %f6152;
	fma.rn.f32 	%f6233, %f6210, %f6225, %f6153;
	fma.rn.f32 	%f6234, %f6211, %f6218, %f6154;
	fma.rn.f32 	%f6235, %f6211, %f6219, %f6155;
	fma.rn.f32 	%f6236, %f6211, %f6220, %f6156;
	fma.rn.f32 	%f6237, %f6211, %f6221, %f6157;
	fma.rn.f32 	%f6238, %f6211, %f6222, %f6158;
	fma.rn.f32 	%f6239, %f6211, %f6223, %f6159;
	fma.rn.f32 	%f6240, %f6211, %f6224, %f6160;
	fma.rn.f32 	%f6241, %f6211, %f6225, %f6161;
	fma.rn.f32 	%f6242, %f6212, %f6218, %f6162;
	fma.rn.f32 	%f6243, %f6212, %f6219, %f6163;
	fma.rn.f32 	%f6244, %f6212, %f6220, %f6164;
	fma.rn.f32 	%f6245, %f6212, %f6221, %f6165;
	fma.rn.f32 	%f6246, %f6212, %f6222, %f6166;
	fma.rn.f32 	%f6247, %f6212, %f6223, %f6167;
	fma.rn.f32 	%f6248, %f6212, %f6224, %f6168;
	fma.rn.f32 	%f6249, %f6212, %f6225, %f6169;
	fma.rn.f32 	%f6250, %f6213, %f6218, %f6170;
	fma.rn.f32 	%f6251, %f6213, %f6219, %f6171;
	fma.rn.f32 	%f6252, %f6213, %f6220, %f6172;
	fma.rn.f32 	%f6253, %f6213, %f6221, %f6173;
	fma.rn.f32 	%f6254, %f6213, %f6222, %f6174;
	fma.rn.f32 	%f6255, %f6213, %f6223, %f6175;
	fma.rn.f32 	%f6256, %f6213, %f6224, %f6176;
	fma.rn.f32 	%f6257, %f6213, %f6225, %f6177;
	fma.rn.f32 	%f6258, %f6214, %f6218, %f6178;
	fma.rn.f32 	%f6259, %f6214, %f6219, %f6179;
	fma.rn.f32 	%f6260, %f6214, %f6220, %f6180;
	fma.rn.f32 	%f6261, %f6214, %f6221, %f6181;
	fma.rn.f32 	%f6262, %f6214, %f6222, %f6182;
	fma.rn.f32 	%f6263, %f6214, %f6223, %f6183;
	fma.rn.f32 	%f6264, %f6214, %f6224, %f6184;
	fma.rn.f32 	%f6265, %f6214, %f6225, %f6185;
	fma.rn.f32 	%f6266, %f6215, %f6218, %f6186;
	fma.rn.f32 	%f6267, %f6215, %f6219, %f6187;
	fma.rn.f32 	%f6268, %f6215, %f6220, %f6188;
	fma.rn.f32 	%f6269, %f6215, %f6221, %f6189;
	fma.rn.f32 	%f6270, %f6215, %f6222, %f6190;
	fma.rn.f32 	%f6271, %f6215, %f6223, %f6191;
	fma.rn.f32 	%f6272, %f6215, %f6224, %f6192;
	fma.rn.f32 	%f6273, %f6215, %f6225, %f6193;
	fma.rn.f32 	%f6274, %f6216, %f6218, %f6194;
	fma.rn.f32 	%f6275, %f6216, %f6219, %f6195;
	fma.rn.f32 	%f6276, %f6216, %f6220, %f6196;
	fma.rn.f32 	%f6277, %f6216, %f6221, %f6197;
	fma.rn.f32 	%f6278, %f6216, %f6222, %f6198;
	fma.rn.f32 	%f6279, %f6216, %f6223, %f6199;
	fma.rn.f32 	%f6280, %f6216, %f6224, %f6200;
	fma.rn.f32 	%f6281, %f6216, %f6225, %f6201;
	fma.rn.f32 	%f6282, %f6217, %f6218, %f6202;
	fma.rn.f32 	%f6283, %f6217, %f6219, %f6203;
	fma.rn.f32 	%f6284, %f6217, %f6220, %f6204;
	fma.rn.f32 	%f6285, %f6217, %f6221, %f6205;
	fma.rn.f32 	%f6286, %f6217, %f6222, %f6206;
	fma.rn.f32 	%f6287, %f6217, %f6223, %f6207;
	fma.rn.f32 	%f6288, %f6217, %f6224, %f6208;
	fma.rn.f32 	%f6289, %f6217, %f6225, %f6209;
	ld.shared.f32 	%f6290, [%r34+1536];
	ld.shared.f32 	%f6291, [%r34+1540];
	ld.shared.f32 	%f6292, [%r34+1544];
	ld.shared.f32 	%f6293, [%r34+1548];
	ld.shared.f32 	%f6294, [%r34+1552];
	ld.shared.f32 	%f6295, [%r34+1556];
	ld.shared.f32 	%f6296, [%r34+1560];
	ld.shared.f32 	%f6297, [%r34+1564];
	ld.shared.f32 	%f6298, [%r36+1536];
	ld.shared.f32 	%f6299, [%r36+1540];
	ld.shared.f32 	%f6300, [%r36+1544];
	ld.shared.f32 	%f6301, [%r36+1548];
	ld.shared.f32 	%f6302, [%r36+1552];
	ld.shared.f32 	%f6303, [%r36+1556];
	ld.shared.f32 	%f6304, [%r36+1560];
	ld.shared.f32 	%f6305, [%r36+1564];
	fma.rn.f32 	%f6306, %f6290, %f6298, %f6226;
	fma.rn.f32 	%f6307, %f6290, %f6299, %f6227;
	fma.rn.f32 	%f6308, %f6290, %f6300, %f6228;
	fma.rn.f32 	%f6309, %f6290, %f6301, %f6229;
	fma.rn.f32 	%f6310, %f6290, %f6302, %f6230;
	fma.rn.f32 	%f6311, %f6290, %f6303, %f6231;
	fma.rn.f32 	%f6312, %f6290, %f6304, %f6232;
	fma.rn.f32 	%f6313, %f6290, %f6305, %f6233;
	fma.rn.f32 	%f6314, %f6291, %f6298, %f6234;
	fma.rn.f32 	%f6315, %f6291, %f6299, %f6235;
	fma.rn.f32 	%f6316, %f6291, %f6300, %f6236;
	fma.rn.f32 	%f6317, %f6291, %f6301, %f6237;
	fma.rn.f32 	%f6318, %f6291, %f6302, %f6238;
	fma.rn.f32 	%f6319, %f6291, %f6303, %f6239;
	fma.rn.f32 	%f6320, %f6291, %f6304, %f6240;
	fma.rn.f32 	%f6321, %f6291, %f6305, %f6241;
	fma.rn.f32 	%f6322, %f6292, %f6298, %f6242;
	fma.rn.f32 	%f6323, %f6292, %f6299, %f6243;
	fma.rn.f32 	%f6324, %f6292, %f6300, %f6244;
	fma.rn.f32 	%f6325, %f6292, %f6301, %f6245;
	fma.rn.f32 	%f6326, %f6292, %f6302, %f6246;
	fma.rn.f32 	%f6327, %f6292, %f6303, %f6247;
	fma.rn.f32 	%f6328, %f6292, %f6304, %f6248;
	fma.rn.f32 	%f6329, %f6292, %f6305, %f6249;
	fma.rn.f32 	%f6330, %f6293, %f6298, %f6250;
	fma.rn.f32 	%f6331, %f6293, %f6299, %f6251;
	fma.rn.f32 	%f6332, %f6293, %f6300, %f6252;
	fma.rn.f32 	%f6333, %f6293, %f6301, %f6253;
	fma.rn.f32 	%f6334, %f6293, %f6302, %f6254;
	fma.rn.f32 	%f6335, %f6293, %f6303, %f6255;
	fma.rn.f32 	%f6336, %f6293, %f6304, %f6256;
	fma.rn.f32 	%f6337, %f6293, %f6305, %f6257;
	fma.rn.f32 	%f6338, %f6294, %f6298, %f6258;
	fma.rn.f32 	%f6339, %f6294, %f6299, %f6259;
	fma.rn.f32 	%f6340, %f6294, %f6300, %f6260;
	fma.rn.f32 	%f6341, %f6294, %f6301, %f6261;
	fma.rn.f32 	%f6342, %f6294, %f6302, %f6262;
	fma.rn.f32 	%f6343, %f6294, %f6303, %f6263;
	fma.rn.f32 	%f6344, %f6294, %f6304, %f6264;
	fma.rn.f32 	%f6345, %f6294, %f6305, %f6265;
	fma.rn.f32 	%f6346, %f6295, %f6298, %f6266;
	fma.rn.f32 	%f6347, %f6295, %f6299, %f6267;
	fma.rn.f32 	%f6348, %f6295, %f6300, %f6268;
	fma.rn.f32 	%f6349, %f6295, %f6301, %f6269;
	fma.rn.f32 	%f6350, %f6295, %f6302, %f6270;
	fma.rn.f32 	%f6351, %f6295, %f6303, %f6271;
	fma.rn.f32 	%f6352, %f6295, %f6304, %f6272;
	fma.rn.f32 	%f6353, %f6295, %f6305, %f6273;
	fma.rn.f32 	%f6354, %f6296, %f6298, %f6274;
	fma.rn.f32 	%f6355, %f6296, %f6299, %f6275;
	fma.rn.f32 	%f6356, %f6296, %f6300, %f6276;
	fma.rn.f32 	%f6357, %f6296, %f6301, %f6277;
	fma.rn.f32 	%f6358, %f6296, %f6302, %f6278;
	fma.rn.f32 	%f6359, %f6296, %f6303, %f6279;
	fma.rn.f32 	%f6360, %f6296, %f6304, %f6280;
	fma.rn.f32 	%f6361, %f6296, %f6305, %f6281;
	fma.rn.f32 	%f6362, %f6297, %f6298, %f6282;
	fma.rn.f32 	%f6363, %f6297, %f6299, %f6283;
	fma.rn.f32 	%f6364, %f6297, %f6300, %f6284;
	fma.rn.f32 	%f6365, %f6297, %f6301, %f6285;
	fma.rn.f32 	%f6366, %f6297, %f6302, %f6286;
	fma.rn.f32 	%f6367, %f6297, %f6303, %f6287;
	fma.rn.f32 	%f6368, %f6297, %f6304, %f6288;
	fma.rn.f32 	%f6369, %f6297, %f6305, %f6289;
	ld.shared.f32 	%f6370, [%r34+2048];
	ld.shared.f32 	%f6371, [%r34+2052];
	ld.shared.f32 	%f6372, [%r34+2056];
	ld.shared.f32 	%f6373, [%r34+2060];
	ld.shared.f32 	%f6374, [%r34+2064];
	ld.shared.f32 	%f6375, [%r34+2068];
	ld.shared.f32 	%f6376, [%r34+2072];
	ld.shared.f32 	%f6377, [%r34+2076];
	ld.shared.f32 	%f6378, [%r36+2048];
	ld.shared.f32 	%f6379, [%r36+2052];
	ld.shared.f32 	%f6380, [%r36+2056];
	ld.shared.f32 	%f6381, [%r36+2060];
	ld.shared.f32 	%f6382, [%r36+2064];
	ld.shared.f32 	%f6383, [%r36+2068];
	ld.shared.f32 	%f6384, [%r36+2072];
	ld.shared.f32 	%f6385, [%r36+2076];
	fma.rn.f32 	%f6386, %f6370, %f6378, %f6306;
	fma.rn.f32 	%f6387, %f6370, %f6379, %f6307;
	fma.rn.f32 	%f6388, %f6370, %f6380, %f6308;
	fma.rn.f32 	%f6389, %f6370, %f6381, %f6309;
	fma.rn.f32 	%f6390, %f6370, %f6382, %f6310;
	fma.rn.f32 	%f6391, %f6370, %f6383, %f6311;
	fma.rn.f32 	%f6392, %f6370, %f6384, %f6312;
	fma.rn.f32 	%f6393, %f6370, %f6385, %f6313;
	fma.rn.f32 	%f6394, %f6371, %f6378, %f6314;
	fma.rn.f32 	%f6395, %f6371, %f6379, %f6315;
	fma.rn.f32 	%f6396, %f6371, %f6380, %f6316;
	fma.rn.f32 	%f6397, %f6371, %f6381, %f6317;
	fma.rn.f32 	%f6398, %f6371, %f6382, %f6318;
	fma.rn.f32 	%f6399, %f6371, %f6383, %f6319;
	fma.rn.f32 	%f6400, %f6371, %f6384, %f6320;
	fma.rn.f32 	%f6401, %f6371, %f6385, %f6321;
	fma.rn.f32 	%f6402, %f6372, %f6378, %f6322;
	fma.rn.f32 	%f6403, %f6372, %f6379, %f6323;
	fma.rn.f32 	%f6404, %f6372, %f6380, %f6324;
	fma.rn.f32 	%f6405, %f6372, %f6381, %f6325;
	fma.rn.f32 	%f6406, %f6372, %f6382, %f6326;
	fma.rn.f32 	%f6407, %f6372, %f6383, %f6327;
	fma.rn.f32 	%f6408, %f6372, %f6384, %f6328;
	fma.rn.f32 	%f6409, %f6372, %f6385, %f6329;
	fma.rn.f32 	%f6410, %f6373, %f6378, %f6330;
	fma.rn.f32 	%f6411, %f6373, %f6379, %f6331;
	fma.rn.f32 	%f6412, %f6373, %f6380, %f6332;
	fma.rn.f32 	%f6413, %f6373, %f6381, %f6333;
	fma.rn.f32 	%f6414, %f6373, %f6382, %f6334;
	fma.rn.f32 	%f6415, %f6373, %f6383, %f6335;
	fma.rn.f32 	%f6416, %f6373, %f6384, %f6336;
	fma.rn.f32 	%f6417, %f6373, %f6385, %f6337;
	fma.rn.f32 	%f6418, %f6374, %f6378, %f6338;
	fma.rn.f32 	%f6419, %f6374, %f6379, %f6339;
	fma.rn.f32 	%f6420, %f6374, %f6380, %f6340;
	fma.rn.f32 	%f6421, %f6374, %f6381, %f6341;
	fma.rn.f32 	%f6422, %f6374, %f6382, %f6342;
	fma.rn.f32 	%f6423, %f6374, %f6383, %f6343;
	fma.rn.f32 	%f6424, %f6374, %f6384, %f6344;
	fma.rn.f32 	%f6425, %f6374, %f6385, %f6345;
	fma.rn.f32 	%f6426, %f6375, %f6378, %f6346;
	fma.rn.f32 	%f6427, %f6375, %f6379, %f6347;
	fma.rn.f32 	%f6428, %f6375, %f6380, %f6348;
	fma.rn.f32 	%f6429, %f6375, %f6381, %f6349;
	fma.rn.f32 	%f6430, %f6375, %f6382, %f6350;
	fma.rn.f32 	%f6431, %f6375, %f6383, %f6351;
	fma.rn.f32 	%f6432, %f6375, %f6384, %f6352;
	fma.rn.f32 	%f6433, %f6375, %f6385, %f6353;
	fma.rn.f32 	%f6434, %f6376, %f6378, %f6354;
	fma.rn.f32 	%f6435, %f6376, %f6379, %f6355;
	fma.rn.f32 	%f6436, %f6376, %f6380, %f6356;
	fma.rn.f32 	%f6437, %f6376, %f6381, %f6357;
	fma.rn.f32 	%f6438, %f6376, %f6382, %f6358;
	fma.rn.f32 	%f6439, %f6376, %f6383, %f6359;
	fma.rn.f32 	%f6440, %f6376, %f6384, %f6360;
	fma.rn.f32 	%f6441, %f6376, %f6385, %f6361;
	fma.rn.f32 	%f6442, %f6377, %f6378, %f6362;
	fma.rn.f32 	%f6443, %f6377, %f6379, %f6363;
	fma.rn.f32 	%f6444, %f6377, %f6380, %f6364;
	fma.rn.f32 	%f6445, %f6377, %f6381, %f6365;
	fma.rn.f32 	%f6446, %f6377, %f6382, %f6366;
	fma.rn.f32 	%f6447, %f6377, %f6383, %f6367;
	fma.rn.f32 	%f6448, %f6377, %f6384, %f6368;
	fma.rn.f32 	%f6449, %f6377, %f6385, %f6369;
	ld.shared.f32 	%f6450, [%r34+2560];
	ld.shared.f32 	%f6451, [%r34+2564];
	ld.shared.f32 	%f6452, [%r34+2568];
	ld.shared.f32 	%f6453, [%r34+2572];
	ld.shared.f32 	%f6454, [%r34+2576];
	ld.shared.f32 	%f6455, [%r34+2580];
	ld.shared.f32 	%f6456, [%r34+2584];
	ld.shared.f32 	%f6457, [%r34+2588];
	ld.shared.f32 	%f6458, [%r36+2560];
	ld.shared.f32 	%f6459, [%r36+2564];
	ld.shared.f32 	%f6460, [%r36+2568];
	ld.shared.f32 	%f6461, [%r36+2572];
	ld.shared.f32 	%f6462, [%r36+2576];
	ld.shared.f32 	%f6463, [%r36+2580];
	ld.shared.f32 	%f6464, [%r36+2584];
	ld.shared.f32 	%f6465, [%r36+2588];
	fma.rn.f32 	%f6466, %f6450, %f6458, %f6386;
	fma.rn.f32 	%f6467, %f6450, %f6459, %f6387;
	fma.rn.f32 	%f6468, %f6450, %f6460, %f6388;
	fma.rn.f32 	%f6469, %f6450, %f6461, %f6389;
	fma.rn.f32 	%f6470, %f6450, %f6462, %f6390;
	fma.rn.f32 	%f6471, %f6450, %f6463, %f6391;
	fma.rn.f32 	%f6472, %f6450, %f6464, %f6392;
	fma.rn.f32 	%f6473, %f6450, %f6465, %f6393;
	fma.rn.f32 	%f6474, %f6451, %f6458, %f6394;
	fma.rn.f32 	%f6475, %f6451, %f6459, %f6395;
	fma.rn.f32 	%f6476, %f6451, %f6460, %f6396;
	fma.rn.f32 	%f6477, %f6451, %f6461, %f6397;
	fma.rn.f32 	%f6478, %f6451, %f6462, %f6398;
	fma.rn.f32 	%f6479, %f6451, %f6463, %f6399;
	fma.rn.f32 	%f6480, %f6451, %f6464, %f6400;
	fma.rn.f32 	%f6481, %f6451, %f6465, %f6401;
	fma.rn.f32 	%f6482, %f6452, %f6458, %f6402;
	fma.rn.f32 	%f6483, %f6452, %f6459, %f6403;
	fma.rn.f32 	%f6484, %f6452, %f6460, %f6404;
	fma.rn.f32 	%f6485, %f6452, %f6461, %f6405;
	fma.rn.f32 	%f6486, %f6452, %f6462, %f6406;
	fma.rn.f32 	%f6487, %f6452, %f6463, %f6407;
	fma.rn.f32 	%f6488, %f6452, %f6464, %f6408;
	fma.rn.f32 	%f6489, %f6452, %f6465, %f6409;
	fma.rn.f32 	%f6490, %f6453, %f6458, %f6410;
	fma.rn.f32 	%f6491, %f6453, %f6459, %f6411;
	fma.rn.f32 	%f6492, %f6453, %f6460, %f6412;
	fma.rn.f32 	%f6493, %f6453, %f6461, %f6413;
	fma.rn.f32 	%f6494, %f6453, %f6462, %f6414;
	fma.rn.f32 	%f6495, %f6453, %f6463, %f6415;
	fma.rn.f32 	%f6496, %f6453, %f6464, %f6416;
	fma.rn.f32 	%f6497, %f6453, %f6465, %f6417;
	fma.rn.f32 	%f6498, %f6454, %f6458, %f6418;
	fma.rn.f32 	%f6499, %f6454, %f6459, %f6419;
	fma.rn.f32 	%f6500, %f6454, %f6460, %f6420;
	fma.rn.f32 	%f6501, %f6454, %f6461, %f6421;
	fma.rn.f32 	%f6502, %f6454, %f6462, %f6422;
	fma.rn.f32 	%f6503, %f6454, %f6463, %f6423;
	fma.rn.f32 	%f6504, %f6454, %f6464, %f6424;
	fma.rn.f32 	%f6505, %f6454, %f6465, %f6425;
	fma.rn.f32 	%f6506, %f6455, %f6458, %f6426;
	fma.rn.f32 	%f6507, %f6455, %f6459, %f6427;
	fma.rn.f32 	%f6508, %f6455, %f6460, %f6428;
	fma.rn.f32 	%f6509, %f6455, %f6461, %f6429;
	fma.rn.f32 	%f6510, %f6455, %f6462, %f6430;
	fma.rn.f32 	%f6511, %f6455, %f6463, %f6431;
	fma.rn.f32 	%f6512, %f6455, %f6464, %f6432;
	fma.rn.f32 	%f6513, %f6455, %f6465, %f6433;
	fma.rn.f32 	%f6514, %f6456, %f6458, %f6434;
	fma.rn.f32 	%f6515, %f6456, %f6459, %f6435;
	fma.rn.f32 	%f6516, %f6456, %f6460, %f6436;
	fma.rn.f32 	%f6517, %f6456, %f6461, %f6437;
	fma.rn.f32 	%f6518, %f6456, %f6462, %f6438;
	fma.rn.f32 	%f6519, %f6456, %f6463, %f6439;
	fma.rn.f32 	%f6520, %f6456, %f6464, %f6440;
	fma.rn.f32 	%f6521, %f6456, %f6465, %f6441;
	fma.rn.f32 	%f6522, %f6457, %f6458, %f6442;
	fma.rn.f32 	%f6523, %f6457, %f6459, %f6443;
	fma.rn.f32 	%f6524, %f6457, %f6460, %f6444;
	fma.rn.f32 	%f6525, %f6457, %f6461, %f6445;
	fma.rn.f32 	%f6526, %f6457, %f6462, %f6446;
	fma.rn.f32 	%f6527, %f6457, %f6463, %f6447;
	fma.rn.f32 	%f6528, %f6457, %f6464, %f6448;
	fma.rn.f32 	%f6529, %f6457, %f6465, %f6449;
	ld.shared.f32 	%f6530, [%r34+3072];
	ld.shared.f32 	%f6531, [%r34+3076];
	ld.shared.f32 	%f6532, [%r34+3080];
	ld.shared.f32 	%f6533, [%r34+3084];
	ld.shared.f32 	%f6534, [%r34+3088];
	ld.shared.f32 	%f6535, [%r34+3092];
	ld.shared.f32 	%f6536, [%r34+3096];
	ld.shared.f32 	%f6537, [%r34+3100];
	ld.shared.f32 	%f6538, [%r36+3072];
	ld.shared.f32 	%f6539, [%r36+3076];
	ld.shared.f32 	%f6540, [%r36+3080];
	ld.shared.f32 	%f6541, [%r36+3084];
	ld.shared.f32 	%f6542, [%r36+3088];
	ld.shared.f32 	%f6543, [%r36+3092];
	ld.shared.f32 	%f6544, [%r36+3096];
	ld.shared.f32 	%f6545, [%r36+3100];
	fma.rn.f32 	%f6546, %f6530, %f6538, %f6466;
	fma.rn.f32 	%f6547, %f6530, %f6539, %f6467;
	fma.rn.f32 	%f6548, %f6530, %f6540, %f6468;
	fma.rn.f32 	%f6549, %f6530, %f6541, %f6469;
	fma.rn.f32 	%f6550, %f6530, %f6542, %f6470;
	fma.rn.f32 	%f6551, %f6530, %f6543, %f6471;
	fma.rn.f32 	%f6552, %f6530, %f6544, %f6472;
	fma.rn.f32 	%f6553, %f6530, %f6545, %f6473;
	fma.rn.f32 	%f6554, %f6531, %f6538, %f6474;
	fma.rn.f32 	%f6555, %f6531, %f6539, %f6475;
	fma.rn.f32 	%f6556, %f6531, %f6540, %f6476;
	fma.rn.f32 	%f6557, %f6531, %f6541, %f6477;
	fma.rn.f32 	%f6558, %f6531, %f6542, %f6478;
	fma.rn.f32 	%f6559, %f6531, %f6543, %f6479;
	fma.rn.f32 	%f6560, %f6531, %f6544, %f6480;
	fma.rn.f32 	%f6561, %f6531, %f6545, %f6481;
	fma.rn.f32 	%f6562, %f6532, %f6538, %f6482;
	fma.rn.f32 	%f6563, %f6532, %f6539, %f6483;
	fma.rn.f32 	%f6564, %f6532, %f6540, %f6484;
	fma.rn.f32 	%f6565, %f6532, %f6541, %f6485;
	fma.rn.f32 	%f6566, %f6532, %f6542, %f6486;
	fma.rn.f32 	%f6567, %f6532, %f6543, %f6487;
	fma.rn.f32 	%f6568, %f6532, %f6544, %f6488;
	fma.rn.f32 	%f6569, %f6532, %f6545, %f6489;
	fma.rn.f32 	%f6570, %f6533, %f6538, %f6490;
	fma.rn.f32 	%f6571, %f6533, %f6539, %f6491;
	fma.rn.f32 	%f6572, %f6533, %f6540, %f6492;
	fma.rn.f32 	%f6573, %f6533, %f6541, %f6493;
	fma.rn.f32 	%f6574, %f6533, %f6542, %f6494;
	fma.rn.f32 	%f6575, %f6533, %f6543, %f6495;
	fma.rn.f32 	%f6576, %f6533, %f6544, %f6496;
	fma.rn.f32 	%f6577, %f6533, %f6545, %f6497;
	fma.rn.f32 	%f6578, %f6534, %f6538, %f6498;
	fma.rn.f32 	%f6579, %f6534, %f6539, %f6499;
	fma.rn.f32 	%f6580, %f6534, %f6540, %f6500;
	fma.rn.f32 	%f6581, %f6534, %f6541, %f6501;
	fma.rn.f32 	%f6582, %f6534, %f6542, %f6502;
	fma.rn.f32 	%f6583, %f6534, %f6543, %f6503;
	fma.rn.f32 	%f6584, %f6534, %f6544, %f6504;
	fma.rn.f32 	%f6585, %f6534, %f6545, %f6505;
	fma.rn.f32 	%f6586, %f6535, %f6538, %f6506;
	fma.rn.f32 	%f6587, %f6535, %f6539, %f6507;
	fma.rn.f32 	%f6588, %f6535, %f6540, %f6508;
	fma.rn.f32 	%f6589, %f6535, %f6541, %f6509;
	fma.rn.f32 	%f6590, %f6535, %f6542, %f6510;
	fma.rn.f32 	%f6591, %f6535, %f6543, %f6511;
	fma.rn.f32 	%f6592, %f6535, %f6544, %f6512;
	fma.rn.f32 	%f6593, %f6535, %f6545, %f6513;
	fma.rn.f32 	%f6594, %f6536, %f6538, %f6514;
	fma.rn.f32 	%f6595, %f6536, %f6539, %f6515;
	fma.rn.f32 	%f6596, %f6536, %f6540, %f6516;
	fma.rn.f32 	%f6597, %f6536, %f6541, %f6517;
	fma.rn.f32 	%f6598, %f6536, %f6542, %f6518;
	fma.rn.f32 	%f6599, %f6536, %f6543, %f6519;
	fma.rn.f32 	%f6600, %f6536, %f6544, %f6520;
	fma.rn.f32 	%f6601, %f6536, %f6545, %f6521;
	fma.rn.f32 	%f6602, %f6537, %f6538, %f6522;
	fma.rn.f32 	%f6603, %f6537, %f6539, %f6523;
	fma.rn.f32 	%f6604, %f6537, %f6540, %f6524;
	fma.rn.f32 	%f6605, %f6537, %f6541, %f6525;
	fma.rn.f32 	%f6606, %f6537, %f6542, %f6526;
	fma.rn.f32 	%f6607, %f6537, %f6543, %f6527;
	fma.rn.f32 	%f6608, %f6537, %f6544, %f6528;
	fma.rn.f32 	%f6609, %f6537, %f6545, %f6529;
	ld.shared.f32 	%f6610, [%r34+3584];
	ld.shared.f32 	%f6611, [%r34+3588];
	ld.shared.f32 	%f6612, [%r34+3592];
	ld.shared.f32 	%f6613, [%r34+3596];
	ld.shared.f32 	%f6614, [%r34+3600];
	ld.shared.f32 	%f6615, [%r34+3604];
	ld.shared.f32 	%f6616, [%r34+3608];
	ld.shared.f32 	%f6617, [%r34+3612];
	ld.shared.f32 	%f6618, [%r36+3584];
	ld.shared.f32 	%f6619, [%r36+3588];
	ld.shared.f32 	%f6620, [%r36+3592];
	ld.shared.f32 	%f6621, [%r36+3596];
	ld.shared.f32 	%f6622, [%r36+3600];
	ld.shared.f32 	%f6623, [%r36+3604];
	ld.shared.f32 	%f6624, [%r36+3608];
	ld.shared.f32 	%f6625, [%r36+3612];
	fma.rn.f32 	%f6626, %f6610, %f6618, %f6546;
	fma.rn.f32 	%f6627, %f6610, %f6619, %f6547;
	fma.rn.f32 	%f6628, %f6610, %f6620, %f6548;
	fma.rn.f32 	%f6629, %f6610, %f6621, %f6549;
	fma.rn.f32 	%f6630, %f6610, %f6622, %f6550;
	fma.rn.f32 	%f6631, %f6610, %f6623, %f6551;
	fma.rn.f32 	%f6632, %f6610, %f6624, %f6552;
	fma.rn.f32 	%f6633, %f6610, %f6625, %f6553;
	fma.rn.f32 	%f6634, %f6611, %f6618, %f6554;
	fma.rn.f32 	%f6635, %f6611, %f6619, %f6555;
	fma.rn.f32 	%f6636, %f6611, %f6620, %f6556;
	fma.rn.f32 	%f6637, %f6611, %f6621, %f6557;
	fma.rn.f32 	%f6638, %f6611, %f6622, %f6558;
	fma.rn.f32 	%f6639, %f6611, %f6623, %f6559;
	fma.rn.f32 	%f6640, %f6611, %f6624, %f6560;
	fma.rn.f32 	%f6641, %f6611, %f6625, %f6561;
	fma.rn.f32 	%f6642, %f6612, %f6618, %f6562;
	fma.rn.f32 	%f6643, %f6612, %f6619, %f6563;
	fma.rn.f32 	%f6644, %f6612, %f6620, %f6564;
	fma.rn.f32 	%f6645, %f6612, %f6621, %f6565;
	fma.rn.f32 	%f6646, %f6612, %f6622, %f6566;
	fma.rn.f32 	%f6647, %f6612, %f6623, %f6567;
	fma.rn.f32 	%f6648, %f6612, %f6624, %f6568;
	fma.rn.f32 	%f6649, %f6612, %f6625, %f6569;
	fma.rn.f32 	%f6650, %f6613, %f6618, %f6570;
	fma.rn.f32 	%f6651, %f6613, %f6619, %f6571;
	fma.rn.f32 	%f6652, %f6613, %f6620, %f6572;
	fma.rn.f32 	%f6653, %f6613, %f6621, %f6573;
	fma.rn.f32 	%f6654, %f6613, %f6622, %f6574;
	fma.rn.f32 	%f6655, %f6613, %f6623, %f6575;
	fma.rn.f32 	%f6656, %f6613, %f6624, %f6576;
	fma.rn.f32 	%f6657, %f6613, %f6625, %f6577;
	fma.rn.f32 	%f6658, %f6614, %f6618, %f6578;
	fma.rn.f32 	%f6659, %f6614, %f6619, %f6579;
	fma.rn.f32 	%f6660, %f6614, %f6620, %f6580;
	fma.rn.f32 	%f6661, %f6614, %f6621, %f6581;
	fma.rn.f32 	%f6662, %f6614, %f6622, %f6582;
	fma.rn.f32 	%f6663, %f6614, %f6623, %f6583;
	fma.rn.f32 	%f6664, %f6614, %f6624, %f6584;
	fma.rn.f32 	%f6665, %f6614, %f6625, %f6585;
	fma.rn.f32 	%f6666, %f6615, %f6618, %f6586;
	fma.rn.f32 	%f6667, %f6615, %f6619, %f6587;
	fma.rn.f32 	%f6668, %f6615, %f6620, %f6588;
	fma.rn.f32 	%f6669, %f6615, %f6621, %f6589;
	fma.rn.f32 	%f6670, %f6615, %f6622, %f6590;
	fma.rn.f32 	%f6671, %f6615, %f6623, %f6591;
	fma.rn.f32 	%f6672, %f6615, %f6624, %f6592;
	fma.rn.f32 	%f6673, %f6615, %f6625, %f6593;
	fma.rn.f32 	%f6674, %f6616, %f6618, %f6594;
	fma.rn.f32 	%f6675, %f6616, %f6619, %f6595;
	fma.rn.f32 	%f6676, %f6616, %f6620, %f6596;
	fma.rn.f32 	%f6677, %f6616, %f6621, %f6597;
	fma.rn.f32 	%f6678, %f6616, %f6622, %f6598;
	fma.rn.f32 	%f6679, %f6616, %f6623, %f6599;
	fma.rn.f32 	%f6680, %f6616, %f6624, %f6600;
	fma.rn.f32 	%f6681, %f6616, %f6625, %f6601;
	fma.rn.f32 	%f6682, %f6617, %f6618, %f6602;
	fma.rn.f32 	%f6683, %f6617, %f6619, %f6603;
	fma.rn.f32 	%f6684, %f6617, %f6620, %f6604;
	fma.rn.f32 	%f6685, %f6617, %f6621, %f6605;
	fma.rn.f32 	%f6686, %f6617, %f6622, %f6606;
	fma.rn.f32 	%f6687, %f6617, %f6623, %f6607;
	fma.rn.f32 	%f6688, %f6617, %f6624, %f6608;
	fma.rn.f32 	%f6689, %f6617, %f6625, %f6609;
	bar.sync 	0;
	add.s32 	%r109, %r18, 81920;
	ld.global.nc.f32 	%f6690, [%rd6+320];
	st.shared.f32 	[%r23], %f6690;
	mul.wide.u32 	%rd168, %r109, 4;
	add.s64 	%rd169, %rd7, %rd168;
	ld.global.nc.f32 	%f6691, [%rd169];
	st.shared.f32 	[%r25], %f6691;
	ld.global.nc.f32 	%f6692, [%rd6+324];
	st.shared.f32 	[%r23+512], %f6692;
	add.s32 	%r110, %r18, 82944;
	mul.wide.u32 	%rd170, %r110, 4;
	add.s64 	%rd171, %rd7, %rd170;
	ld.global.nc.f32 	%f6693, [%rd171];
	st.shared.f32 	[%r25+512], %f6693;
	ld.global.nc.f32 	%f6694, [%rd6+328];
	st.shared.f32 	[%r23+1024], %f6694;
	add.s32 	%r111, %r18, 83968;
	mul.wide.u32 	%rd172, %r111, 4;
	add.s64 	%rd173, %rd7, %rd172;
	ld.global.nc.f32 	%f6695, [%rd173];
	st.shared.f32 	[%r25+1024], %f6695;
	ld.global.nc.f32 	%f6696, [%rd6+332];
	st.shared.f32 	[%r23+1536], %f6696;
	add.s32 	%r112, %r18, 84992;
	mul.wide.u32 	%rd174, %r112, 4;
	add.s64 	%rd175, %rd7, %rd174;
	ld.global.nc.f32 	%f6697, [%rd175];
	st.shared.f32 	[%r25+1536], %f6697;
	ld.global.nc.f32 	%f6698, [%rd6+336];
	st.shared.f32 	[%r23+2048], %f6698;
	add.s32 	%r113, %r18, 86016;
	mul.wide.u32 	%rd176, %r113, 4;
	add.s64 	%rd177, %rd7, %rd176;
	ld.global.nc.f32 	%f6699, [%rd177];
	st.shared.f32 	[%r25+2048], %f6699;
	ld.global.nc.f32 	%f6700, [%rd6+340];
	st.shared.f32 	[%r23+2560], %f6700;
	add.s32 	%r114, %r18, 87040;
	mul.wide.u32 	%rd178, %r114, 4;
	add.s64 	%rd179, %rd7, %rd178;
	ld.global.nc.f32 	%f6701, [%rd179];
	st.shared.f32 	[%r25+2560], %f6701;
	ld.global.nc.f32 	%f6702, [%rd6+344];
	st.shared.f32 	[%r23+3072], %f6702;
	add.s32 	%r115, %r18, 88064;
	mul.wide.u32 	%rd180, %r115, 4;
	add.s64 	%rd181, %rd7, %rd180;
	ld.global.nc.f32 	%f6703, [%rd181];
	st.shared.f32 	[%r25+3072], %f6703;
	ld.global.nc.f32 	%f6704, [%rd6+348];
	st.shared.f32 	[%r23+3584], %f6704;
	add.s32 	%r116, %r18, 89088;
	mul.wide.u32 	%rd182, %r116, 4;
	add.s64 	%rd183, %rd7, %rd182;
	ld.global.nc.f32 	%f6705, [%rd183];
	st.shared.f32 	[%r25+3584], %f6705;
	bar.sync 	0;
	ld.shared.f32 	%f6706, [%r34];
	ld.shared.f32 	%f6707, [%r34+4];
	ld.shared.f32 	%f6708, [%r34+8];
	ld.shared.f32 	%f6709, [%r34+12];
	ld.shared.f32 	%f6710, [%r34+16];
	ld.shared.f32 	%f6711, [%r34+20];
	ld.shared.f32 	%f6712, [%r34+24];
	ld.shared.f32 	%f6713, [%r34+28];
	ld.shared.f32 	%f6714, [%r36];
	ld.shared.f32 	%f6715, [%r36+4];
	ld.shared.f32 	%f6716, [%r36+8];
	ld.shared.f32 	%f6717, [%r36+12];
	ld.shared.f32 	%f6718, [%r36+16];
	ld.shared.f32 	%f6719, [%r36+20];
	ld.shared.f32 	%f6720, [%r36+24];
	ld.shared.f32 	%f6721, [%r36+28];
	fma.rn.f32 	%f6722, %f6706, %f6714, %f6626;
	fma.rn.f32 	%f6723, %f6706, %f6715, %f6627;
	fma.rn.f32 	%f6724, %f6706, %f6716, %f6628;
	fma.rn.f32 	%f6725, %f6706, %f6717, %f6629;
	fma.rn.f32 	%f6726, %f6706, %f6718, %f6630;
	fma.rn.f32 	%f6727, %f6706, %f6719, %f6631;
	fma.rn.f32 	%f6728, %f6706, %f6720, %f6632;
	fma.rn.f32 	%f6729, %f6706, %f6721, %f6633;
	fma.rn.f32 	%f6730, %f6707, %f6714, %f6634;
	fma.rn.f32 	%f6731, %f6707, %f6715, %f6635;
	fma.rn.f32 	%f6732, %f6707, %f6716, %f6636;
	fma.rn.f32 	%f6733, %f6707, %f6717, %f6637;
	fma.rn.f32 	%f6734, %f6707, %f6718, %f6638;
	fma.rn.f32 	%f6735, %f6707, %f6719, %f6639;
	fma.rn.f32 	%f6736, %f6707, %f6720, %f6640;
	fma.rn.f32 	%f6737, %f6707, %f6721, %f6641;
	fma.rn.f32 	%f6738, %f6708, %f6714, %f6642;
	fma.rn.f32 	%f6739, %f6708, %f6715, %f6643;
	fma.rn.f32 	%f6740, %f6708, %f6716, %f6644;
	fma.rn.f32 	%f6741, %f6708, %f6717, %f6645;
	fma.rn.f32 	%f6742, %f6708, %f6718, %f6646;
	fma.rn.f32 	%f6743, %f6708, %f6719, %f6647;
	fma.rn.f32 	%f6744, %f6708, %f6720, %f6648;
	fma.rn.f32 	%f6745, %f6708, %f6721, %f6649;
	fma.rn.f32 	%f6746, %f6709, %f6714, %f6650;
	fma.rn.f32 	%f6747, %f6709, %f6715, %f6651;
	fma.rn.f32 	%f6748, %f6709, %f6716, %f6652;
	fma.rn.f32 	%f6749, %f6709, %f6717, %f6653;
	fma.rn.f32 	%f6750, %f6709, %f6718, %f6654;
	fma.rn.f32 	%f6751, %f6709, %f6719, %f6655;
	fma.rn.f32 	%f6752, %f6709, %f6720, %f6656;
	fma.rn.f32 	%f6753, %f6709, %f6721, %f6657;
	fma.rn.f32 	%f6754, %f6710, %f6714, %f6658;
	fma.rn.f32 	%f6755, %f6710, %f6715, %f6659;
	fma.rn.f32 	%f6756, %f6710, %f6716, %f6660;
	fma.rn.f32 	%f6757, %f6710, %f6717, %f6661;
	fma.rn.f32 	%f6758, %f6710, %f6718, %f6662;
	fma.rn.f32 	%f6759, %f6710, %f6719, %f6663;
	fma.rn.f32 	%f6760, %f6710, %f6720, %f6664;
	fma.rn.f32 	%f6761, %f6710, %f6721, %f6665;
	fma.rn.f32 	%f6762, %f6711, %f6714, %f6666;
	fma.rn.f32 	%f6763, %f6711, %f6715, %f6667;
	fma.rn.f32 	%f6764, %f6711, %f6716, %f6668;
	fma.rn.f32 	%f6765, %f6711, %f6717, %f6669;
	fma.rn.f32 	%f6766, %f6711, %f6718, %f6670;
	fma.rn.f32 	%f6767, %f6711, %f6719, %f6671;
	fma.rn.f32 	%f6768, %f6711, %f6720, %f6672;
	fma.rn.f32 	%f6769, %f6711, %f6721, %f6673;
	fma.rn.f32 	%f6770, %f6712, %f6714, %f6674;
	fma.rn.f32 	%f6771, %f6712, %f6715, %f6675;
	fma.rn.f32 	%f6772, %f6712, %f6716, %f6676;
	fma.rn.f32 	%f6773, %f6712, %f6717, %f6677;
	fma.rn.f32 	%f6774, %f6712, %f6718, %f6678;
	fma.rn.f32 	%f6775, %f6712, %f6719, %f6679;
	fma.rn.f32 	%f6776, %f6712, %f6720, %f6680;
	fma.rn.f32 	%f6777, %f6712, %f6721, %f6681;
	fma.rn.f32 	%f6778, %f6713, %f6714, %f6682;
	fma.rn.f32 	%f6779, %f6713, %f6715, %f6683;
	fma.rn.f32 	%f6780, %f6713, %f6716, %f6684;
	fma.rn.f32 	%f6781, %f6713, %f6717, %f6685;
	fma.rn.f32 	%f6782, %f6713, %f6718, %f6686;
	fma.rn.f32 	%f6783, %f6713, %f6719, %f6687;
	fma.rn.f32 	%f6784, %f6713, %f6720, %f6688;
	fma.rn.f32 	%f6785, %f6713, %f6721, %f6689;
	ld.shared.f32 	%f6786, [%r34+512];
	ld.shared.f32 	%f6787, [%r34+516];
	ld.shared.f32 	%f6788, [%r34+520];
	ld.shared.f32 	%f6789, [%r34+524];
	ld.shared.f32 	%f6790, [%r34+528];
	ld.shared.f32 	%f6791, [%r34+532];
	ld.shared.f32 	%f6792, [%r34+536];
	ld.shared.f32 	%f6793, [%r34+540];
	ld.shared.f32 	%f6794, [%r36+512];
	ld.shared.f32 	%f6795, [%r36+516];
	ld.shared.f32 	%f6796, [%r36+520];
	ld.shared.f32 	%f6797, [%r36+524];
	ld.shared.f32 	%f6798, [%r36+528];
	ld.shared.f32 	%f6799, [%r36+532];
	ld.shared.f32 	%f6800, [%r36+536];
	ld.shared.f32 	%f6801, [%r36+540];
	fma.rn.f32 	%f6802, %f6786, %f6794, %f6722;
	fma.rn.f32 	%f6803, %f6786, %f6795, %f6723;
	fma.rn.f32 	%f6804, %f6786, %f6796, %f6724;
	fma.rn.f32 	%f6805, %f6786, %f6797, %f6725;
	fma.rn.f32 	%f6806, %f6786, %f6798, %f6726;
	fma.rn.f32 	%f6807, %f6786, %f6799, %f6727;
	fma.rn.f32 	%f6808, %f6786, %f6800, %f6728;
	fma.rn.f32 	%f6809, %f6786, %f6801, %f6729;
	fma.rn.f32 	%f6810, %f6787, %f6794, %f6730;
	fma.rn.f32 	%f6811, %f6787, %f6795, %f6731;
	fma.rn.f32 	%f6812, %f6787, %f6796, %f6732;
	fma.rn.f32 	%f6813, %f6787, %f6797, %f6733;
	fma.rn.f32 	%f6814, %f6787, %f6798, %f6734;
	fma.rn.f32 	%f6815, %f6787, %f6799, %f6735;
	fma.rn.f32 	%f6816, %f6787, %f6800, %f6736;
	fma.rn.f32 	%f6817, %f6787, %f6801, %f6737;
	fma.rn.f32 	%f6818, %f6788, %f6794, %f6738;
	fma.rn.f32 	%f6819, %f6788, %f6795, %f6739;
	fma.rn.f32 	%f6820, %f6788, %f6796, %f6740;
	fma.rn.f32 	%f6821, %f6788, %f6797, %f6741;
	fma.rn.f32 	%f6822, %f6788, %f6798, %f6742;
	fma.rn.f32 	%f6823, %f6788, %f6799, %f6743;
	fma.rn.f32 	%f6824, %f6788, %f6800, %f6744;
	fma.rn.f32 	%f6825, %f6788, %f6801, %f6745;
	fma.rn.f32 	%f6826, %f6789, %f6794, %f6746;
	fma.rn.f32 	%f6827, %f6789, %f6795, %f6747;
	fma.rn.f32 	%f6828, %f6789, %f6796, %f6748;
	fma.rn.f32 	%f6829, %f6789, %f6797, %f6749;
	fma.rn.f32 	%f6830, %f6789, %f6798, %f6750;
	fma.rn.f32 	%f6831, %f6789, %f6799, %f6751;
	fma.rn.f32 	%f6832, %f6789, %f6800, %f6752;
	fma.rn.f32 	%f6833, %f6789, %f6801, %f6753;
	fma.rn.f32 	%f6834, %f6790, %f6794, %f6754;
	fma.rn.f32 	%f6835, %f6790, %f6795, %f6755;
	fma.rn.f32 	%f6836, %f6790, %f6796, %f6756;
	fma.rn.f32 	%f6837, %f6790, %f6797, %f6757;
	fma.rn.f32 	%f6838, %f6790, %f6798, %f6758;
	fma.rn.f32 	%f6839, %f6790, %f6799, %f6759;
	fma.rn.f32 	%f6840, %f6790, %f6800, %f6760;
	fma.rn.f32 	%f6841, %f6790, %f6801, %f6761;
	fma.rn.f32 	%f6842, %f6791, %f6794, %f6762;
	fma.rn.f32 	%f6843, %f6791, %f6795, %f6763;
	fma.rn.f32 	%f6844, %f6791, %f6796, %f6764;
	fma.rn.f32 	%f6845, %f6791, %f6797, %f6765;
	fma.rn.f32 	%f6846, %f6791, %f6798, %f6766;
	fma.rn.f32 	%f6847, %f6791, %f6799, %f6767;
	fma.rn.f32 	%f6848, %f6791, %f6800, %f6768;
	fma.rn.f32 	%f6849, %f6791, %f6801, %f6769;
	fma.rn.f32 	%f6850, %f6792, %f6794, %f6770;
	fma.rn.f32 	%f6851, %f6792, %f6795, %f6771;
	fma.rn.f32 	%f6852, %f6792, %f6796, %f6772;
	fma.rn.f32 	%f6853, %f6792, %f6797, %f6773;
	fma.rn.f32 	%f6854, %f6792, %f6798, %f6774;
	fma.rn.f32 	%f6855, %f6792, %f6799, %f6775;
	fma.rn.f32 	%f6856, %f6792, %f6800, %f6776;
	fma.rn.f32 	%f6857, %f6792, %f6801, %f6777;
	fma.rn.f32 	%f6858, %f6793, %f6794, %f6778;
	fma.rn.f32 	%f6859, %f6793, %f6795, %f6779;
	fma.rn.f32 	%f6860, %f6793, %f6796, %f6780;
	fma.rn.f32 	%f6861, %f6793, %f6797, %f6781;
	fma.rn.f32 	%f6862, %f6793, %f6798, %f6782;
	fma.rn.f32 	%f6863, %f6793, %f6799, %f6783;
	fma.rn.f32 	%f6864, %f6793, %f6800, %f6784;
	fma.rn.f32 	%f6865, %f6793, %f6801, %f6785;
	ld.shared.f32 	%f6866, [%r34+1024];
	ld.shared.f32 	%f6867, [%r34+1028];
	ld.shared.f32 	%f6868, [%r34+1032];
	ld.shared.f32 	%f6869, [%r34+1036];
	ld.shared.f32 	%f6870, [%r34+1040];
	ld.shared.f32 	%f6871, [%r34+1044];
	ld.shared.f32 	%f6872, [%r34+1048];
	ld.shared.f32 	%f6873, [%r34+1052];
	ld.shared.f32 	%f6874, [%r36+1024];
	ld.shared.f32 	%f6875, [%r36+1028];
	ld.shared.f32 	%f6876, [%r36+1032];
	ld.shared.f32 	%f6877, [%r36+1036];
	ld.shared.f32 	%f6878, [%r36+1040];
	ld.shared.f32 	%f6879, [%r36+1044];
	ld.shared.f32 	%f6880, [%r36+1048];
	ld.shared.f32 	%f6881, [%r36+1052];
	fma.rn.f32 	%f6882, %f6866, %f6874, %f6802;
	fma.rn.f32 	%f6883, %f6866, %f6875, %f6803;
	fma.rn.f32 	%f6884, %f6866, %f6876, %f6804;
	fma.rn.f32 	%f6885, %f6866, %f6877, %f6805;
	fma.rn.f32 	%f6886, %f6866, %f6878, %f6806;
	fma.rn.f32 	%f6887, %f6866, %f6879, %f6807;
	fma.rn.f32 	%f6888, %f6866, %f6880, %f6808;
	fma.rn.f32 	%f6889, %f6866, %f6881, %f6809;
	fma.rn.f32 	%f6890, %f6867, %f6874, %f6810;
	fma.rn.f32 	%f6891, %f6867, %f6875, %f6811;
	fma.rn.f32 	%f6892, %f6867, %f6876, %f6812;
	fma.rn.f32 	%f6893, %f6867, %f6877, %f6813;
	fma.rn.f32 	%f6894, %f6867, %f6878, %f6814;
	fma.rn.f32 	%f6895, %f6867, %f6879, %f6815;
	fma.rn.f32 	%f6896, %f6867, %f6880, %f6816;
	fma.rn.f32 	%f6897, %f6867, %f6881, %f6817;
	fma.rn.f32 	%f6898, %f6868, %f6874, %f6818;
	fma.rn.f32 	%f6899, %f6868, %f6875, %f6819;
	fma.rn.f32 	%f6900, %f6868, %f6876, %f6820;
	fma.rn.f32 	%f6901, %f6868, %f6877, %f6821;
	fma.rn.f32 	%f6902, %f6868, %f6878, %f6822;
	fma.rn.f32 	%f6903, %f6868, %f6879, %f6823;
	fma.rn.f32 	%f6904, %f6868, %f6880, %f6824;
	fma.rn.f32 	%f6905, %f6868, %f6881, %f6825;
	fma.rn.f32 	%f6906, %f6869, %f6874, %f6826;
	fma.rn.f32 	%f6907, %f6869, %f6875, %f6827;
	fma.rn.f32 	%f6908, %f6869, %f6876, %f6828;
	fma.rn.f32 	%f6909, %f6869, %f6877, %f6829;
	fma.rn.f32 	%f6910, %f6869, %f6878, %f6830;
	fma.rn.f32 	%f6911, %f6869, %f6879, %f6831;
	fma.rn.f32 	%f6912, %f6869, %f6880, %f6832;
	fma.rn.f32 	%f6913, %f6869, %f6881, %f6833;
	fma.rn.f32 	%f6914, %f6870, %f6874, %f6834;
	fma.rn.f32 	%f6915, %f6870, %f6875, %f6835;
	fma.rn.f32 	%f6916, %f6870, %f6876, %f6836;
	fma.rn.f32 	%f6917, %f6870, %f6877, %f6837;
	fma.rn.f32 	%f6918, %f6870, %f6878, %f6838;
	fma.rn.f32 	%f6919, %f6870, %f6879, %f6839;
	fma.rn.f32 	%f6920, %f6870, %f6880, %f6840;
	fma.rn.f32 	%f6921, %f6870, %f6881, %f6841;
	fma.rn.f32 	%f6922, %f6871, %f6874, %f6842;
	fma.rn.f32 	%f6923, %f6871, %f6875, %f6843;
	fma.rn.f32 	%f6924, %f6871, %f6876, %f6844;
	fma.rn.f32 	%f6925, %f6871, %f6877, %f6845;
	fma.rn.f32 	%f6926, %f6871, %f6878, %f6846;
	fma.rn.f32 	%f6927, %f6871, %f6879, %f6847;
	fma.rn.f32 	%f6928, %f6871, %f6880, %f6848;
	fma.rn.f32 	%f6929, %f6871, %f6881, %f6849;
	fma.rn.f32 	%f6930, %f6872, %f6874, %f6850;
	fma.rn.f32 	%f6931, %f6872, %f6875, %f6851;
	fma.rn.f32 	%f6932, %f6872, %f6876, %f6852;
	fma.rn.f32 	%f6933, %f6872, %f6877, %f6853;
	fma.rn.f32 	%f6934, %f6872, %f6878, %f6854;
	fma.rn.f32 	%f6935, %f6872, %f6879, %f6855;
	fma.rn.f32 	%f6936, %f6872, %f6880, %f6856;
	fma.rn.f32 	%f6937, %f6872, %f6881, %f6857;
	fma.rn.f32 	%f6938, %f6873, %f6874, %f6858;
	fma.rn.f32 	%f6939, %f6873, %f6875, %f6859;
	fma.rn.f32 	%f6940, %f6873, %f6876, %f6860;
	fma.rn.f32 	%f6941, %f6873, %f6877, %f6861;
	fma.rn.f32 	%f6942, %f6873, %f6878, %f6862;
	fma.rn.f32 	%f6943, %f6873, %f6879, %f6863;
	fma.rn.f32 	%f6944, %f6873, %f6880, %f6864;
	fma.rn.f32 	%f6945, %f6873, %f6881, %f6865;
	ld.shared.f32 	%f6946, [%r34+1536];
	ld.shared.f32 	%f6947, [%r34+1540];
	ld.shared.f32 	%f6948, [%r34+1544];
	ld.shared.f32 	%f6949, [%r34+1548];
	ld.shared.f32 	%f6950, [%r34+1552];
	ld.shared.f32 	%f6951, [%r34+1556];
	ld.shared.f32 	%f6952, [%r34+1560];
	ld.shared.f32 	%f6953, [%r34+1564];
	ld.shared.f32 	%f6954, [%r36+1536];
	ld.shared.f32 	%f6955, [%r36+1540];
	ld.shared.f32 	%f6956, [%r36+1544];
	ld.shared.f32 	%f6957, [%r36+1548];
	ld.shared.f32 	%f6958, [%r36+1552];
	ld.shared.f32 	%f6959, [%r36+1556];
	ld.shared.f32 	%f6960, [%r36+1560];
	ld.shared.f32 	%f6961, [%r36+1564];
	fma.rn.f32 	%f6962, %f6946, %f6954, %f6882;
	fma.rn.f32 	%f6963, %f6946, %f6955, %f6883;
	fma.rn.f32 	%f6964, %f6946, %f6956, %f6884;
	fma.rn.f32 	%f6965, %f6946, %f6957, %f6885;
	fma.rn.f32 	%f6966, %f6946, %f6958, %f6886;
	fma.rn.f32 	%f6967, %f6946, %f6959, %f6887;
	fma.rn.f32 	%f6968, %f6946, %f6960, %f6888;
	fma.rn.f32 	%f6969, %f6946, %f6961, %f6889;
	fma.rn.f32 	%f6970, %f6947, %f6954, %f6890;
	fma.rn.f32 	%f6971, %f6947, %f6955, %f6891;
	fma.rn.f32 	%f6972, %f6947, %f6956, %f6892;
	fma.rn.f32 	%f6973, %f6947, %f6957, %f6893;
	fma.rn.f32 	%f6974, %f6947, %f6958, %f6894;
	fma.rn.f32 	%f6975, %f6947, %f6959, %f6895;
	fma.rn.f32 	%f6976, %f6947, %f6960, %f6896;
	fma.rn.f32 	%f6977, %f6947, %f6961, %f6897;
	fma.rn.f32 	%f6978, %f6948, %f6954, %f6898;
	fma.rn.f32 	%f6979, %f6948, %f6955, %f6899;
	fma.rn.f32 	%f6980, %f6948, %f6956, %f6900;
	fma.rn.f32 	%f6981, %f6948, %f6957, %f6901;
	fma.rn.f32 	%f6982, %f6948, %f6958, %f6902;
	fma.rn.f32 	%f6983, %f6948, %f6959, %f6903;
	fma.rn.f32 	%f6984, %f6948, %f6960, %f6904;
	fma.rn.f32 	%f6985, %f6948, %f6961, %f6905;
	fma.rn.f32 	%f6986, %f6949, %f6954, %f6906;
	fma.rn.f32 	%f6987, %f6949, %f6955, %f6907;
	fma.rn.f32 	%f6988, %f6949, %f6956, %f6908;
	fma.rn.f32 	%f6989, %f6949, %f6957, %f6909;
	fma.rn.f32 	%f6990, %f6949, %f6958, %f6910;
	fma.rn.f32 	%f6991, %f6949, %f6959, %f6911;
	fma.rn.f32 	%f6992, %f6949, %f6960, %f6912;
	fma.rn.f32 	%f6993, %f6949, %f6961, %f6913;
	fma.rn.f32 	%f6994, %f6950, %f6954, %f6914;
	fma.rn.f32 	%f6995, %f6950, %f6955, %f6915;
	fma.rn.f32 	%f6996, %f6950, %f6956, %f6916;
	fma.rn.f32 	%f6997, %f6950, %f6957, %f6917;
	fma.rn.f32 	%f6998, %f6950, %f6958, %f6918;
	fma.rn.f32 	%f6999, %f6950, %f6959, %f6919;
	fma.rn.f32 	%f7000, %f6950, %f6960, %f6920;
	fma.rn.f32 	%f7001, %f6950, %f6961, %f6921;
	fma.rn.f32 	%f7002, %f6951, %f6954, %f6922;
	fma.rn.f32 	%f7003, %f6951, %f6955, %f6923;
	fma.rn.f32 	%f7004, %f6951, %f6956, %f6924;
	fma.rn.f32 	%f7005, %f6951, %f6957, %f6925;
	fma.rn.f32 	%f7006, %f6951, %f6958, %f6926;
	fma.rn.f32 	%f7007, %f6951, %f6959, %f6927;
	fma.rn.f32 	%f7008, %f6951, %f6960, %f6928;
	fma.rn.f32 	%f7009, %f6951, %f6961, %f6929;
	fma.rn.f32 	%f7010, %f6952, %f6954, %f6930;
	fma.rn.f32 	%f7011, %f6952, %f6955, %f6931;
	fma.rn.f32 	%f7012, %f6952, %f6956, %f6932;
	fma.rn.f32 	%f7013, %f6952, %f6957, %f6933;
	fma.rn.f32 	%f7014, %f6952, %f6958, %f6934;
	fma.rn.f32 	%f7015, %f6952, %f6959, %f6935;
	fma.rn.f32 	%f7016, %f6952, %f6960, %f6936;
	fma.rn.f32 	%f7017, %f6952, %f6961, %f6937;
	fma.rn.f32 	%f7018, %f6953, %f6954, %f6938;
	fma.rn.f32 	%f7019, %f6953, %f6955, %f6939;
	fma.rn.f32 	%f7020, %f6953, %f6956, %f6940;
	fma.rn.f32 	%f7021, %f6953, %f6957, %f6941;
	fma.rn.f32 	%f7022, %f6953, %f6958, %f6942;
	fma.rn.f32 	%f7023, %f6953, %f6959, %f6943;
	fma.rn.f32 	%f7024, %f6953, %f6960, %f6944;
	fma.rn.f32 	%f7025, %f6953, %f6961, %f6945;
	ld.shared.f32 	%f7026, [%r34+2048];
	ld.shared.f32 	%f7027, [%r34+2052];
	ld.shared.f32 	%f7028, [%r34+2056];
	ld.shared.f32 	%f7029, [%r34+2060];
	ld.shared.f32 	%f7030, [%r34+2064];
	ld.shared.f32 	%f7031, [%r34+2068];
	ld.shared.f32 	%f7032, [%r34+2072];
	ld.shared.f32 	%f7033, [%r34+2076];
	ld.shared.f32 	%f7034, [%r36+2048];
	ld.shared.f32 	%f7035, [%r36+2052];
	ld.shared.f32 	%f7036, [%r36+2056];
	ld.shared.f32 	%f7037, [%r36+2060];
	ld.shared.f32 	%f7038, [%r36+2064];
	ld.shared.f32 	%f7039, [%r36+2068];
	ld.shared.f32 	%f7040, [%r36+2072];
	ld.shared.f32 	%f7041, [%r36+2076];
	fma.rn.f32 	%f7042, %f7026, %f7034, %f6962;
	fma.rn.f32 	%f7043, %f7026, %f7035, %f6963;
	fma.rn.f32 	%f7044, %f7026, %f7036, %f6964;
	fma.rn.f32 	%f7045, %f7026, %f7037, %f6965;
	fma.rn.f32 	%f7046, %f7026, %f7038, %f6966;
	fma.rn.f32 	%f7047, %f7026, %f7039, %f6967;
	fma.rn.f32 	%f7048, %f7026, %f7040, %f6968;
	fma.rn.f32 	%f7049, %f7026, %f7041, %f6969;
	fma.rn.f32 	%f7050, %f7027, %f7034, %f6970;
	fma.rn.f32 	%f7051, %f7027, %f7035, %f6971;
	fma.rn.f32 	%f7052, %f7027, %f7036, %f6972;
	fma.rn.f32 	%f7053, %f7027, %f7037, %f6973;
	fma.rn.f32 	%f7054, %f7027, %f7038, %f6974;
	fma.rn.f32 	%f7055, %f7027, %f7039, %f6975;
	fma.rn.f32 	%f7056, %f7027, %f7040, %f6976;
	fma.rn.f32 	%f7057, %f7027, %f7041, %f6977;
	fma.rn.f32 	%f7058, %f7028, %f7034, %f6978;
	fma.rn.f32 	%f7059, %f7028, %f7035, %f6979;
	fma.rn.f32 	%f7060, %f7028, %f7036, %f6980;
	fma.rn.f32 	%f7061, %f7028, %f7037, %f6981;
	fma.rn.f32 	%f7062, %f7028, %f7038, %f6982;
	fma.rn.f32 	%f7063, %f7028, %f7039, %f6983;
	fma.rn.f32 	%f7064, %f7028, %f7040, %f6984;
	fma.rn.f32 	%f7065, %f7028, %f7041, %f6985;
	fma.rn.f32 	%f7066, %f7029, %f7034, %f6986;
	fma.rn.f32 	%f7067, %f7029, %f7035, %f6987;
	fma.rn.f32 	%f7068, %f7029, %f7036, %f6988;
	fma.rn.f32 	%f7069, %f7029, %f7037, %f6989;
	fma.rn.f32 	%f7070, %f7029, %f7038, %f6990;
	fma.rn.f32 	%f7071, %f7029, %f7039, %f6991;
	fma.rn.f32 	%f7072, %f7029, %f7040, %f6992;
	fma.rn.f32 	%f7073, %f7029, %f7041, %f6993;
	fma.rn.f32 	%f7074, %f7030, %f7034, %f6994;
	fma.rn.f32 	%f7075, %f7030, %f7035, %f6995;
	fma.rn.f32 	%f7076, %f7030, %f7036, %f6996;
	fma.rn.f32 	%f7077, %f7030, %f7037, %f6997;
	fma.rn.f32 	%f7078, %f7030, %f7038, %f6998;
	fma.rn.f32 	%f7079, %f7030, %f7039, %f6999;
	fma.rn.f32 	%f7080, %f7030, %f7040, %f7000;
	fma.rn.f32 	%f7081, %f7030, %f7041, %f7001;
	fma.rn.f32 	%f7082, %f7031, %f7034, %f7002;
	fma.rn.f32 	%f7083, %f7031, %f7035, %f7003;
	fma.rn.f32 	%f7084, %f7031, %f7036, %f7004;
	fma.rn.f32 	%f7085, %f7031, %f7037, %f7005;
	fma.rn.f32 	%f7086, %f7031, %f7038, %f7006;
	fma.rn.f32 	%f7087, %f7031, %f7039, %f7007;
	fma.rn.f32 	%f7088, %f7031, %f7040, %f7008;
	fma.rn.f32 	%f7089, %f7031, %f7041, %f7009;
	fma.rn.f32 	%f7090, %f7032, %f7034, %f7010;
	fma.rn.f32 	%f7091, %f7032, %f7035, %f7011;
	fma.rn.f32 	%f7092, %f7032, %f7036, %f7012;
	fma.rn.f32 	%f7093, %f7032, %f7037, %f7013;
	fma.rn.f32 	%f7094, %f7032, %f7038, %f7014;
	fma.rn.f32 	%f7095, %f7032, %f7039, %f7015;
	fma.rn.f32 	%f7096, %f7032, %f7040, %f7016;
	fma.rn.f32 	%f7097, %f7032, %f7041, %f7017;
	fma.rn.f32 	%f7098, %f7033, %f7034, %f7018;
	fma.rn.f32 	%f7099, %f7033, %f7035, %f7019;
	fma.rn.f32 	%f7100, %f7033, %f7036, %f7020;
	fma.rn.f32 	%f7101, %f7033, %f7037, %f7021;
	fma.rn.f32 	%f7102, %f7033, %f7038, %f7022;
	fma.rn.f32 	%f7103, %f7033, %f7039, %f7023;
	fma.rn.f32 	%f7104, %f7033, %f7040, %f7024;
	fma.rn.f32 	%f7105, %f7033, %f7041, %f7025;
	ld.shared.f32 	%f7106, [%r34+2560];
	ld.shared.f32 	%f7107, [%r34+2564];
	ld.shared.f32 	%f7108, [%r34+2568];
	ld.shared.f32 	%f7109, [%r34+2572];
	ld.shared.f32 	%f7110, [%r34+2576];
	ld.shared.f32 	%f7111, [%r34+2580];
	ld.shared.f32 	%f7112, [%r34+2584];
	ld.shared.f32 	%f7113, [%r34+2588];
	ld.shared.f32 	%f7114, [%r36+2560];
	ld.shared.f32 	%f7115, [%r36+2564];
	ld.shared.f32 	%f7116, [%r36+2568];
	ld.shared.f32 	%f7117, [%r36+2572];
	ld.shared.f32 	%f7118, [%r36+2576];
	ld.shared.f32 	%f7119, [%r36+2580];
	ld.shared.f32 	%f7120, [%r36+2584];
	ld.shared.f32 	%f7121, [%r36+2588];
	fma.rn.f32 	%f7122, %f7106, %f7114, %f7042;
	fma.rn.f32 	%f7123, %f7106, %f7115, %f7043;
	fma.rn.f32 	%f7124, %f7106, %f7116, %f7044;
	fma.rn.f32 	%f7125, %f7106, %f7117, %f7045;
	fma.rn.f32 	%f7126, %f7106, %f7118, %f7046;
	fma.rn.f32 	%f7127, %f7106, %f7119, %f7047;
	fma.rn.f32 	%f7128, %f7106, %f7120, %f7048;
	fma.rn.f32 	%f7129, %f7106, %f7121, %f7049;
	fma.rn.f32 	%f7130, %f7107, %f7114, %f7050;
	fma.rn.f32 	%f7131, %f7107, %f7115, %f7051;
	fma.rn.f32 	%f7132, %f7107, %f7116, %f7052;
	fma.rn.f32 	%f7133, %f7107, %f7117, %f7053;
	fma.rn.f32 	%f7134, %f7107, %f7118, %f7054;
	fma.rn.f32 	%f7135, %f7107, %f7119, %f7055;
	fma.rn.f32 	%f7136, %f7107, %f7120, %f7056;
	fma.rn.f32 	%f7137, %f7107, %f7121, %f7057;
	fma.rn.f32 	%f7138, %f7108, %f7114, %f7058;
	fma.rn.f32 	%f7139, %f7108, %f7115, %f7059;
	fma.rn.f32 	%f7140, %f7108, %f7116, %f7060;
	fma.rn.f32 	%f7141, %f7108, %f7117, %f7061;
	fma.rn.f32 	%f7142, %f7108, %f7118, %f7062;
	fma.rn.f32 	%f7143, %f7108, %f7119, %f7063;
	fma.rn.f32 	%f7144, %f7108, %f7120, %f7064;
	fma.rn.f32 	%f7145, %f7108, %f7121, %f7065;
	fma.rn.f32 	%f7146, %f7109, %f7114, %f7066;
	fma.rn.f32 	%f7147, %f7109, %f7115, %f7067;
	fma.rn.f32 	%f7148, %f7109, %f7116, %f7068;
	fma.rn.f32 	%f7149, %f7109, %f7117, %f7069;
	fma.rn.f32 	%f7150, %f7109, %f7118, %f7070;
	fma.rn.f32 	%f7151, %f7109, %f7119, %f7071;
	fma.rn.f32 	%f7152, %f7109, %f7120, %f7072;
	fma.rn.f32 	%f7153, %f7109, %f7121, %f7073;
	fma.rn.f32 	%f7154, %f7110, %f7114, %f7074;
	fma.rn.f32 	%f7155, %f7110, %f7115, %f7075;
	fma.rn.f32 	%f7156, %f7110, %f7116, %f7076;
	fma.rn.f32 	%f7157, %f7110, %f7117, %f7077;
	fma.rn.f32 	%f7158, %f7110, %f7118, %f7078;
	fma.rn.f32 	%f7159, %f7110, %f7119, %f7079;
	fma.rn.f32 	%f7160, %f7110, %f7120, %f7080;
	fma.rn.f32 	%f7161, %f7110, %f7121, %f7081;
	fma.rn.f32 	%f7162, %f7111, %f7114, %f7082;
	fma.rn.f32 	%f7163, %f7111, %f7115, %f7083;
	fma.rn.f32 	%f7164, %f7111, %f7116, %f7084;
	fma.rn.f32 	%f7165, %f7111, %f7117, %f7085;
	fma.rn.f32 	%f7166, %f7111, %f7118, %f7086;
	fma.rn.f32 	%f7167, %f7111, %f7119, %f7087;
	fma.rn.f32 	%f7168, %f7111, %f7120, %f7088;
	fma.rn.f32 	%f7169, %f7111, %f7121, %f7089;
	fma.rn.f32 	%f7170, %f7112, %f7114, %f7090;
	fma.rn.f32 	%f7171, %f7112, %f7115, %f7091;
	fma.rn.f32 	%f7172, %f7112, %f7116, %f7092;
	fma.rn.f32 	%f7173, %f7112, %f7117, %f7093;
	fma.rn.f32 	%f7174, %f7112, %f7118, %f7094;
	fma.rn.f32 	%f7175, %f7112, %f7119, %f7095;
	fma.rn.f32 	%f7176, %f7112, %f7120, %f7096;
	fma.rn.f32 	%f7177, %f7112, %f7121, %f7097;
	fma.rn.f32 	%f7178, %f7113, %f7114, %f7098;
	fma.rn.f32 	%f7179, %f7113, %f7115, %f7099;
	fma.rn.f32 	%f7180, %f7113, %f7116, %f7100;
	fma.rn.f32 	%f7181, %f7113, %f7117, %f7101;
	fma.rn.f32 	%f7182, %f7113, %f7118, %f7102;
	fma.rn.f32 	%f7183, %f7113, %f7119, %f7103;
	fma.rn.f32 	%f7184, %f7113, %f7120, %f7104;
	fma.rn.f32 	%f7185, %f7113, %f7121, %f7105;
	ld.shared.f32 	%f7186, [%r34+3072];
	ld.shared.f32 	%f7187, [%r34+3076];
	ld.shared.f32 	%f7188, [%r34+3080];
	ld.shared.f32 	%f7189, [%r34+3084];
	ld.shared.f32 	%f7190, [%r34+3088];
	ld.shared.f32 	%f7191, [%r34+3092];
	ld.shared.f32 	%f7192, [%r34+3096];
	ld.shared.f32 	%f7193, [%r34+3100];
	ld.shared.f32 	%f7194, [%r36+3072];
	ld.shared.f32 	%f7195, [%r36+3076];
	ld.shared.f32 	%f7196, [%r36+3080];
	ld.shared.f32 	%f7197, [%r36+3084];
	ld.shared.f32 	%f7198, [%r36+3088];
	ld.shared.f32 	%f7199, [%r36+3092];
	ld.shared.f32 	%f7200, [%r36+3096];
	ld.shared.f32 	%f7201, [%r36+3100];
	fma.rn.f32 	%f7202, %f7186, %f7194, %f7122;
	fma.rn.f32 	%f7203, %f7186, %f7195, %f7123;
	fma.rn.f32 	%f7204, %f7186, %f7196, %f7124;
	fma.rn.f32 	%f7205, %f7186, %f7197, %f7125;
	fma.rn.f32 	%f7206, %f7186, %f7198, %f7126;
	fma.rn.f32 	%f7207, %f7186, %f7199, %f7127;
	fma.rn.f32 	%f7208, %f7186, %f7200, %f7128;
	fma.rn.f32 	%f7209, %f7186, %f7201, %f7129;
	fma.rn.f32 	%f7210, %f7187, %f7194, %f7130;
	fma.rn.f32 	%f7211, %f7187, %f7195, %f7131;
	fma.rn.f32 	%f7212, %f7187, %f7196, %f7132;
	fma.rn.f32 	%f7213, %f7187, %f7197, %f7133;
	fma.rn.f32 	%f7214, %f7187, %f7198, %f7134;
	fma.rn.f32 	%f7215, %f7187, %f7199, %f7135;
	fma.rn.f32 	%f7216, %f7187, %f7200, %f7136;
	fma.rn.f32 	%f7217, %f7187, %f7201, %f7137;
	fma.rn.f32 	%f7218, %f7188, %f7194, %f7138;
	fma.rn.f32 	%f7219, %f7188, %f7195, %f7139;
	fma.rn.f32 	%f7220, %f7188, %f7196, %f7140;
	fma.rn.f32 	%f7221, %f7188, %f7197, %f7141;
	fma.rn.f32 	%f7222, %f7188, %f7198, %f7142;
	fma.rn.f32 	%f7223, %f7188, %f7199, %f7143;
	fma.rn.f32 	%f7224, %f7188, %f7200, %f7144;
	fma.rn.f32 	%f7225, %f7188, %f7201, %f7145;
	fma.rn.f32 	%f7226, %f7189, %f7194, %f7146;
	fma.rn.f32 	%f7227, %f7189, %f7195, %f7147;
	fma.rn.f32 	%f7228, %f7189, %f7196, %f7148;
	fma.rn.f32 	%f7229, %f7189, %f7197, %f7149;
	fma.rn.f32 	%f7230, %f7189, %f7198, %f7150;
	fma.rn.f32 	%f7231, %f7189, %f7199, %f7151;
	fma.rn.f32 	%f7232, %f7189, %f7200, %f7152;
	fma.rn.f32 	%f7233, %f7189, %f7201, %f7153;
	fma.rn.f32 	%f7234, %f7190, %f7194, %f7154;
	fma.rn.f32 	%f7235, %f7190, %f7195, %f7155;
	fma.rn.f32 	%f7236, %f7190, %f7196, %f7156;
	fma.rn.f32 	%f7237, %f7190, %f7197, %f7157;
	fma.rn.f32 	%f7238, %f7190, %f7198, %f7158;
	fma.rn.f32 	%f7239, %f7190, %f7199, %f7159;
	fma.rn.f32 	%f7240, %f7190, %f7200, %f7160;
	fma.rn.f32 	%f7241, %f7190, %f7201, %f7161;
	fma.rn.f32 	%f7242, %f7191, %f7194, %f7162;
	fma.rn.f32 	%f7243, %f7191, %f7195, %f7163;
	fma.rn.f32 	%f7244, %f7191, %f7196, %f7164;
	fma.rn.f32 	%f7245, %f7191, %f7197, %f7165;
	fma.rn.f32 	%f7246, %f7191, %f7198, %f7166;
	fma.rn.f32 	%f7247, %f7191, %f7199, %f7167;
	fma.rn.f32 	%f7248, %f7191, %f7200, %f7168;
	fma.rn.f32 	%f7249, %f7191, %f7201, %f7169;
	fma.rn.f32 	%f7250, %f7192, %f7194, %f7170;
	fma.rn.f32 	%f7251, %f7192, %f7195, %f7171;
	fma.rn.f32 	%f7252, %f7192, %f7196, %f7172;
	fma.rn.f32 	%f7253, %f7192, %f7197, %f7173;
	fma.rn.f32 	%f7254, %f7192, %f7198, %f7174;
	fma.rn.f32 	%f7255, %f7192, %f7199, %f7175;
	fma.rn.f32 	%f7256, %f7192, %f7200, %f7176;
	fma.rn.f32 	%f7257, %f7192, %f7201, %f7177;
	fma.rn.f32 	%f7258, %f7193, %f7194, %f7178;
	fma.rn.f32 	%f7259, %f7193, %f7195, %f7179;
	fma.rn.f32 	%f7260, %f7193, %f7196, %f7180;
	fma.rn.f32 	%f7261, %f7193, %f7197, %f7181;
	fma.rn.f32 	%f7262, %f7193, %f7198, %f7182;
	fma.rn.f32 	%f7263, %f7193, %f7199, %f7183;
	fma.rn.f32 	%f7264, %f7193, %f7200, %f7184;
	fma.rn.f32 	%f7265, %f7193, %f7201, %f7185;
	ld.shared.f32 	%f7266, [%r34+3584];
	ld.shared.f32 	%f7267, [%r34+3588];
	ld.shared.f32 	%f7268, [%r34+3592];
	ld.shared.f32 	%f7269, [%r34+3596];
	ld.shared.f32 	%f7270, [%r34+3600];
	ld.shared.f32 	%f7271, [%r34+3604];
	ld.shared.f32 	%f7272, [%r34+3608];
	ld.shared.f32 	%f7273, [%r34+3612];
	ld.shared.f32 	%f7274, [%r36+3584];
	ld.shared.f32 	%f7275, [%r36+3588];
	ld.shared.f32 	%f7276, [%r36+3592];
	ld.shared.f32 	%f7277, [%r36+3596];
	ld.shared.f32 	%f7278, [%r36+3600];
	ld.shared.f32 	%f7279, [%r36+3604];
	ld.shared.f32 	%f7280, [%r36+3608];
	ld.shared.f32 	%f7281, [%r36+3612];
	fma.rn.f32 	%f7282, %f7266, %f7274, %f7202;
	fma.rn.f32 	%f7283, %f7266, %f7275, %f7203;
	fma.rn.f32 	%f7284, %f7266, %f7276, %f7204;
	fma.rn.f32 	%f7285, %f7266, %f7277, %f7205;
	fma.rn.f32 	%f7286, %f7266, %f7278, %f7206;
	fma.rn.f32 	%f7287, %f7266, %f7279, %f7207;
	fma.rn.f32 	%f7288, %f7266, %f7280, %f7208;
	fma.rn.f32 	%f7289, %f7266, %f7281, %f7209;
	fma.rn.f32 	%f7290, %f7267, %f7274, %f7210;
	fma.rn.f32 	%f7291, %f7267, %f7275, %f7211;
	fma.rn.f32 	%f7292, %f7267, %f7276, %f7212;
	fma.rn.f32 	%f7293, %f7267, %f7277, %f7213;
	fma.rn.f32 	%f7294, %f7267, %f7278, %f7214;
	fma.rn.f32 	%f7295, %f7267, %f7279, %f7215;
	fma.rn.f32 	%f7296, %f7267, %f7280, %f7216;
	fma.rn.f32 	%f7297, %f7267, %f7281, %f7217;
	fma.rn.f32 	%f7298, %f7268, %f7274, %f7218;
	fma.rn.f32 	%f7299, %f7268, %f7275, %f7219;
	fma.rn.f32 	%f7300, %f7268, %f7276, %f7220;
	fma.rn.f32 	%f7301, %f7268, %f7277, %f7221;
	fma.rn.f32 	%f7302, %f7268, %f7278, %f7222;
	fma.rn.f32 	%f7303, %f7268, %f7279, %f7223;
	fma.rn.f32 	%f7304, %f7268, %f7280, %f7224;
	fma.rn.f32 	%f7305, %f7268, %f7281, %f7225;
	fma.rn.f32 	%f7306, %f7269, %f7274, %f7226;
	fma.rn.f32 	%f7307, %f7269, %f7275, %f7227;
	fma.rn.f32 	%f7308, %f7269, %f7276, %f7228;
	fma.rn.f32 	%f7309, %f7269, %f7277, %f7229;
	fma.rn.f32 	%f7310, %f7269, %f7278, %f7230;
	fma.rn.f32 	%f7311, %f7269, %f7279, %f7231;
	fma.rn.f32 	%f7312, %f7269, %f7280, %f7232;
	fma.rn.f32 	%f7313, %f7269, %f7281, %f7233;
	fma.rn.f32 	%f7314, %f7270, %f7274, %f7234;
	fma.rn.f32 	%f7315, %f7270, %f7275, %f7235;
	fma.rn.f32 	%f7316, %f7270, %f7276, %f7236;
	fma.rn.f32 	%f7317, %f7270, %f7277, %f7237;
	fma.rn.f32 	%f7318, %f7270, %f7278, %f7238;
	fma.rn.f32 	%f7319, %f7270, %f7279, %f7239;
	fma.rn.f32 	%f7320, %f7270, %f7280, %f7240;
	fma.rn.f32 	%f7321, %f7270, %f7281, %f7241;
	fma.rn.f32 	%f7322, %f7271, %f7274, %f7242;
	fma.rn.f32 	%f7323, %f7271, %f7275, %f7243;
	fma.rn.f32 	%f7324, %f7271, %f7276, %f7244;
	fma.rn.f32 	%f7325, %f7271, %f7277, %f7245;
	fma.rn.f32 	%f7326, %f7271, %f7278, %f7246;
	fma.rn.f32 	%f7327, %f7271, %f7279, %f7247;
	fma.rn.f32 	%f7328, %f7271, %f7280, %f7248;
	fma.rn.f32 	%f7329, %f7271, %f7281, %f7249;
	fma.rn.f32 	%f7330, %f7272, %f7274, %f7250;
	fma.rn.f32 	%f7331, %f7272, %f7275, %f7251;
	fma.rn.f32 	%f7332, %f7272, %f7276, %f7252;
	fma.rn.f32 	%f7333, %f7272, %f7277, %f7253;
	fma.rn.f32 	%f7334, %f7272, %f7278, %f7254;
	fma.rn.f32 	%f7335, %f7272, %f7279, %f7255;
	fma.rn.f32 	%f7336, %f7272, %f7280, %f7256;
	fma.rn.f32 	%f7337, %f7272, %f7281, %f7257;
	fma.rn.f32 	%f7338, %f7273, %f7274, %f7258;
	fma.rn.f32 	%f7339, %f7273, %f7275, %f7259;
	fma.rn.f32 	%f7340, %f7273, %f7276, %f7260;
	fma.rn.f32 	%f7341, %f7273, %f7277, %f7261;
	fma.rn.f32 	%f7342, %f7273, %f7278, %f7262;
	fma.rn.f32 	%f7343, %f7273, %f7279, %f7263;
	fma.rn.f32 	%f7344, %f7273, %f7280, %f7264;
	fma.rn.f32 	%f7345, %f7273, %f7281, %f7265;
	bar.sync 	0;
	add.s32 	%r117, %r18, 90112;
	ld.global.nc.f32 	%f7346, [%rd6+352];
	st.shared.f32 	[%r23], %f7346;
	mul.wide.u32 	%rd184, %r117, 4;
	add.s64 	%rd185, %rd7, %rd184;
	ld.global.nc.f32 	%f7347, [%rd185];
	st.shared.f32 	[%r25], %f7347;
	ld.global.nc.f32 	%f7348, [%rd6+356];
	st.shared.f32 	[%r23+512], %f7348;
	add.s32 	%r118, %r18, 91136;
	mul.wide.u32 	%rd186, %r118, 4;
	add.s64 	%rd187, %rd7, %rd186;
	ld.global.nc.f32 	%f7349, [%rd187];
	st.shared.f32 	[%r25+512], %f7349;
	ld.global.nc.f32 	%f7350, [%rd6+360];
	st.shared.f32 	[%r23+1024], %f7350;
	add.s32 	%r119, %r18, 92160;
	mul.wide.u32 	%rd188, %r119, 4;
	add.s64 	%rd189, %rd7, %rd188;
	ld.global.nc.f32 	%f7351, [%rd189];
	st.shared.f32 	[%r25+1024], %f7351;
	ld.global.nc.f32 	%f7352, [%rd6+364];
	st.shared.f32 	[%r23+1536], %f7352;
	add.s32 	%r120, %r18, 93184;
	mul.wide.u32 	%rd190, %r120, 4;
	add.s64 	%rd191, %rd7, %rd190;
	ld.global.nc.f32 	%f7353, [%rd191];
	st.shared.f32 	[%r25+1536], %f7353;
	ld.global.nc.f32 	%f7354, [%rd6+368];
	st.shared.f32 	[%r23+2048], %f7354;
	add.s32 	%r121, %r18, 94208;
	mul.wide.u32 	%rd192, %r121, 4;
	add.s64 	%rd193, %rd7, %rd192;
	ld.global.nc.f32 	%f7355, [%rd193];
	st.shared.f32 	[%r25+2048], %f7355;
	ld.global.nc.f32 	%f7356, [%rd6+372];
	st.shared.f32 	[%r23+2560], %f7356;
	add.s32 	%r122, %r18, 95232;
	mul.wide.u32 	%rd194, %r122, 4;
	add.s64 	%rd195, %rd7, %rd194;
	ld.global.nc.f32 	%f7357, [%rd195];
	st.shared.f32 	[%r25+2560], %f7357;
	ld.global.nc.f32 	%f7358, [%rd6+376];
	st.shared.f32 	[%r23+3072], %f7358;
	add.s32 	%r123, %r18, 96256;
	mul.wide.u32 	%rd196, %r123, 4;
	add.s64 	%rd197, %rd7, %rd196;
	ld.global.nc.f32 	%f7359, [%rd197];
	st.shared.f32 	[%r25+3072], %f7359;
	ld.global.nc.f32 	%f7360, [%rd6+380];
	st.shared.f32 	[%r23+3584], %f7360;
	add.s32 	%r124, %r18, 97280;
	mul.wide.u32 	%rd198, %r124, 4;
	add.s64 	%rd199, %rd7, %rd198;
	ld.global.nc.f32 	%f7361, [%rd199];
	st.shared.f32 	[%r25+3584], %f7361;
	bar.sync 	0;
	ld.shared.f32 	%f7362, [%r34];
	ld.shared.f32 	%f7363, [%r34+4];
	ld.shared.f32 	%f7364, [%r34+8];
	ld.shared.f32 	%f7365, [%r34+12];
	ld.shared.f32 	%f7366, [%r34+16];
	ld.shared.f32 	%f7367, [%r34+20];
	ld.shared.f32 	%f7368, [%r34+24];
	ld.shared.f32 	%f7369, [%r34+28];
	ld.shared.f32 	%f7370, [%r36];
	ld.shared.f32 	%f7371, [%r36+4];
	ld.shared.f32 	%f7372, [%r36+8];
	ld.shared.f32 	%f7373, [%r36+12];
	ld.shared.f32 	%f7374, [%r36+16];
	ld.shared.f32 	%f7375, [%r36+20];
	ld.shared.f32 	%f7376, [%r36+24];
	ld.shared.f32 	%f7377, [%r36+28];
	fma.rn.f32 	%f7378, %f7362, %f7370, %f7282;
	fma.rn.f32 	%f7379, %f7362, %f7371, %f7283;
	fma.rn.f32 	%f7380, %f7362, %f7372, %f7284;
	fma.rn.f32 	%f7381, %f7362, %f7373, %f7285;
	fma.rn.f32 	%f7382, %f7362, %f7374, %f7286;
	fma.rn.f32 	%f7383, %f7362, %f7375, %f7287;
	fma.rn.f32 	%f7384, %f7362, %f7376, %f7288;
	fma.rn.f32 	%f7385, %f7362, %f7377, %f7289;
	fma.rn.f32 	%f7386, %f7363, %f7370, %f7290;
	fma.rn.f32 	%f7387, %f7363, %f7371, %f7291;
	fma.rn.f32 	%f7388, %f7363, %f7372, %f7292;
	fma.rn.f32 	%f7389, %f7363, %f7373, %f7293;
	fma.rn.f32 	%f7390, %f7363, %f7374, %f7294;
	fma.rn.f32 	%f7391, %f7363, %f7375, %f7295;
	fma.rn.f32 	%f7392, %f7363, %f7376, %f7296;
	fma.rn.f32 	%f7393, %f7363, %f7377, %f7297;
	fma.rn.f32 	%f7394, %f7364, %f7370, %f7298;
	fma.rn.f32 	%f7395, %f7364, %f7371, %f7299;
	fma.rn.f32 	%f7396, %f7364, %f7372, %f7300;
	fma.rn.f32 	%f7397, %f7364, %f7373, %f7301;
	fma.rn.f32 	%f7398, %f7364, %f7374, %f7302;
	fma.rn.f32 	%f7399, %f7364, %f7375, %f7303;
	fma.rn.f32 	%f7400, %f7364, %f7376, %f7304;
	fma.rn.f32 	%f7401, %f7364, %f7377, %f7305;
	fma.rn.f32 	%f7402, %f7365, %f7370, %f7306;
	fma.rn.f32 	%f7403, %f7365, %f7371, %f7307;
	fma.rn.f32 	%f7404, %f7365, %f7372, %f7308;
	fma.rn.f32 	%f7405, %f7365, %f7373, %f7309;
	fma.rn.f32 	%f7406, %f7365, %f7374, %f7310;
	fma.rn.f32 	%f7407, %f7365, %f7375, %f7311;
	fma.rn.f32 	%f7408, %f7365, %f7376, %f7312;
	fma.rn.f32 	%f7409, %f7365, %f7377, %f7313;
	fma.rn.f32 	%f7410, %f7366, %f7370, %f7314;
	fma.rn.f32 	%f7411, %f7366, %f7371, %f7315;
	fma.rn.f32 	%f7412, %f7366, %f7372, %f7316;
	fma.rn.f32 	%f7413, %f7366, %f7373, %f7317;
	fma.rn.f32 	%f7414, %f7366, %f7374, %f7318;
	fma.rn.f32 	%f7415, %f7366, %f7375, %f7319;
	fma.rn.f32 	%f7416, %f7366, %f7376, %f7320;
	fma.rn.f32 	%f7417, %f7366, %f7377, %f7321;
	fma.rn.f32 	%f7418, %f7367, %f7370, %f7322;
	fma.rn.f32 	%f7419, %f7367, %f7371, %f7323;
	fma.rn.f32 	%f7420, %f7367, %f7372, %f7324;
	fma.rn.f32 	%f7421, %f7367, %f7373, %f7325;
	fma.rn.f32 	%f7422, %f7367, %f7374, %f7326;
	fma.rn.f32 	%f7423, %f7367, %f7375, %f7327;
	fma.rn.f32 	%f7424, %f7367, %f7376, %f7328;
	fma.rn.f32 	%f7425, %f7367, %f7377, %f7329;
	fma.rn.f32 	%f7426, %f7368, %f7370, %f7330;
	fma.rn.f32 	%f7427, %f7368, %f7371, %f7331;
	fma.rn.f32 	%f7428, %f7368, %f7372, %f7332;
	fma.rn.f32 	%f7429, %f7368, %f7373, %f7333;
	fma.rn.f32 	%f7430, %f7368, %f7374, %f7334;
	fma.rn.f32 	%f7431, %f7368, %f7375, %f7335;
	fma.rn.f32 	%f7432, %f7368, %f7376, %f7336;
	fma.rn.f32 	%f7433, %f7368, %f7377, %f7337;
	fma.rn.f32 	%f7434, %f7369, %f7370, %f7338;
	fma.rn.f32 	%f7435, %f7369, %f7371, %f7339;
	fma.rn.f32 	%f7436, %f7369, %f7372, %f7340;
	fma.rn.f32 	%f7437, %f7369, %f7373, %f7341;
	fma.rn.f32 	%f7438, %f7369, %f7374, %f7342;
	fma.rn.f32 	%f7439, %f7369, %f7375, %f7343;
	fma.rn.f32 	%f7440, %f7369, %f7376, %f7344;
	fma.rn.f32 	%f7441, %f7369, %f7377, %f7345;
	ld.shared.f32 	%f7442, [%r34+512];
	ld.shared.f32 	%f7443, [%r34+516];
	ld.shared.f32 	%f7444, [%r34+520];
	ld.shared.f32 	%f7445, [%r34+524];
	ld.shared.f32 	%f7446, [%r34+528];
	ld.shared.f32 	%f7447, [%r34+532];
	ld.shared.f32 	%f7448, [%r34+536];
	ld.shared.f32 	%f7449, [%r34+540];
	ld.shared.f32 	%f7450, [%r36+512];
	ld.shared.f32 	%f7451, [%r36+516];
	ld.shared.f32 	%f7452, [%r36+520];
	ld.shared.f32 	%f7453, [%r36+524];
	ld.shared.f32 	%f7454, [%r36+528];
	ld.shared.f32 	%f7455, [%r36+532];
	ld.shared.f32 	%f7456, [%r36+536];
	ld.shared.f32 	%f7457, [%r36+540];
	fma.rn.f32 	%f7458, %f7442, %f7450, %f7378;
	fma.rn.f32 	%f7459, %f7442, %f7451, %f7379;
	fma.rn.f32 	%f7460, %f7442, %f7452, %f7380;
	fma.rn.f32 	%f7461, %f7442, %f7453, %f7381;
	fma.rn.f32 	%f7462, %f7442, %f7454, %f7382;
	fma.rn.f32 	%f7463, %f7442, %f7455, %f7383;
	fma.rn.f32 	%f7464, %f7442, %f7456, %f7384;
	fma.rn.f32 	%f7465, %f7442, %f7457, %f7385;
	fma.rn.f32 	%f7466, %f7443, %f7450, %f7386;
	fma.rn.f32 	%f7467, %f7443, %f7451, %f7387;
	fma.rn.f32 	%f7468, %f7443, %f7452, %f7388;
	fma.rn.f32 	%f7469, %f7443, %f7453, %f7389;
	fma.rn.f32 	%f7470, %f7443, %f7454, %f7390;
	fma.rn.f32 	%f7471, %f7443, %f7455, %f7391;
	fma.rn.f32 	%f7472, %f7443, %f7456, %f7392;
	fma.rn.f32 	%f7473, %f7443, %f7457, %f7393;
	fma.rn.f32 	%f7474, %f7444, %f7450, %f7394;
	fma.rn.f32 	%f7475, %f7444, %f7451, %f7395;
	fma.rn.f32 	%f7476, %f7444, %f7452, %f7396;
	fma.rn.f32 	%f7477, %f7444, %f7453, %f7397;
	fma.rn.f32 	%f7478, %f7444, %f7454, %f7398;
	fma.rn.f32 	%f7479, %f7444, %f7455, %f7399;
	fma.rn.f32 	%f7480, %f7444, %f7456, %f7400;
	fma.rn.f32 	%f7481, %f7444, %f7457, %f7401;
	fma.rn.f32 	%f7482, %f7445, %f7450, %f7402;
	fma.rn.f32 	%f7483, %f7445, %f7451, %f7403;
	fma.rn.f32 	%f7484, %f7445, %f7452, %f7404;
	fma.rn.f32 	%f7485, %f7445, %f7453, %f7405;
	fma.rn.f32 	%f7486, %f7445, %f7454, %f7406;
	fma.rn.f32 	%f7487, %f7445, %f7455, %f7407;
	fma.rn.f32 	%f7488, %f7445, %f7456, %f7408;
	fma.rn.f32 	%f7489, %f7445, %f7457, %f7409;
	fma.rn.f32 	%f7490, %f7446, %f7450, %f7410;
	fma.rn.f32 	%f7491, %f7446, %f7451, %f7411;
	fma.rn.f32 	%f7492, %f7446, %f7452, %f7412;
	fma.rn.f32 	%f7493, %f7446, %f7453, %f7413;
	fma.rn.f32 	%f7494, %f7446, %f7454, %f7414;
	fma.rn.f32 	%f7495, %f7446, %f7455, %f7415;
	fma.rn.f32 	%f7496, %f7446, %f7456, %f7416;
	fma.rn.f32 	%f7497, %f7446, %f7457, %f7417;
	fma.rn.f32 	%f7498, %f7447, %f7450, %f7418;
	fma.rn.f32 	%f7499, %f7447, %f7451, %f7419;
	fma.rn.f32 	%f7500, %f7447, %f7452, %f7420;
	fma.rn.f32 	%f7501, %f7447, %f7453, %f7421;
	fma.rn.f32 	%f7502, %f7447, %f7454, %f7422;
	fma.rn.f32 	%f7503, %f7447, %f7455, %f7423;
	fma.rn.f32 	%f7504, %f7447, %f7456, %f7424;
	fma.rn.f32 	%f7505, %f7447, %f7457, %f7425;
	fma.rn.f32 	%f7506, %f7448, %f7450, %f7426;
	fma.rn.f32 	%f7507, %f7448, %f7451, %f7427;
	fma.rn.f32 	%f7508, %f7448, %f7452, %f7428;
	fma.rn.f32 	%f7509, %f7448, %f7453, %f7429;
	fma.rn.f32 	%f7510, %f7448, %f7454, %f7430;
	fma.rn.f32 	%f7511, %f7448, %f7455, %f7431;
	fma.rn.f32 	%f7512, %f7448, %f7456, %f7432;
	fma.rn.f32 	%f7513, %f7448, %f7457, %f7433;
	fma.rn.f32 	%f7514, %f7449, %f7450, %f7434;
	fma.rn.f32 	%f7515, %f7449, %f7451, %f7435;
	fma.rn.f32 	%f7516, %f7449, %f7452, %f7436;
	fma.rn.f32 	%f7517, %f7449, %f7453, %f7437;
	fma.rn.f32 	%f7518, %f7449, %f7454, %f7438;
	fma.rn.f32 	%f7519, %f7449, %f7455, %f7439;
	fma.rn.f32 	%f7520, %f7449, %f7456, %f7440;
	fma.rn.f32 	%f7521, %f7449, %f7457, %f7441;
	ld.shared.f32 	%f7522, [%r34+1024];
	ld.shared.f32 	%f7523, [%r34+1028];
	ld.shared.f32 	%f7524, [%r34+1032];
	ld.shared.f32 	%f7525, [%r34+1036];
	ld.shared.f32 	%f7526, [%r34+1040];
	ld.shared.f32 	%f7527, [%r34+1044];
	ld.shared.f32 	%f7528, [%r34+1048];
	ld.shared.f32 	%f7529, [%r34+1052];
	ld.shared.f32 	%f7530, [%r36+1024];
	ld.shared.f32 	%f7531, [%r36+1028];
	ld.shared.f32 	%f7532, [%r36+1032];
	ld.shared.f32 	%f7533, [%r36+1036];
	ld.shared.f32 	%f7534, [%r36+1040];
	ld.shared.f32 	%f7535, [%r36+1044];
	ld.shared.f32 	%f7536, [%r36+1048];
	ld.shared.f32 	%f7537, [%r36+1052];
	fma.rn.f32 	%f7538, %f7522, %f7530, %f7458;
	fma.rn.f32 	%f7539, %f7522, %f7531, %f7459;
	fma.rn.f32 	%f7540, %f7522, %f7532, %f7460;
	fma.rn.f32 	%f7541, %f7522, %f7533, %f7461;
	fma.rn.f32 	%f7542, %f7522, %f7534, %f7462;
	fma.rn.f32 	%f7543, %f7522, %f7535, %f7463;
	fma.rn.f32 	%f7544, %f7522, %f7536, %f7464;
	fma.rn.f32 	%f7545, %f7522, %f7537, %f7465;
	fma.rn.f32 	%f7546, %f7523, %f7530, %f7466;
	fma.rn.f32 	%f7547, %f7523, %f7531, %f7467;
	fma.rn.f32 	%f7548, %f7523, %f7532, %f7468;
	fma.rn.f32 	%f7549, %f7523, %f7533, %f7469;
	fma.rn.f32 	%f7550, %f7523, %f7534, %f7470;
	fma.rn.f32 	%f7551, %f7523, %f7535, %f7471;
	fma.rn.f32 	%f7552, %f7523, %f7536, %f7472;
	fma.rn.f32 	%f7553, %f7523, %f7537, %f7473;
	fma.rn.f32 	%f7554, %f7524, %f7530, %f7474;
	fma.rn.f32 	%f7555, %f7524, %f7531, %f7475;
	fma.rn.f32 	%f7556, %f7524, %f7532, %f7476;
	fma.rn.f32 	%f7557, %f7524, %f7533, %f7477;
	fma.rn.f32 	%f7558, %f7524, %f7534, %f7478;
	fma.rn.f32 	%f7559, %f7524, %f7535, %f7479;
	fma.rn.f32 	%f7560, %f7524, %f7536, %f7480;
	fma.rn.f32 	%f7561, %f7524, %f7537, %f7481;
	fma.rn.f32 	%f7562, %f7525, %f7530, %f7482;
	fma.rn.f32 	%f7563, %f7525, %f7531, %f7483;
	fma.rn.f32 	%f7564, %f7525, %f7532, %f7484;
	fma.rn.f32 	%f7565, %f7525, %f7533, %f7485;
	fma.rn.f32 	%f7566, %f7525, %f7534, %f7486;
	fma.rn.f32 	%f7567, %f7525, %f7535, %f7487;
	fma.rn.f32 	%f7568, %f7525, %f7536, %f7488;
	fma.rn.f32 	%f7569, %f7525, %f7537, %f7489;
	fma.rn.f32 	%f7570, %f7526, %f7530, %f7490;
	fma.rn.f32 	%f7571, %f7526, %f7531, %f7491;
	fma.rn.f32 	%f7572, %f7526, %f7532, %f7492;
	fma.rn.f32 	%f7573, %f7526, %f7533, %f7493;
	fma.rn.f32 	%f7574, %f7526, %f7534, %f7494;
	fma.rn.f32 	%f7575, %f7526, %f7535, %f7495;
	fma.rn.f32 	%f7576, %f7526, %f7536, %f7496;
	fma.rn.f32 	%f7577, %f7526, %f7537, %f7497;
	fma.rn.f32 	%f7578, %f7527, %f7530, %f7498;
	fma.rn.f32 	%f7579, %f7527, %f7531, %f7499;
	fma.rn.f32 	%f7580, %f7527, %f7532, %f7500;
	fma.rn.f32 	%f7581, %f7527, %f7533, %f7501;
	fma.rn.f32 	%f7582, %f7527, %f7534, %f7502;
	fma.rn.f32 	%f7583, %f7527, %f7535, %f7503;
	fma.rn.f32 	%f7584, %f7527, %f7536, %f7504;
	fma.rn.f32 	%f7585, %f7527, %f7537, %f7505;
	fma.rn.f32 	%f7586, %f7528, %f7530, %f7506;
	fma.rn.f32 	%f7587, %f7528, %f7531, %f7507;
	fma.rn.f32 	%f7588, %f7528, %f7532, %f7508;
	fma.rn.f32 	%f7589, %f7528, %f7533, %f7509;
	fma.rn.f32 	%f7590, %f7528, %f7534, %f7510;
	fma.rn.f32 	%f7591, %f7528, %f7535, %f7511;
	fma.rn.f32 	%f7592, %f7528, %f7536, %f7512;
	fma.rn.f32 	%f7593, %f7528, %f7537, %f7513;
	fma.rn.f32 	%f7594, %f7529, %f7530, %f7514;
	fma.rn.f32 	%f7595, %f7529, %f7531, %f7515;
	fma.rn.f32 	%f7596, %f7529, %f7532, %f7516;
	fma.rn.f32 	%f7597, %f7529, %f7533, %f7517;
	fma.rn.f32 	%f7598, %f7529, %f7534, %f7518;
	fma.rn.f32 	%f7599, %f7529, %f7535, %f7519;
	fma.rn.f32 	%f7600, %f7529, %f7536, %f7520;
	fma.rn.f32 	%f7601, %f7529, %f7537, %f7521;
	ld.shared.f32 	%f7602, [%r34+1536];
	ld.shared.f32 	%f7603, [%r34+1540];
	ld.shared.f32 	%f7604, [%r34+1544];
	ld.shared.f32 	%f7605, [%r34+1548];
	ld.shared.f32 	%f7606, [%r34+1552];
	ld.shared.f32 	%f7607, [%r34+1556];
	ld.shared.f32 	%f7608, [%r34+1560];
	ld.shared.f32 	%f7609, [%r34+1564];
	ld.shared.f32 	%f7610, [%r36+1536];
	ld.shared.f32 	%f7611, [%r36+1540];
	ld.shared.f32 	%f7612, [%r36+1544];
	ld.shared.f32 	%f7613, [%r36+1548];
	ld.shared.f32 	%f7614, [%r36+1552];
	ld.shared.f32 	%f7615, [%r36+1556];
	ld.shared.f32 	%f7616, [%r36+1560];
	ld.shared.f32 	%f7617, [%r36+1564];
	fma.rn.f32 	%f7618, %f7602, %f7610, %f7538;
	fma.rn.f32 	%f7619, %f7602, %f7611, %f7539;
	fma.rn.f32 	%f7620, %f7602, %f7612, %f7540;
	fma.rn.f32 	%f7621, %f7602, %f7613, %f7541;
	fma.rn.f32 	%f7622, %f7602, %f7614, %f7542;
	fma.rn.f32 	%f7623, %f7602, %f7615, %f7543;
	fma.rn.f32 	%f7624, %f7602, %f7616, %f7544;
	fma.rn.f32 	%f7625, %f7602, %f7617, %f7545;
	fma.rn.f32 	%f7626, %f7603, %f7610, %f7546;
	fma.rn.f32 	%f7627, %f7603, %f7611, %f7547;
	fma.rn.f32 	%f7628, %f7603, %f7612, %f7548;
	fma.rn.f32 	%f7629, %f7603, %f7613, %f7549;
	fma.rn.f32 	%f7630, %f7603, %f7614, %f7550;
	fma.rn.f32 	%f7631, %f7603, %f7615, %f7551;
	fma.rn.f32 	%f7632, %f7603, %f7616, %f7552;
	fma.rn.f32 	%f7633, %f7603, %f7617, %f7553;
	fma.rn.f32 	%f7634, %f7604, %f7610, %f7554;
	fma.rn.f32 	%f7635, %f7604, %f7611, %f7555;
	fma.rn.f32 	%f7636, %f7604, %f7612, %f7556;
	fma.rn.f32 	%f7637, %f7604, %f7613, %f7557;
	fma.rn.f32 	%f7638, %f7604, %f7614, %f7558;
	fma.rn.f32 	%f7639, %f7604, %f7615, %f7559;
	fma.rn.f32 	%f7640, %f7604, %f7616, %f7560;
	fma.rn.f32 	%f7641, %f7604, %f7617, %f7561;
	fma.rn.f32 	%f7642, %f7605, %f7610, %f7562;
	fma.rn.f32 	%f7643, %f7605, %f7611, %f7563;
	fma.rn.f32 	%f7644, %f7605, %f7612, %f7564;
	fma.rn.f32 	%f7645, %f7605, %f7613, %f7565;
	fma.rn.f32 	%f7646, %f7605, %f7614, %f7566;
	fma.rn.f32 	%f7647, %f7605, %f7615, %f7567;
	fma.rn.f32 	%f7648, %f7605, %f7616, %f7568;
	fma.rn.f32 	%f7649, %f7605, %f7617, %f7569;
	fma.rn.f32 	%f7650, %f7606, %f7610, %f7570;
	fma.rn.f32 	%f7651, %f7606, %f7611, %f7571;
	fma.rn.f32 	%f7652, %f7606, %f7612, %f7572;
	fma.rn.f32 	%f7653, %f7606, %f7613, %f7573;
	fma.rn.f32 	%f7654, %f7606, %f7614, %f7574;
	fma.rn.f32 	%f7655, %f7606, %f7615, %f7575;
	fma.rn.f32 	%f7656, %f7606, %f7616, %f7576;
	fma.rn.f32 	%f7657, %f7606, %f7617, %f7577;
	fma.rn.f32 	%f7658, %f7607, %f7610, %f7578;
	fma.rn.f32 	%f7659, %f7607, %f7611, %f7579;
	fma.rn.f32 	%f7660, %f7607, %f7612, %f7580;
	fma.rn.f32 	%f7661, %f7607, %f7613, %f7581;
	fma.rn.f32 	%f7662, %f7607, %f7614, %f7582;
	fma.rn.f32 	%f7663, %f7607, %f7615, %f7583;
	fma.rn.f32 	%f7664, %f7607, %f7616, %f7584;
	fma.rn.f32 	%f7665, %f7607, %f7617, %f7585;
	fma.rn.f32 	%f7666, %f7608, %f7610, %f7586;
	fma.rn.f32 	%f7667, %f7608, %f7611, %f7587;
	fma.rn.f32 	%f7668, %f7608, %f7612, %f7588;
	fma.rn.f32 	%f7669, %f7608, %f7613, %f7589;
	fma.rn.f32 	%f7670, %f7608, %f7614, %f7590;
	fma.rn.f32 	%f7671, %f7608, %f7615, %f7591;
	fma.rn.f32 	%f7672, %f7608, %f7616, %f7592;
	fma.rn.f32 	%f7673, %f7608, %f7617, %f7593;
	fma.rn.f32 	%f7674, %f7609, %f7610, %f7594;
	fma.rn.f32 	%f7675, %f7609, %f7611, %f7595;
	fma.rn.f32 	%f7676, %f7609, %f7612, %f7596;
	fma.rn.f32 	%f7677, %f7609, %f7613, %f7597;
	fma.rn.f32 	%f7678, %f7609, %f7614, %f7598;
	fma.rn.f32 	%f7679, %f7609, %f7615, %f7599;
	fma.rn.f32 	%f7680, %f7609, %f7616, %f7600;
	fma.rn.f32 	%f7681, %f7609, %f7617, %f7601;
	ld.shared.f32 	%f7682, [%r34+2048];
	ld.shared.f32 	%f7683, [%r34+2052];
	ld.shared.f32 	%f7684, [%r34+2056];
	ld.shared.f32 	%f7685, [%r34+2060];
	ld.shared.f32 	%f7686, [%r34+2064];
	ld.shared.f32 	%f7687, [%r34+2068];
	ld.shared.f32 	%f7688, [%r34+2072];
	ld.shared.f32 	%f7689, [%r34+2076];
	ld.shared.f32 	%f7690, [%r36+2048];
	ld.shared.f32 	%f7691, [%r36+2052];
	ld.shared.f32 	%f7692, [%r36+2056];
	ld.shared.f32 	%f7693, [%r36+2060];
	ld.shared.f32 	%f7694, [%r36+2064];
	ld.shared.f32 	%f7695, [%r36+2068];
	ld.shared.f32 	%f7696, [%r36+2072];
	ld.shared.f32 	%f7697, [%r36+2076];
	fma.rn.f32 	%f7698, %f7682, %f7690, %f7618;
	fma.rn.f32 	%f7699, %f7682, %f7691, %f7619;
	fma.rn.f32 	%f7700, %f7682, %f7692, %f7620;
	fma.rn.f32 	%f7701, %f7682, %f7693, %f7621;
	fma.rn.f32 	%f7702, %f7682, %f7694, %f7622;
	fma.rn.f32 	%f7703, %f7682, %f7695, %f7623;
	fma.rn.f32 	%f7704, %f7682, %f7696, %f7624;
	fma.rn.f32 	%f7705, %f7682, %f7697, %f7625;
	fma.rn.f32 	%f7706, %f7683, %f7690, %f7626;
	fma.rn.f32 	%f7707, %f7683, %f7691, %f7627;
	fma.rn.f32 	%f7708, %f7683, %f7692, %f7628;
	fma.rn.f32 	%f7709, %f7683, %f7693, %f7629;
	fma.rn.f32 	%f7710, %f7683, %f7694, %f7630;
	fma.rn.f32 	%f7711, %f7683, %f7695, %f7631;
	fma.rn.f32 	%f7712, %f7683, %f7696, %f7632;
	fma.rn.f32 	%f7713, %f7683, %f7697, %f7633;
	fma.rn.f32 	%f7714, %f7684, %f7690, %f7634;
	fma.rn.f32 	%f7715, %f7684, %f7691, %f7635;
	fma.rn.f32 	%f7716, %f7684, %f7692, %f7636;
	fma.rn.f32 	%f7717, %f7684, %f7693, %f7637;
	fma.rn.f32 	%f7718, %f7684, %f7694, %f7638;
	fma.rn.f32 	%f7719, %f7684, %f7695, %f7639;
	fma.rn.f32 	%f7720, %f7684, %f7696, %f7640;
	fma.rn.f32 	%f7721, %f7684, %f7697, %f7641;
	fma.rn.f32 	%f7722, %f7685, %f7690, %f7642;
	fma.rn.f32 	%f7723, %f7685, %f7691, %f7643;
	fma.rn.f32 	%f7724, %f7685, %f7692, %f7644;
	fma.rn.f32 	%f7725, %f7685, %f7693, %f7645;
	fma.rn.f32 	%f7726, %f7685, %f7694, %f7646;
	fma.rn.f32 	%f7727, %f7685, %f7695, %f7647;
	fma.rn.f32 	%f7728, %f7685, %f7696, %f7648;
	fma.rn.f32 	%f7729, %f7685, %f7697, %f7649;
	fma.rn.f32 	%f7730, %f7686, %f7690, %f7650;
	fma.rn.f32 	%f7731, %f7686, %f7691, %f7651;
	fma.rn.f32 	%f7732, %f7686, %f7692, %f7652;
	fma.rn.f32 	%f7733, %f7686, %f7693, %f7653;
	fma.rn.f32 	%f7734, %f7686, %f7694, %f7654;
	fma.rn.f32 	%f7735, %f7686, %f7695, %f7655;
	fma.rn.f32 	%f7736, %f7686, %f7696, %f7656;
	fma.rn.f32 	%f7737, %f7686, %f7697, %f7657;
	fma.rn.f32 	%f7738, %f7687, %f7690, %f7658;
	fma.rn.f32 	%f7739, %f7687, %f7691, %f7659;
	fma.rn.f32 	%f7740, %f7687, %f7692, %f7660;
	fma.rn.f32 	%f7741, %f7687, %f7693, %f7661;
	fma.rn.f32 	%f7742, %f7687, %f7694, %f7662;
	fma.rn.f32 	%f7743, %f7687, %f7695, %f7663;
	fma.rn.f32 	%f7744, %f7687, %f7696, %f7664;
	fma.rn.f32 	%f7745, %f7687, %f7697, %f7665;
	fma.rn.f32 	%f7746, %f7688, %f7690, %f7666;
	fma.rn.f32 	%f7747, %f7688, %f7691, %f7667;
	fma.rn.f32 	%f7748, %f7688, %f7692, %f7668;
	fma.rn.f32 	%f7749, %f7688, %f7693, %f7669;
	fma.rn.f32 	%f7750, %f7688, %f7694, %f7670;
	fma.rn.f32 	%f7751, %f7688, %f7695, %f7671;
	fma.rn.f32 	%f7752, %f7688, %f7696, %f7672;
	fma.rn.f32 	%f7753, %f7688, %f7697, %f7673;
	fma.rn.f32 	%f7754, %f7689, %f7690, %f7674;
	fma.rn.f32 	%f7755, %f7689, %f7691, %f7675;
	fma.rn.f32 	%f7756, %f7689, %f7692, %f7676;
	fma.rn.f32 	%f7757, %f7689, %f7693, %f7677;
	fma.rn.f32 	%f7758, %f7689, %f7694, %f7678;
	fma.rn.f32 	%f7759, %f7689, %f7695, %f7679;
	fma.rn.f32 	%f7760, %f7689, %f7696, %f7680;
	fma.rn.f32 	%f7761, %f7689, %f7697, %f7681;
	ld.shared.f32 	%f7762, [%r34+2560];
	ld.shared.f32 	%f7763, [%r34+2564];
	ld.shared.f32 	%f7764, [%r34+2568];
	ld.shared.f32 	%f7765, [%r34+2572];
	ld.shared.f32 	%f7766, [%r34+2576];
	ld.shared.f32 	%f7767, [%r34+2580];
	ld.shared.f32 	%f7768, [%r34+2584];
	ld.shared.f32 	%f7769, [%r34+2588];
	ld.shared.f32 	%f7770, [%r36+2560];
	ld.shared.f32 	%f7771, [%r36+2564];
	ld.shared.f32 	%f7772, [%r36+2568];
	ld.shared.f32 	%f7773, [%r36+2572];
	ld.shared.f32 	%f7774, [%r36+2576];
	ld.shared.f32 	%f7775, [%r36+2580];
	ld.shared.f32 	%f7776, [%r36+2584];
	ld.shared.f32 	%f7777, [%r36+2588];
	fma.rn.f32 	%f7778, %f7762, %f7770, %f7698;
	fma.rn.f32 	%f7779, %f7762, %f7771, %f7699;
	fma.rn.f32 	%f7780, %f7762, %f7772, %f7700;
	fma.rn.f32 	%f7781, %f7762, %f7773, %f7701;
	fma.rn.f32 	%f7782, %f7762, %f7774, %f7702;
	fma.rn.f32 	%f7783, %f7762, %f7775, %f7703;
	fma.rn.f32 	%f7784, %f7762, %f7776, %f7704;
	fma.rn.f32 	%f7785, %f7762, %f7777, %f7705;
	fma.rn.f32 	%f7786, %f7763, %f7770, %f7706;
	fma.rn.f32 	%f7787, %f7763, %f7771, %f7707;
	fma.rn.f32 	%f7788, %f7763, %f7772, %f7708;
	fma.rn.f32 	%f7789, %f7763, %f7773, %f7709;
	fma.rn.f32 	%f7790, %f7763, %f7774, %f7710;
	fma.rn.f32 	%f7791, %f7763, %f7775, %f7711;
	fma.rn.f32 	%f7792, %f7763, %f7776, %f7712;
	fma.rn.f32 	%f7793, %f7763, %f7777, %f7713;
	fma.rn.f32 	%f7794, %f7764, %f7770, %f7714;
	fma.rn.f32 	%f7795, %f7764, %f7771, %f7715;
	fma.rn.f32 	%f7796, %f7764, %f7772, %f7716;
	fma.rn.f32 	%f7797, %f7764, %f7773, %f7717;
	fma.rn.f32 	%f7798, %f7764, %f7774, %f7718;
	fma.rn.f32 	%f7799, %f7764, %f7775, %f7719;
	fma.rn.f32 	%f7800, %f7764, %f7776, %f7720;
	fma.rn.f32 	%f7801, %f7764, %f7777, %f7721;
	fma.rn.f32 	%f7802, %f7765, %f7770, %f7722;
	fma.rn.f32 	%f7803, %f7765, %f7771, %f7723;
	fma.rn.f32 	%f7804, %f7765, %f7772, %f7724;
	fma.rn.f32 	%f7805, %f7765, %f7773, %f7725;
	fma.rn.f32 	%f7806, %f7765, %f7774, %f7726;
	fma.rn.f32 	%f7807, %f7765, %f7775, %f7727;
	fma.rn.f32 	%f7808, %f7765, %f7776, %f7728;
	fma.rn.f32 	%f7809, %f7765, %f7777, %f7729;
	fma.rn.f32 	%f7810, %f7766, %f7770, %f7730;
	fma.rn.f32 	%f7811, %f7766, %f7771, %f7731;
	fma.rn.f32 	%f7812, %f7766, %f7772, %f7732;
	fma.rn.f32 	%f7813, %f7766, %f7773, %f7733;
	fma.rn.f32 	%f7814, %f7766, %f7774, %f7734;
	fma.rn.f32 	%f7815, %f7766, %f7775, %f7735;
	fma.rn.f32 	%f7816, %f7766, %f7776, %f7736;
	fma.rn.f32 	%f7817, %f7766, %f7777, %f7737;
	fma.rn.f32 	%f7818, %f7767, %f7770, %f7738;
	fma.rn.f32 	%f7819, %f7767, %f7771, %f7739;
	fma.rn.f32 	%f7820, %f7767, %f7772, %f7740;
	fma.rn.f32 	%f7821, %f7767, %f7773, %f7741;
	fma.rn.f32 	%f7822, %f7767, %f7774, %f7742;
	fma.rn.f32 	%f7823, %f7767, %f7775, %f7743;
	fma.rn.f32 	%f7824, %f7767, %f7776, %f7744;
	fma.rn.f32 	%f7825, %f7767, %f7777, %f7745;
	fma.rn.f32 	%f7826, %f7768, %f7770, %f7746;
	fma.rn.f32 	%f7827, %f7768, %f7771, %f7747;
	fma.rn.f32 	%f7828, %f7768, %f7772, %f7748;
	fma.rn.f32 	%f7829, %f7768, %f7773, %f7749;
	fma.rn.f32 	%f7830, %f7768, %f7774, %f7750;
	fma.rn.f32 	%f7831, %f7768, %f7775, %f7751;
	fma.rn.f32 	%f7832, %f7768, %f7776, %f7752;
	fma.rn.f32 	%f7833, %f7768, %f7777, %f7753;
	fma.rn.f32 	%f7834, %f7769, %f7770, %f7754;
	fma.rn.f32 	%f7835, %f7769, %f7771, %f7755;
	fma.rn.f32 	%f7836, %f7769, %f7772, %f7756;
	fma.rn.f32 	%f7837, %f7769, %f7773, %f7757;
	fma.rn.f32 	%f7838, %f7769, %f7774, %f7758;
	fma.rn.f32 	%f7839, %f7769, %f7775, %f7759;
	fma.rn.f32 	%f7840, %f7769, %f7776, %f7760;
	fma.rn.f32 	%f7841, %f7769, %f7777, %f7761;
	ld.shared.f32 	%f7842, [%r34+3072];
	ld.shared.f32 	%f7843, [%r34+3076];
	ld.shared.f32 	%f7844, [%r34+3080];
	ld.shared.f32 	%f7845, [%r34+3084];
	ld.shared.f32 	%f7846, [%r34+3088];
	ld.shared.f32 	%f7847, [%r34+3092];
	ld.shared.f32 	%f7848, [%r34+3096];
	ld.shared.f32 	%f7849, [%r34+3100];
	ld.shared.f32 	%f7850, [%r36+3072];
	ld.shared.f32 	%f7851, [%r36+3076];
	ld.shared.f32 	%f7852, [%r36+3080];
	ld.shared.f32 	%f7853, [%r36+3084];
	ld.shared.f32 	%f7854, [%r36+3088];
	ld.shared.f32 	%f7855, [%r36+3092];
	ld.shared.f32 	%f7856, [%r36+3096];
	ld.shared.f32 	%f7857, [%r36+3100];
	fma.rn.f32 	%f7858, %f7842, %f7850, %f7778;
	fma.rn.f32 	%f7859, %f7842, %f7851, %f7779;
	fma.rn.f32 	%f7860, %f7842, %f7852, %f7780;
	fma.rn.f32 	%f7861, %f7842, %f7853, %f7781;
	fma.rn.f32 	%f7862, %f7842, %f7854, %f7782;
	fma.rn.f32 	%f7863, %f7842, %f7855, %f7783;
	fma.rn.f32 	%f7864, %f7842, %f7856, %f7784;
	fma.rn.f32 	%f7865, %f7842, %f7857, %f7785;
	fma.rn.f32 	%f7866, %f7843, %f7850, %f7786;
	fma.rn.f32 	%f7867, %f7843, %f7851, %f7787;
	fma.rn.f32 	%f7868, %f7843, %f7852, %f7788;
	fma.rn.f32 	%f7869, %f7843, %f7853, %f7789;
	fma.rn.f32 	%f7870, %f7843, %f7854, %f7790;
	fma.rn.f32 	%f7871, %f7843, %f7855, %f7791;
	fma.rn.f32 	%f7872, %f7843, %f7856, %f7792;
	fma.rn.f32 	%f7873, %f7843, %f7857, %f7793;
	fma.rn.f32 	%f7874, %f7844, %f7850, %f7794;
	fma.rn.f32 	%f7875, %f7844, %f7851, %f7795;
	fma.rn.f32 	%f7876, %f7844, %f7852, %f7796;
	fma.rn.f32 	%f7877, %f7844, %f7853, %f7797;
	fma.rn.f32 	%f7878, %f7844, %f7854, %f7798;
	fma.rn.f32 	%f7879, %f7844, %f7855, %f7799;
	fma.rn.f32 	%f7880, %f7844, %f7856, %f7800;
	fma.rn.f32 	%f7881, %f7844, %f7857, %f7801;
	fma.rn.f32 	%f7882, %f7845, %f7850, %f7802;
	fma.rn.f32 	%f7883, %f7845, %f7851, %f7803;
	fma.rn.f32 	%f7884, %f7845, %f7852, %f7804;
	fma.rn.f32 	%f7885, %f7845, %f7853, %f7805;
	fma.rn.f32 	%f7886, %f7845, %f7854, %f7806;
	fma.rn.f32 	%f7887, %f7845, %f7855, %f7807;
	fma.rn.f32 	%f7888, %f7845, %f7856, %f7808;
	fma.rn.f32 	%f7889, %f7845, %f7857, %f7809;
	fma.rn.f32 	%f7890, %f7846, %f7850, %f7810;
	fma.rn.f32 	%f7891, %f7846, %f7851, %f7811;
	fma.rn.f32 	%f7892, %f7846, %f7852, %f7812;
	fma.rn.f32 	%f7893, %f7846, %f7853, %f7813;
	fma.rn.f32 	%f7894, %f7846, %f7854, %f7814;
	fma.rn.f32 	%f7895, %f7846, %f7855, %f7815;
	fma.rn.f32 	%f7896, %f7846, %f7856, %f7816;
	fma.rn.f32 	%f7897, %f7846, %f7857, %f7817;
	fma.rn.f32 	%f7898, %f7847, %f7850, %f7818;
	fma.rn.f32 	%f7899, %f7847, %f7851, %f7819;
	fma.rn.f32 	%f7900, %f7847, %f7852, %f7820;
	fma.rn.f32 	%f7901, %f7847, %f7853, %f7821;
	fma.rn.f32 	%f7902, %f7847, %f7854, %f7822;
	fma.rn.f32 	%f7903, %f7847, %f7855, %f7823;
	fma.rn.f32 	%f7904, %f7847, %f7856, %f7824;
	fma.rn.f32 	%f7905, %f7847, %f7857, %f7825;
	fma.rn.f32 	%f7906, %f7848, %f7850, %f7826;
	fma.rn.f32 	%f7907, %f7848, %f7851, %f7827;
	fma.rn.f32 	%f7908, %f7848, %f7852, %f7828;
	fma.rn.f32 	%f7909, %f7848, %f7853, %f7829;
	fma.rn.f32 	%f7910, %f7848, %f7854, %f7830;
	fma.rn.f32 	%f7911, %f7848, %f7855, %f7831;
	fma.rn.f32 	%f7912, %f7848, %f7856, %f7832;
	fma.rn.f32 	%f7913, %f7848, %f7857, %f7833;
	fma.rn.f32 	%f7914, %f7849, %f7850, %f7834;
	fma.rn.f32 	%f7915, %f7849, %f7851, %f7835;
	fma.rn.f32 	%f7916, %f7849, %f7852, %f7836;
	fma.rn.f32 	%f7917, %f7849, %f7853, %f7837;
	fma.rn.f32 	%f7918, %f7849, %f7854, %f7838;
	fma.rn.f32 	%f7919, %f7849, %f7855, %f7839;
	fma.rn.f32 	%f7920, %f7849, %f7856, %f7840;
	fma.rn.f32 	%f7921, %f7849, %f7857, %f7841;
	ld.shared.f32 	%f7922, [%r34+3584];
	ld.shared.f32 	%f7923, [%r34+3588];
	ld.shared.f32 	%f7924, [%r34+3592];
	ld.shared.f32 	%f7925, [%r34+3596];
	ld.shared.f32 	%f7926, [%r34+3600];
	ld.shared.f32 	%f7927, [%r34+3604];
	ld.shared.f32 	%f7928, [%r34+3608];
	ld.shared.f32 	%f7929, [%r34+3612];
	ld.shared.f32 	%f7930, [%r36+3584];
	ld.shared.f32 	%f7931, [%r36+3588];
	ld.shared.f32 	%f7932, [%r36+3592];
	ld.shared.f32 	%f7933, [%r36+3596];
	ld.shared.f32 	%f7934, [%r36+3600];
	ld.shared.f32 	%f7935, [%r36+3604];
	ld.shared.f32 	%f7936, [%r36+3608];
	ld.shared.f32 	%f7937, [%r36+3612];
	fma.rn.f32 	%f7938, %f7922, %f7930, %f7858;
	fma.rn.f32 	%f7939, %f7922, %f7931, %f7859;
	fma.rn.f32 	%f7940, %f7922, %f7932, %f7860;
	fma.rn.f32 	%f7941, %f7922, %f7933, %f7861;
	fma.rn.f32 	%f7942, %f7922, %f7934, %f7862;
	fma.rn.f32 	%f7943, %f7922, %f7935, %f7863;
	fma.rn.f32 	%f7944, %f7922, %f7936, %f7864;
	fma.rn.f32 	%f7945, %f7922, %f7937, %f7865;
	fma.rn.f32 	%f7946, %f7923, %f7930, %f7866;
	fma.rn.f32 	%f7947, %f7923, %f7931, %f7867;
	fma.rn.f32 	%f7948, %f7923, %f7932, %f7868;
	fma.rn.f32 	%f7949, %f7923, %f7933, %f7869;
	fma.rn.f32 	%f7950, %f7923, %f7934, %f7870;
	fma.rn.f32 	%f7951, %f7923, %f7935, %f7871;
	fma.rn.f32 	%f7952, %f7923, %f7936, %f7872;
	fma.rn.f32 	%f7953, %f7923, %f7937, %f7873;
	fma.rn.f32 	%f7954, %f7924, %f7930, %f7874;
	fma.rn.f32 	%f7955, %f7924, %f7931, %f7875;
	fma.rn.f32 	%f7956, %f7924, %f7932, %f7876;
	fma.rn.f32 	%f7957, %f7924, %f7933, %f7877;
	fma.rn.f32 	%f7958, %f7924, %f7934, %f7878;
	fma.rn.f32 	%f7959, %f7924, %f7935, %f7879;
	fma.rn.f32 	%f7960, %f7924, %f7936, %f7880;
	fma.rn.f32 	%f7961, %f7924, %f7937, %f7881;
	fma.rn.f32 	%f7962, %f7925, %f7930, %f7882;
	fma.rn.f32 	%f7963, %f7925, %f7931, %f7883;
	fma.rn.f32 	%f7964, %f7925, %f7932, %f7884;
	fma.rn.f32 	%f7965, %f7925, %f7933, %f7885;
	fma.rn.f32 	%f7966, %f7925, %f7934, %f7886;
	fma.rn.f32 	%f7967, %f7925, %f7935, %f7887;
	fma.rn.f32 	%f7968, %f7925, %f7936, %f7888;
	fma.rn.f32 	%f7969, %f7925, %f7937, %f7889;
	fma.rn.f32 	%f7970, %f7926, %f7930, %f7890;
	fma.rn.f32 	%f7971, %f7926, %f7931, %f7891;
	fma.rn.f32 	%f7972, %f7926, %f7932, %f7892;
	fma.rn.f32 	%f7973, %f7926, %f7933, %f7893;
	fma.rn.f32 	%f7974, %f7926, %f7934, %f7894;
	fma.rn.f32 	%f7975, %f7926, %f7935, %f7895;
	fma.rn.f32 	%f7976, %f7926, %f7936, %f7896;
	fma.rn.f32 	%f7977, %f7926, %f7937, %f7897;
	fma.rn.f32 	%f7978, %f7927, %f7930, %f7898;
	fma.rn.f32 	%f7979, %f7927, %f7931, %f7899;
	fma.rn.f32 	%f7980, %f7927, %f7932, %f7900;
	fma.rn.f32 	%f7981, %f7927, %f7933, %f7901;
	fma.rn.f32 	%f7982, %f7927, %f7934, %f7902;
	fma.rn.f32 	%f7983, %f7927, %f7935, %f7903;
	fma.rn.f32 	%f7984, %f7927, %f7936, %f7904;
	fma.rn.f32 	%f7985, %f7927, %f7937, %f7905;
	fma.rn.f32 	%f7986, %f7928, %f7930, %f7906;
	fma.rn.f32 	%f7987, %f7928, %f7931, %f7907;
	fma.rn.f32 	%f7988, %f7928, %f7932, %f7908;
	fma.rn.f32 	%f7989, %f7928, %f7933, %f7909;
	fma.rn.f32 	%f7990, %f7928, %f7934, %f7910;
	fma.rn.f32 	%f7991, %f7928, %f7935, %f7911;
	fma.rn.f32 	%f7992, %f7928, %f7936, %f7912;
	fma.rn.f32 	%f7993, %f7928, %f7937, %f7913;
	fma.rn.f32 	%f7994, %f7929, %f7930, %f7914;
	fma.rn.f32 	%f7995, %f7929, %f7931, %f7915;
	fma.rn.f32 	%f7996, %f7929, %f7932, %f7916;
	fma.rn.f32 	%f7997, %f7929, %f7933, %f7917;
	fma.rn.f32 	%f7998, %f7929, %f7934, %f7918;
	fma.rn.f32 	%f7999, %f7929, %f7935, %f7919;
	fma.rn.f32 	%f8000, %f7929, %f7936, %f7920;
	fma.rn.f32 	%f8001, %f7929, %f7937, %f7921;
	bar.sync 	0;
	add.s32 	%r125, %r18, 98304;
	ld.global.nc.f32 	%f8002, [%rd6+384];
	st.shared.f32 	[%r23], %f8002;
	mul.wide.u32 	%rd200, %r125, 4;
	add.s64 	%rd201, %rd7, %rd200;
	ld.global.nc.f32 	%f8003, [%rd201];
	st.shared.f32 	[%r25], %f8003;
	ld.global.nc.f32 	%f8004, [%rd6+388];
	st.shared.f32 	[%r23+512], %f8004;
	add.s32 	%r126, %r18, 99328;
	mul.wide.u32 	%rd202, %r126, 4;
	add.s64 	%rd203, %rd7, %rd202;
	ld.global.nc.f32 	%f8005, [%rd203];
	st.shared.f32 	[%r25+512], %f8005;
	ld.global.nc.f32 	%f8006, [%rd6+392];
	st.shared.f32 	[%r23+1024], %f8006;
	add.s32 	%r127, %r18, 100352;
	mul.wide.u32 	%rd204, %r127, 4;
	add.s64 	%rd205, %rd7, %rd204;
	ld.global.nc.f32 	%f8007, [%rd205];
	st.shared.f32 	[%r25+1024], %f8007;
	ld.global.nc.f32 	%f8008, [%rd6+396];
	st.shared.f32 	[%r23+1536], %f8008;
	add.s32 	%r128, %r18, 101376;
	mul.wide.u32 	%rd206, %r128, 4;
	add.s64 	%rd207, %rd7, %rd206;
	ld.global.nc.f32 	%f8009, [%rd207];
	st.shared.f32 	[%r25+1536], %f8009;
	ld.global.nc.f32 	%f8010, [%rd6+400];
	st.shared.f32 	[%r23+2048], %f8010;
	add.s32 	%r129, %r18, 102400;
	mul.wide.u32 	%rd208, %r129, 4;
	add.s64 	%rd209, %rd7, %rd208;
	ld.global.nc.f32 	%f8011, [%rd209];
	st.shared.f32 	[%r25+2048], %f8011;
	ld.global.nc.f32 	%f8012, [%rd6+404];
	st.shared.f32 	[%r23+2560], %f8012;
	add.s32 	%r130, %r18, 103424;
	mul.wide.u32 	%rd210, %r130, 4;
	add.s64 	%rd211, %rd7, %rd210;
	ld.global.nc.f32 	%f8013, [%rd211];
	st.shared.f32 	[%r25+2560], %f8013;
	ld.global.nc.f32 	%f8014, [%rd6+408];
	st.shared.f32 	[%r23+3072], %f8014;
	add.s32 	%r131, %r18, 104448;
	mul.wide.u32 	%rd212, %r131, 4;
	add.s64 	%rd213, %rd7, %rd212;
	ld.global.nc.f32 	%f8015, [%rd213];
	st.shared.f32 	[%r25+3072], %f8015;
	ld.global.nc.f32 	%f8016, [%rd6+412];
	st.shared.f32 	[%r23+3584], %f8016;
	add.s32 	%r132, %r18, 105472;
	mul.wide.u32 	%rd214, %r132, 4;
	add.s64 	%rd215, %rd7, %rd214;
	ld.global.nc.f32 	%f8017, [%rd215];
	st.shared.f32 	[%r25+3584], %f8017;
	bar.sync 	0;
	ld.shared.f32 	%f8018, [%r34];
	ld.shared.f32 	%f8019, [%r34+4];
	ld.shared.f32 	%f8020, [%r34+8];
	ld.shared.f32 	%f8021, [%r34+12];
	ld.shared.f32 	%f8022, [%r34+16];
	ld.shared.f32 	%f8023, [%r34+20];
	ld.shared.f32 	%f8024, [%r34+24];
	ld.shared.f32 	%f8025, [%r34+28];
	ld.shared.f32 	%f8026, [%r36];
	ld.shared.f32 	%f8027, [%r36+4];
	ld.shared.f32 	%f8028, [%r36+8];
	ld.shared.f32 	%f8029, [%r36+12];
	ld.shared.f32 	%f8030, [%r36+16];
	ld.shared.f32 	%f8031, [%r36+20];
	ld.shared.f32 	%f8032, [%r36+24];
	ld.shared.f32 	%f8033, [%r36+28];
	fma.rn.f32 	%f8034, %f8018, %f8026, %f7938;
	fma.rn.f32 	%f8035, %f8018, %f8027, %f7939;
	fma.rn.f32 	%f8036, %f8018, %f8028, %f7940;
	fma.rn.f32 	%f8037, %f8018, %f8029, %f7941;
	fma.rn.f32 	%f8038, %f8018, %f8030, %f7942;
	fma.rn.f32 	%f8039, %f8018, %f8031, %f7943;
	fma.rn.f32 	%f8040, %f8018, %f8032, %f7944;
	fma.rn.f32 	%f8041, %f8018, %f8033, %f7945;
	fma.rn.f32 	%f8042, %f8019, %f8026, %f7946;
	fma.rn.f32 	%f8043, %f8019, %f8027, %f7947;
	fma.rn.f32 	%f8044, %f8019, %f8028, %f7948;
	fma.rn.f32 	%f8045, %f8019, %f8029, %f7949;
	fma.rn.f32 	%f8046, %f8019, %f8030, %f7950;
	fma.rn.f32 	%f8047, %f8019, %f8031, %f7951;
	fma.rn.f32 	%f8048, %f8019, %f8032, %f7952;
	fma.rn.f32 	%f8049, %f8019, %f8033, %f7953;
	fma.rn.f32 	%f8050, %f8020, %f8026, %f7954;
	fma.rn.f32 	%f8051, %f8020, %f8027, %f7955;
	fma.rn.f32 	%f8052, %f8020, %f8028, %f7956;
	fma.rn.f32 	%f8053, %f8020, %f8029, %f7957;
	fma.rn.f32 	%f8054, %f8020, %f8030, %f7958;
	fma.rn.f32 	%f8055, %f8020, %f8031, %f7959;
	fma.rn.f32 	%f8056, %f8020, %f8032, %f7960;
	fma.rn.f32 	%f8057, %f8020, %f8033, %f7961;
	fma.rn.f32 	%f8058, %f8021, %f8026, %f7962;
	fma.rn.f32 	%f8059, %f8021, %f8027, %f7963;
	fma.rn.f32 	%f8060, %f8021, %f8028, %f7964;
	fma.rn.f32 	%f8061, %f8021, %f8029, %f7965;
	fma.rn.f32 	%f8062, %f8021, %f8030, %f7966;
	fma.rn.f32 	%f8063, %f8021, %f8031, %f7967;
	fma.rn.f32 	%f8064, %f8021, %f8032, %f7968;
	fma.rn.f32 	%f8065, %f8021, %f8033, %f7969;
	fma.rn.f32 	%f8066, %f8022, %f8026, %f7970;
	fma.rn.f32 	%f8067, %f8022, %f8027, %f7971;
	fma.rn.f32 	%f8068, %f8022, %f8028, %f7972;
	fma.rn.f32 	%f8069, %f8022, %f8029, %f7973;
	fma.rn.f32 	%f8070, %f8022, %f8030, %f7974;
	fma.rn.f32 	%f8071, %f8022, %f8031, %f7975;
	fma.rn.f32 	%f8072, %f8022, %f8032, %f7976;
	fma.rn.f32 	%f8073, %f8022, %f8033, %f7977;
	fma.rn.f32 	%f8074, %f8023, %f8026, %f7978;
	fma.rn.f32 	%f8075, %f8023, %f8027, %f7979;
	fma.rn.f32 	%f8076, %f8023, %f8028, %f7980;
	fma.rn.f32 	%f8077, %f8023, %f8029, %f7981;
	fma.rn.f32 	%f8078, %f8023, %f8030, %f7982;
	fma.rn.f32 	%f8079, %f8023, %f8031, %f7983;
	fma.rn.f32 	%f8080, %f8023, %f8032, %f7984;
	fma.rn.f32 	%f8081, %f8023, %f8033, %f7985;
	fma.rn.f32 	%f8082, %f8024, %f8026, %f7986;
	fma.rn.f32 	%f8083, %f8024, %f8027, %f7987;
	fma.rn.f32 	%f8084, %f8024, %f8028, %f7988;
	fma.rn.f32 	%f8085, %f8024, %f8029, %f7989;
	fma.rn.f32 	%f8086, %f8024, %f8030, %f7990;
	fma.rn.f32 	%f8087, %f8024, %f8031, %f7991;
	fma.rn.f32 	%f8088, %f8024, %f8032, %f7992;
	fma.rn.f32 	%f8089, %f8024, %f8033, %f7993;
	fma.rn.f32 	%f8090, %f8025, %f8026, %f7994;
	fma.rn.f32 	%f8091, %f8025, %f8027, %f7995;
	fma.rn.f32 	%f8092, %f8025, %f8028, %f7996;
	fma.rn.f32 	%f8093, %f8025, %f8029, %f7997;
	fma.rn.f32 	%f8094, %f8025, %f8030, %f7998;
	fma.rn.f32 	%f8095, %f8025, %f8031, %f7999;
	fma.rn.f32 	%f8096, %f8025, %f8032, %f8000;
	fma.rn.f32 	%f8097, %f8025, %f8033, %f8001;
	ld.shared.f32 	%f8098, [%r34+512];
	ld.shared.f32 	%f8099, [%r34+516];
	ld.shared.f32 	%f8100, [%r34+520];
	ld.shared.f32 	%f8101, [%r34+524];
	ld.shared.f32 	%f8102, [%r34+528];
	ld.shared.f32 	%f8103, [%r34+532];
	ld.shared.f32 	%f8104, [%r34+536];
	ld.shared.f32 	%f8105, [%r34+540];
	ld.shared.f32 	%f8106, [%r36+512];
	ld.shared.f32 	%f8107, [%r36+516];
	ld.shared.f32 	%f8108, [%r36+520];
	ld.shared.f32 	%f8109, [%r36+524];
	ld.shared.f32 	%f8110, [%r36+528];
	ld.shared.f32 	%f8111, [%r36+532];
	ld.shared.f32 	%f8112, [%r36+536];
	ld.shared.f32 	%f8113, [%r36+540];
	fma.rn.f32 	%f8114, %f8098, %f8106, %f8034;
	fma.rn.f32 	%f8115, %f8098, %f8107, %f8035;
	fma.rn.f32 	%f8116, %f8098, %f8108, %f8036;
	fma.rn.f32 	%f8117, %f8098, %f8109, %f8037;
	fma.rn.f32 	%f8118, %f8098, %f8110, %f8038;
	fma.rn.f32 	%f8119, %f8098, %f8111, %f8039;
	fma.rn.f32 	%f8120, %f8098, %f8112, %f8040;
	fma.rn.f32 	%f8121, %f8098, %f8113, %f8041;
	fma.rn.f32 	%f8122, %f8099, %f8106, %f8042;
	fma.rn.f32 	%f8123, %f8099, %f8107, %f8043;
	fma.rn.f32 	%f8124, %f8099, %f8108, %f8044;
	fma.rn.f32 	%f8125, %f8099, %f8109, %f8045;
	fma.rn.f32 	%f8126, %f8099, %f8110, %f8046;
	fma.rn.f32 	%f8127, %f8099, %f8111, %f8047;
	fma.rn.f32 	%f8128, %f8099, %f8112, %f8048;
	fma.rn.f32 	%f8129, %f8099, %f8113, %f8049;
	fma.rn.f32 	%f8130, %f8100, %f8106, %f8050;
	fma.rn.f32 	%f8131, %f8100, %f8107, %f8051;
	fma.rn.f32 	%f8132, %f8100, %f8108, %f8052;
	fma.rn.f32 	%f8133, %f8100, %f8109, %f8053;
	fma.rn.f32 	%f8134, %f8100, %f8110, %f8054;
	fma.rn.f32 	%f8135, %f8100, %f8111, %f8055;
	fma.rn.f32 	%f8136, %f8100, %f8112, %f8056;
	fma.rn.f32 	%f8137, %f8100, %f8113, %f8057;
	fma.rn.f32 	%f8138, %f8101, %f8106, %f8058;
	fma.rn.f32 	%f8139, %f8101, %f8107, %f8059;
	fma.rn.f32 	%f8140, %f8101, %f8108, %f8060;
	fma.rn.f32 	%f8141, %f8101, %f8109, %f8061;
	fma.rn.f32 	%f8142, %f8101, %f8110, %f8062;
	fma.rn.f32 	%f8143, %f8101, %f8111, %f8063;
	fma.rn.f32 	%f8144, %f8101, %f8112, %f8064;
	fma.rn.f32 	%f8145, %f8101, %f8113, %f8065;
	fma.rn.f32 	%f8146, %f8102, %f8106, %f8066;
	fma.rn.f32 	%f8147, %f8102, %f8107, %f8067;
	fma.rn.f32 	%f8148, %f8102, %f8108, %f8068;
	fma.rn.f32 	%f8149, %f8102, %f8109, %f8069;
	fma.rn.f32 	%f8150, %f8102, %f8110, %f8070;
	fma.rn.f32 	%f8151, %f8102, %f8111, %f8071;
	fma.rn.f32 	%f8152, %f8102, %f8112, %f8072;
	fma.rn.f32 	%f8153, %f8102, %f8113, %f8073;
	fma.rn.f32 	%f8154, %f8103, %f8106, %f8074;
	fma.rn.f32 	%f8155, %f8103, %f8107, %f8075;
	fma.rn.f32 	%f8156, %f8103, %f8108, %f8076;
	fma.rn.f32 	%f8157, %f8103, %f8109, %f8077;
	fma.rn.f32 	%f8158, %f8103, %f8110, %f8078;
	fma.rn.f32 	%f8159, %f8103, %f8111, %f8079;
	fma.rn.f32 	%f8160, %f8103, %f8112, %f8080;
	fma.rn.f32 	%f8161, %f8103, %f8113, %f8081;
	fma.rn.f32 	%f8162, %f8104, %f8106, %f8082;
	fma.rn.f32 	%f8163, %f8104, %f8107, %f8083;
	fma.rn.f32 	%f8164, %f8104, %f8108, %f8084;
	fma.rn.f32 	%f8165, %f8104, %f8109, %f8085;
	fma.rn.f32 	%f8166, %f8104, %f8110, %f8086;
	fma.rn.f32 	%f8167, %f8104, %f8111, %f8087;
	fma.rn.f32 	%f8168, %f8104, %f8112, %f8088;
	fma.rn.f32 	%f8169, %f8104, %f8113, %f8089;
	fma.rn.f32 	%f8170, %f8105, %f8106, %f8090;
	fma.rn.f32 	%f8171, %f8105, %f8107, %f8091;
	fma.rn.f32 	%f8172, %f8105, %f8108, %f8092;
	fma.rn.f32 	%f8173, %f8105, %f8109, %f8093;
	fma.rn.f32 	%f8174, %f8105, %f8110, %f8094;
	fma.rn.f32 	%f8175, %f8105, %f8111, %f8095;
	fma.rn.f32 	%f8176, %f8105, %f8112, %f8096;
	fma.rn.f32 	%f8177, %f8105, %f8113, %f8097;
	ld.shared.f32 	%f8178, [%r34+1024];
	ld.shared.f32 	%f8179, [%r34+1028];
	ld.shared.f32 	%f8180, [%r34+1032];
	ld.shared.f32 	%f8181, [%r34+1036];
	ld.shared.f32 	%f8182, [%r34+1040];
	ld.shared.f32 	%f8183, [%r34+1044];
	ld.shared.f32 	%f8184, [%r34+1048];
	ld.shared.f32 	%f8185, [%r34+1052];
	ld.shared.f32 	%f8186, [%r36+1024];
	ld.shared.f32 	%f8187, [%r36+1028];
	ld.shared.f32 	%f8188, [%r36+1032];
	ld.shared.f32 	%f8189, [%r36+1036];
	ld.shared.f32 	%f8190, [%r36+1040];
	ld.shared.f32 	%f8191, [%r36+1044];
	ld.shared.f32 	%f8192, [%r36+1048];
	ld.shared.f32 	%f8193, [%r36+1052];
	fma.rn.f32 	%f8194, %f8178, %f8186, %f8114;
	fma.rn.f32 	%f8195, %f8178, %f8187, %f8115;
	fma.rn.f32 	%f8196, %f8178, %f8188, %f8116;
	fma.rn.f32 	%f8197, %f8178, %f8189, %f8117;
	fma.rn.f32 	%f8198, %f8178, %f8190, %f8118;
	fma.rn.f32 	%f8199, %f8178, %f8191, %f8119;
	fma.rn.f32 	%f8200, %f8178, %f8192, %f8120;
	fma.rn.f32 	%f8201, %f8178, %f8193, %f8121;
	fma.rn.f32 	%f8202, %f8179, %f8186, %f8122;
	fma.rn.f32 	%f8203, %f8179, %f8187, %f8123;
	fma.rn.f32 	%f8204, %f8179, %f8188, %f8124;
	fma.rn.f32 	%f8205, %f8179, %f8189, %f8125;
	fma.rn.f32 	%f8206, %f8179, %f8190, %f8126;
	fma.rn.f32 	%f8207, %f8179, %f8191, %f8127;
	fma.rn.f32 	%f8208, %f8179, %f8192, %f8128;
	fma.rn.f32 	%f8209, %f8179, %f8193, %f8129;
	fma.rn.f32 	%f8210, %f8180, %f8186, %f8130;
	fma.rn.f32 	%f8211, %f8180, %f8187, %f8131;
	fma.rn.f32 	%f8212, %f8180, %f8188, %f8132;
	fma.rn.f32 	%f8213, %f8180, %f8189, %f8133;
	fma.rn.f32 	%f8214, %f8180, %f8190, %f8134;
	fma.rn.f32 	%f8215, %f8180, %f8191, %f8135;
	fma.rn.f32 	%f8216, %f8180, %f8192, %f8136;
	fma.rn.f32 	%f8217, %f8180, %f8193, %f8137;
	fma.rn.f32 	%f8218, %f8181, %f8186, %f8138;
	fma.rn.f32 	%f8219, %f8181, %f8187, %f8139;
	fma.rn.f32 	%f8220, %f8181, %f8188, %f8140;
	fma.rn.f32 	%f8221, %f8181, %f8189, %f8141;
	fma.rn.f32 	%f8222, %f8181, %f8190, %f8142;
	fma.rn.f32 	%f8223, %f8181, %f8191, %f8143;
	fma.rn.f32 	%f8224, %f8181, %f8192, %f8144;
	fma.rn.f32 	%f8225, %f8181, %f8193, %f8145;
	fma.rn.f32 	%f8226, %f8182, %f8186, %f8146;
	fma.rn.f32 	%f8227, %f8182, %f8187, %f8147;
	fma.rn.f32 	%f8228, %f8182, %f8188, %f8148;
	fma.rn.f32 	%f8229, %f8182, %f8189, %f8149;
	fma.rn.f32 	%f8230, %f8182, %f8190, %f8150;
	fma.rn.f32 	%f8231, %f8182, %f8191, %f8151;
	fma.rn.f32 	%f8232, %f8182, %f8192, %f8152;
	fma.rn.f32 	%f8233, %f8182, %f8193, %f8153;
	fma.rn.f32 	%f8234, %f8183, %f8186, %f8154;
	fma.rn.f32 	%f8235, %f8183, %f8187, %f8155;
	fma.rn.f32 	%f8236, %f8183, %f8188, %f8156;
	fma.rn.f32 	%f8237, %f8183, %f8189, %f8157;
	fma.rn.f32 	%f8238, %f8183, %f8190, %f8158;
	fma.rn.f32 	%f8239, %f8183, %f8191, %f8159;
	fma.rn.f32 	%f8240, %f8183, %f8192, %f8160;
	fma.rn.f32 	%f8241, %f8183, %f8193, %f8161;
	fma.rn.f32 	%f8242, %f8184, %f8186, %f8162;
	fma.rn.f32 	%f8243, %f8184, %f8187, %f8163;
	fma.rn.f32 	%f8244, %f8184, %f8188, %f8164;
	fma.rn.f32 	%f8245, %f8184, %f8189, %f8165;
	fma.rn.f32 	%f8246, %f8184, %f8190, %f8166;
	fma.rn.f32 	%f8247, %f8184, %f8191, %f8167;
	fma.rn.f32 	%f8248, %f8184, %f8192, %f8168;
	fma.rn.f32 	%f8249, %f8184, %f8193, %f8169;
	fma.rn.f32 	%f8250, %f8185, %f8186, %f8170;
	fma.rn.f32 	%f8251, %f8185, %f8187, %f8171;
	fma.rn.f32 	%f8252, %f8185, %f8188, %f8172;
	fma.rn.f32 	%f8253, %f8185, %f8189, %f8173;
	fma.rn.f32 	%f8254, %f8185, %f8190, %f8174;
	fma.rn.f32 	%f8255, %f8185, %f8191, %f8175;
	fma.rn.f32 	%f8256, %f8185, %f8192, %f8176;
	fma.rn.f32 	%f8257, %f8185, %f8193, %f8177;
	ld.shared.f32 	%f8258, [%r34+1536];
	ld.shared.f32 	%f8259, [%r34+1540];
	ld.shared.f32 	%f8260, [%r34+1544];
	ld.shared.f32 	%f8261, [%r34+1548];
	ld.shared.f32 	%f8262, [%r34+1552];
	ld.shared.f32 	%f8263, [%r34+1556];
	ld.shared.f32 	%f8264, [%r34+1560];
	ld.shared.f32 	%f8265, [%r34+1564];
	ld.shared.f32 	%f8266, [%r36+1536];
	ld.shared.f32 	%f8267, [%r36+1540];
	ld.shared.f32 	%f8268, [%r36+1544];
	ld.shared.f32 	%f8269, [%r36+1548];
	ld.shared.f32 	%f8270, [%r36+1552];
	ld.shared.f32 	%f8271, [%r36+1556];
	ld.shared.f32 	%f8272, [%r36+1560];
	ld.shared.f32 	%f8273, [%r36+1564];
	fma.rn.f32 	%f8274, %f8258, %f8266, %f8194;
	fma.rn.f32 	%f8275, %f8258, %f8267, %f8195;
	fma.rn.f32 	%f8276, %f8258, %f8268, %f8196;
	fma.rn.f32 	%f8277, %f8258, %f8269, %f8197;
	fma.rn.f32 	%f8278, %f8258, %f8270, %f8198;
	fma.rn.f32 	%f8279, %f8258, %f8271, %f8199;
	fma.rn.f32 	%f8280, %f8258, %f8272, %f8200;
	fma.rn.f32 	%f8281, %f8258, %f8273, %f8201;
	fma.rn.f32 	%f8282, %f8259, %f8266, %f8202;
	fma.rn.f32 	%f8283, %f8259, %f8267, %f8203;
	fma.rn.f32 	%f8284, %f8259, %f8268, %f8204;
	fma.rn.f32 	%f8285, %f8259, %f8269, %f8205;
	fma.rn.f32 	%f8286, %f8259, %f8270, %f8206;
	fma.rn.f32 	%f8287, %f8259, %f8271, %f8207;
	fma.rn.f32 	%f8288, %f8259, %f8272, %f8208;
	fma.rn.f32 	%f8289, %f8259, %f8273, %f8209;
	fma.rn.f32 	%f8290, %f8260, %f8266, %f8210;
	fma.rn.f32 	%f8291, %f8260, %f8267, %f8211;
	fma.rn.f32 	%f8292, %f8260, %f8268, %f8212;
	fma.rn.f32 	%f8293, %f8260, %f8269, %f8213;
	fma.rn.f32 	%f8294, %f8260, %f8270, %f8214;
	fma.rn.f32 	%f8295, %f8260, %f8271, %f8215;
	fma.rn.f32 	%f8296, %f8260, %f8272, %f8216;
	fma.rn.f32 	%f8297, %f8260, %f8273, %f8217;
	fma.rn.f32 	%f8298, %f8261, %f8266, %f8218;
	fma.rn.f32 	%f8299, %f8261, %f8267, %f8219;
	fma.rn.f32 	%f8300, %f8261, %f8268, %f8220;
	fma.rn.f32 	%f8301, %f8261, %f8269, %f8221;
	fma.rn.f32 	%f8302, %f8261, %f8270, %f8222;
	fma.rn.f32 	%f8303, %f8261, %f8271, %f8223;
	fma.rn.f32 	%f8304, %f8261, %f8272, %f8224;
	fma.rn.f32 	%f8305, %f8261, %f8273, %f8225;
	fma.rn.f32 	%f8306, %f8262, %f8266, %f8226;
	fma.rn.f32 	%f8307, %f8262, %f8267, %f8227;
	fma.rn.f32 	%f8308, %f8262, %f8268, %f8228;
	fma.rn.f32 	%f8309, %f8262, %f8269, %f8229;
	fma.rn.f32 	%f8310, %f8262, %f8270, %f8230;
	fma.rn.f32 	%f8311, %f8262, %f8271, %f8231;
	fma.rn.f32 	%f8312, %f8262, %f8272, %f8232;
	fma.rn.f32 	%f8313, %f8262, %f8273, %f8233;
	fma.rn.f32 	%f8314, %f8263, %f8266, %f8234;
	fma.rn.f32 	%f8315, %f8263, %f8267, %f8235;
	fma.rn.f32 	%f8316, %f8263, %f8268, %f8236;
	fma.rn.f32 	%f8317, %f8263, %f8269, %f8237;
	fma.rn.f32 	%f8318, %f8263, %f8270, %f8238;
	fma.rn.f32 	%f8319, %f8263, %f8271, %f8239;
	fma.rn.f32 	%f8320, %f8263, %f8272, %f8240;
	fma.rn.f32 	%f8321, %f8263, %f8273, %f8241;
	fma.rn.f32 	%f8322, %f8264, %f8266, %f8242;
	fma.rn.f32 	%f8323, %f8264, %f8267, %f8243;
	fma.rn.f32 	%f8324, %f8264, %f8268, %f8244;
	fma.rn.f32 	%f8325, %f8264, %f8269, %f8245;
	fma.rn.f32 	%f8326, %f8264, %f8270, %f8246;
	fma.rn.f32 	%f8327, %f8264, %f8271, %f8247;
	fma.rn.f32 	%f8328, %f8264, %f8272, %f8248;
	fma.rn.f32 	%f8329, %f8264, %f8273, %f8249;
	fma.rn.f32 	%f8330, %f8265, %f8266, %f8250;
	fma.rn.f32 	%f8331, %f8265, %f8267, %f8251;
	fma.rn.f32 	%f8332, %f8265, %f8268, %f8252;
	fma.rn.f32 	%f8333, %f8265, %f8269, %f8253;
	fma.rn.f32 	%f8334, %f8265, %f8270, %f8254;
	fma.rn.f32 	%f8335, %f8265, %f8271, %f8255;
	fma.rn.f32 	%f8336, %f8265, %f8272, %f8256;
	fma.rn.f32 	%f8337, %f8265, %f8273, %f8257;
	ld.shared.f32 	%f8338, [%r34+2048];
	ld.shared.f32 	%f8339, [%r34+2052];
	ld.shared.f32 	%f8340, [%r34+2056];
	ld.shared.f32 	%f8341, [%r34+2060];
	ld.shared.f32 	%f8342, [%r34+2064];
	ld.shared.f32 	%f8343, [%r34+2068];
	ld.shared.f32 	%f8344, [%r34+2072];
	ld.shared.f32 	%f8345, [%r34+2076];
	ld.shared.f32 	%f8346, [%r36+2048];
	ld.shared.f32 	%f8347, [%r36+2052];
	ld.shared.f32 	%f8348, [%r36+2056];
	ld.shared.f32 	%f8349, [%r36+2060];
	ld.shared.f32 	%f8350, [%r36+2064];
	ld.shared.f32 	%f8351, [%r36+2068];
	ld.shared.f32 	%f8352, [%r36+2072];
	ld.shared.f32 	%f8353, [%r36+2076];
	fma.rn.f32 	%f8354, %f8338, %f8346, %f8274;
	fma.rn.f32 	%f8355, %f8338, %f8347, %f8275;
	fma.rn.f32 	%f8356, %f8338, %f8348, %f8276;
	fma.rn.f32 	%f8357, %f8338, %f8349, %f8277;
	fma.rn.f32 	%f8358, %f8338, %f8350, %f8278;
	fma.rn.f32 	%f8359, %f8338, %f8351, %f8279;
	fma.rn.f32 	%f8360, %f8338, %f8352, %f8280;
	fma.rn.f32 	%f8361, %f8338, %f8353, %f8281;
	fma.rn.f32 	%f8362, %f8339, %f8346, %f8282;
	fma.rn.f32 	%f8363, %f8339, %f8347, %f8283;
	fma.rn.f32 	%f8364, %f8339, %f8348, %f8284;
	fma.rn.f32 	%f8365, %f8339, %f8349, %f8285;
	fma.rn.f32 	%f8366, %f8339, %f8350, %f8286;
	fma.rn.f32 	%f8367, %f8339, %f8351, %f8287;
	fma.rn.f32 	%f8368, %f8339, %f8352, %f8288;
	fma.rn.f32 	%f8369, %f8339, %f8353, %f8289;
	fma.rn.f32 	%f8370, %f8340, %f8346, %f8290;
	fma.rn.f32 	%f8371, %f8340, %f8347, %f8291;
	fma.rn.f32 	%f8372, %f8340, %f8348, %f8292;
	fma.rn.f32 	%f8373, %f8340, %f8349, %f8293;
	fma.rn.f32 	%f8374, %f8340, %f8350, %f8294;
	fma.rn.f32 	%f8375, %f8340, %f8351, %f8295;
	fma.rn.f32 	%f8376, %f8340, %f8352, %f8296;
	fma.rn.f32 	%f8377, %f8340, %f8353, %f8297;
	fma.rn.f32 	%f8378, %f8341, %f8346, %f8298;
	fma.rn.f32 	%f8379, %f8341, %f8347, %f8299;
	fma.rn.f32 	%f8380, %f8341, %f8348, %f8300;
	fma.rn.f32 	%f8381, %f8341, %f8349, %f8301;
	fma.rn.f32 	%f8382, %f8341, %f8350, %f8302;
	fma.rn.f32 	%f8383, %f8341, %f8351, %f8303;
	fma.rn.f32 	%f8384, %f8341, %f8352, %f8304;
	fma.rn.f32 	%f8385, %f8341, %f8353, %f8305;
	fma.rn.f32 	%f8386, %f8342, %f8346, %f8306;
	fma.rn.f32 	%f8387, %f8342, %f8347, %f8307;
	fma.rn.f32 	%f8388, %f8342, %f8348, %f8308;
	fma.rn.f32 	%f8389, %f8342, %f8349, %f8309;
	fma.rn.f32 	%f8390, %f8342, %f8350, %f8310;
	fma.rn.f32 	%f8391, %f8342, %f8351, %f8311;
	fma.rn.f32 	%f8392, %f8342, %f8352, %f8312;
	fma.rn.f32 	%f8393, %f8342, %f8353, %f8313;
	fma.rn.f32 	%f8394, %f8343, %f8346, %f8314;
	fma.rn.f32 	%f8395, %f8343, %f8347, %f8315;
	fma.rn.f32 	%f8396, %f8343, %f8348, %f8316;
	fma.rn.f32 	%f8397, %f8343, %f8349, %f8317;
	fma.rn.f32 	%f8398, %f8343, %f8350, %f8318;
	fma.rn.f32 	%f8399, %f8343, %f8351, %f8319;
	fma.rn.f32 	%f8400, %f8343, %f8352, %f8320;
	fma.rn.f32 	%f8401, %f8343, %f8353, %f8321;
	fma.rn.f32 	%f8402, %f8344, %f8346, %f8322;
	fma.rn.f32 	%f8403, %f8344, %f8347, %f8323;
	fma.rn.f32 	%f8404, %f8344, %f8348, %f8324;
	fma.rn.f32 	%f8405, %f8344, %f8349, %f8325;
	fma.rn.f32 	%f8406, %f8344, %f8350, %f8326;
	fma.rn.f32 	%f8407, %f8344, %f8351, %f8327;
	fma.rn.f32 	%f8408, %f8344, %f8352, %f8328;
	fma.rn.f32 	%f8409, %f8344, %f8353, %f8329;
	fma.rn.f32 	%f8410, %f8345, %f8346, %f8330;
	fma.rn.f32 	%f8411, %f8345, %f8347, %f8331;
	fma.rn.f32 	%f8412, %f8345, %f8348, %f8332;
	fma.rn.f32 	%f8413, %f8345, %f8349, %f8333;
	fma.rn.f32 	%f8414, %f8345, %f8350, %f8334;
	fma.rn.f32 	%f8415, %f8345, %f8351, %f8335;
	fma.rn.f32 	%f8416, %f8345, %f8352, %f8336;
	fma.rn.f32 	%f8417, %f8345, %f8353, %f8337;
	ld.shared.f32 	%f8418, [%r34+2560];
	ld.shared.f32 	%f8419, [%r34+2564];
	ld.shared.f32 	%f8420, [%r34+2568];
	ld.shared.f32 	%f8421, [%r34+2572];
	ld.shared.f32 	%f8422, [%r34+2576];
	ld.shared.f32 	%f8423, [%r34+2580];
	ld.shared.f32 	%f8424, [%r34+2584];
	ld.shared.f32 	%f8425, [%r34+2588];
	ld.shared.f32 	%f8426, [%r36+2560];
	ld.shared.f32 	%f8427, [%r36+2564];
	ld.shared.f32 	%f8428, [%r36+2568];
	ld.shared.f32 	%f8429, [%r36+2572];
	ld.shared.f32 	%f8430, [%r36+2576];
	ld.shared.f32 	%f8431, [%r36+2580];
	ld.shared.f32 	%f8432, [%r36+2584];
	ld.shared.f32 	%f8433, [%r36+2588];
	fma.rn.f32 	%f8434, %f8418, %f8426, %f8354;
	fma.rn.f32 	%f8435, %f8418, %f8427, %f8355;
	fma.rn.f32 	%f8436, %f8418, %f8428, %f8356;
	fma.rn.f32 	%f8437, %f8418, %f8429, %f8357;
	fma.rn.f32 	%f8438, %f8418, %f8430, %f8358;
	fma.rn.f32 	%f8439, %f8418, %f8431, %f8359;
	fma.rn.f32 	%f8440, %f8418, %f8432, %f8360;
	fma.rn.f32 	%f8441, %f8418, %f8433, %f8361;
	fma.rn.f32 	%f8442, %f8419, %f8426, %f8362;
	fma.rn.f32 	%f8443, %f8419, %f8427, %f8363;
	fma.rn.f32 	%f8444, %f8419, %f8428, %f8364;
	fma.rn.f32 	%f8445, %f8419, %f8429, %f8365;
	fma.rn.f32 	%f8446, %f8419, %f8430, %f8366;
	fma.rn.f32 	%f8447, %f8419, %f8431, %f8367;
	fma.rn.f32 	%f8448, %f8419, %f8432, %f8368;
	fma.rn.f32 	%f8449, %f8419, %f8433, %f8369;
	fma.rn.f32 	%f8450, %f8420, %f8426, %f8370;
	fma.rn.f32 	%f8451, %f8420, %f8427, %f8371;
	fma.rn.f32 	%f8452, %f8420, %f8428, %f8372;
	fma.rn.f32 	%f8453, %f8420, %f8429, %f8373;
	fma.rn.f32 	%f8454, %f8420, %f8430, %f8374;
	fma.rn.f32 	%f8455, %f8420, %f8431, %f8375;
	fma.rn.f32 	%f8456, %f8420, %f8432, %f8376;
	fma.rn.f32 	%f8457, %f8420, %f8433, %f8377;
	fma.rn.f32 	%f8458, %f8421, %f8426, %f8378;
	fma.rn.f32 	%f8459, %f8421, %f8427, %f8379;
	fma.rn.f32 	%f8460, %f8421, %f8428, %f8380;
	fma.rn.f32 	%f8461, %f8421, %f8429, %f8381;
	fma.rn.f32 	%f8462, %f8421, %f8430, %f8382;
	fma.rn.f32 	%f8463, %f8421, %f8431, %f8383;
	fma.rn.f32 	%f8464, %f8421, %f8432, %f8384;
	fma.rn.f32 	%f8465, %f8421, %f8433, %f8385;
	fma.rn.f32 	%f8466, %f8422, %f8426, %f8386;
	fma.rn.f32 	%f8467, %f8422, %f8427, %f8387;
	fma.rn.f32 	%f8468, %f8422, %f8428, %f8388;
	fma.rn.f32 	%f8469, %f8422, %f8429, %f8389;
	fma.rn.f32 	%f8470, %f8422, %f8430, %f8390;
	fma.rn.f32 	%f8471, %f8422, %f8431, %f8391;
	fma.rn.f32 	%f8472, %f8422, %f8432, %f8392;
	fma.rn.f32 	%f8473, %f8422, %f8433, %f8393;
	fma.rn.f32 	%f8474, %f8423, %f8426, %f8394;
	fma.rn.f32 	%f8475, %f8423, %f8427, %f8395;
	fma.rn.f32 	%f8476, %f8423, %f8428, %f8396;
	fma.rn.f32 	%f8477, %f8423, %f8429, %f8397;
	fma.rn.f32 	%f8478, %f8423, %f8430, %f8398;
	fma.rn.f32 	%f8479, %f8423, %f8431, %f8399;
	fma.rn.f32 	%f8480, %f8423, %f8432, %f8400;
	fma.rn.f32 	%f8481, %f8423, %f8433, %f8401;
	fma.rn.f32 	%f8482, %f8424, %f8426, %f8402;
	fma.rn.f32 	%f8483, %f8424, %f8427, %f8403;
	fma.rn.f32 	%f8484, %f8424, %f8428, %f8404;
	fma.rn.f32 	%f8485, %f8424, %f8429, %f8405;
	fma.rn.f32 	%f8486, %f8424, %f8430, %f8406;
	fma.rn.f32 	%f8487, %f8424, %f8431, %f8407;
	fma.rn.f32 	%f8488, %f8424, %f8432, %f8408;
	fma.rn.f32 	%f8489, %f8424, %f8433, %f8409;
	fma.rn.f32 	%f8490, %f8425, %f8426, %f8410;
	fma.rn.f32 	%f8491, %f8425, %f8427, %f8411;
	fma.rn.f32 	%f8492, %f8425, %f8428, %f8412;
	fma.rn.f32 	%f8493, %f8425, %f8429, %f8413;
	fma.rn.f32 	%f8494, %f8425, %f8430, %f8414;
	fma.rn.f32 	%f8495, %f8425, %f8431, %f8415;
	fma.rn.f32 	%f8496, %f8425, %f8432, %f8416;
	fma.rn.f32 	%f8497, %f8425, %f8433, %f8417;
	ld.shared.f32 	%f8498, [%r34+3072];
	ld.shared.f32 	%f8499, [%r34+3076];
	ld.shared.f32 	%f8500, [%r34+3080];
	ld.shared.f32 	%f8501, [%r34+3084];
	ld.shared.f32 	%f8502, [%r34+3088];
	ld.shared.f32 	%f8503, [%r34+3092];
	ld.shared.f32 	%f8504, [%r34+3096];
	ld.shared.f32 	%f8505, [%r34+3100];
	ld.shared.f32 	%f8506, [%r36+3072];
	ld.shared.f32 	%f8507, [%r36+3076];
	ld.shared.f32 	%f8508, [%r36+3080];
	ld.shared.f32 	%f8509, [%r36+3084];
	ld.shared.f32 	%f8510, [%r36+3088];
	ld.shared.f32 	%f8511, [%r36+3092];
	ld.shared.f32 	%f8512, [%r36+3096];
	ld.shared.f32 	%f8513, [%r36+3100];
	fma.rn.f32 	%f8514, %f8498, %f8506, %f8434;
	fma.rn.f32 	%f8515, %f8498, %f8507, %f8435;
	fma.rn.f32 	%f8516, %f8498, %f8508, %f8436;
	fma.rn.f32 	%f8517, %f8498, %f8509, %f8437;
	fma.rn.f32 	%f8518, %f8498, %f8510, %f8438;
	fma.rn.f32 	%f8519, %f8498, %f8511, %f8439;
	fma.rn.f32 	%f8520, %f8498, %f8512, %f8440;
	fma.rn.f32 	%f8521, %f8498, %f8513, %f8441;
	fma.rn.f32 	%f8522, %f8499, %f8506, %f8442;
	fma.rn.f32 	%f8523, %f8499, %f8507, %f8443;
	fma.rn.f32 	%f8524, %f8499, %f8508, %f8444;
	fma.rn.f32 	%f8525, %f8499, %f8509, %f8445;
	fma.rn.f32 	%f8526, %f8499, %f8510, %f8446;
	fma.rn.f32 	%f8527, %f8499, %f8511, %f8447;
	fma.rn.f32 	%f8528, %f8499, %f8512, %f8448;
	fma.rn.f32 	%f8529, %f8499, %f8513, %f8449;
	fma.rn.f32 	%f8530, %f8500, %f8506, %f8450;
	fma.rn.f32 	%f8531, %f8500, %f8507, %f8451;
	fma.rn.f32 	%f8532, %f8500, %f8508, %f8452;
	fma.rn.f32 	%f8533, %f8500, %f8509, %f8453;
	fma.rn.f32 	%f8534, %f8500, %f8510, %f8454;
	fma.rn.f32 	%f8535, %f8500, %f8511, %f8455;
	fma.rn.f32 	%f8536, %f8500, %f8512, %f8456;
	fma.rn.f32 	%f8537, %f8500, %f8513, %f8457;
	fma.rn.f32 	%f8538, %f8501, %f8506, %f8458;
	fma.rn.f32 	%f8539, %f8501, %f8507, %f8459;
	fma.rn.f32 	%f8540, %f8501, %f8508, %f8460;
	fma.rn.f32 	%f8541, %f8501, %f8509, %f8461;
	fma.rn.f32 	%f8542, %f8501, %f8510, %f8462;
	fma.rn.f32 	%f8543, %f8501, %f8511, %f8463;
	fma.rn.f32 	%f8544, %f8501, %f8512, %f8464;
	fma.rn.f32 	%f8545, %f8501, %f8513, %f8465;
	fma.rn.f32 	%f8546, %f8502, %f8506, %f8466;
	fma.rn.f32 	%f8547, %f8502, %f8507, %f8467;
	fma.rn.f32 	%f8548, %f8502, %f8508, %f8468;
	fma.rn.f32 	%f8549, %f8502, %f8509, %f8469;
	fma.rn.f32 	%f8550, %f8502, %f8510, %f8470;
	fma.rn.f32 	%f8551, %f8502, %f8511, %f8471;
	fma.rn.f32 	%f8552, %f8502, %f8512, %f8472;
	fma.rn.f32 	%f8553, %f8502, %f8513, %f8473;
	fma.rn.f32 	%f8554, %f8503, %f8506, %f8474;
	fma.rn.f32 	%f8555, %f8503, %f8507, %f8475;
	fma.rn.f32 	%f8556, %f8503, %f8508, %f8476;
	fma.rn.f32 	%f8557, %f8503, %f8509, %f8477;
	fma.rn.f32 	%f8558, %f8503, %f8510, %f8478;
	fma.rn.f32 	%f8559, %f8503, %f8511, %f8479;
	fma.rn.f32 	%f8560, %f8503, %f8512, %f8480;
	fma.rn.f32 	%f8561, %f8503, %f8513, %f8481;
	fma.rn.f32 	%f8562, %f8504, %f8506, %f8482;
	fma.rn.f32 	%f8563, %f8504, %f8507, %f8483;
	fma.rn.f32 	%f8564, %f8504, %f8508, %f8484;
	fma.rn.f32 	%f8565, %f8504, %f8509, %f8485;
	fma.rn.f32 	%f8566, %f8504, %f8510, %f8486;
	fma.rn.f32 	%f8567, %f8504, %f8511, %f8487;
	fma.rn.f32 	%f8568, %f8504, %f8512, %f8488;
	fma.rn.f32 	%f8569, %f8504, %f8513, %f8489;
	fma.rn.f32 	%f8570, %f8505, %f8506, %f8490;
	fma.rn.f32 	%f8571, %f8505, %f8507, %f8491;
	fma.rn.f32 	%f8572, %f8505, %f8508, %f8492;
	fma.rn.f32 	%f8573, %f8505, %f8509, %f8493;
	fma.rn.f32 	%f8574, %f8505, %f8510, %f8494;
	fma.rn.f32 	%f8575, %f8505, %f8511, %f8495;
	fma.rn.f32 	%f8576, %f8505, %f8512, %f8496;
	fma.rn.f32 	%f8577, %f8505, %f8513, %f8497;
	ld.shared.f32 	%f8578, [%r34+3584];
	ld.shared.f32 	%f8579, [%r34+3588];
	ld.shared.f32 	%f8580, [%r34+3592];
	ld.shared.f32 	%f8581, [%r34+3596];
	ld.shared.f32 	%f8582, [%r34+3600];
	ld.shared.f32 	%f8583, [%r34+3604];
	ld.shared.f32 	%f8584, [%r34+3608];
	ld.shared.f32 	%f8585, [%r34+3612];
	ld.shared.f32 	%f8586, [%r36+3584];
	ld.shared.f32 	%f8587, [%r36+3588];
	ld.shared.f32 	%f8588, [%r36+3592];
	ld.shared.f32 	%f8589, [%r36+3596];
	ld.shared.f32 	%f8590, [%r36+3600];
	ld.shared.f32 	%f8591, [%r36+3604];
	ld.shared.f32 	%f8592, [%r36+3608];
	ld.shared.f32 	%f8593, [%r36+3612];
	fma.rn.f32 	%f8594, %f8578, %f8586, %f8514;
	fma.rn.f32 	%f8595, %f8578, %f8587, %f8515;
	fma.rn.f32 	%f8596, %f8578, %f8588, %f8516;
	fma.rn.f32 	%f8597, %f8578, %f8589, %f8517;
	fma.rn.f32 	%f8598, %f8578, %f8590, %f8518;
	fma.rn.f32 	%f8599, %f8578, %f8591, %f8519;
	fma.rn.f32 	%f8600, %f8578, %f8592, %f8520;
	fma.rn.f32 	%f8601, %f8578, %f8593, %f8521;
	fma.rn.f32 	%f8602, %f8579, %f8586, %f8522;
	fma.rn.f32 	%f8603, %f8579, %f8587, %f8523;
	fma.rn.f32 	%f8604, %f8579, %f8588, %f8524;
	fma.rn.f32 	%f8605, %f8579, %f8589, %f8525;
	fma.rn.f32 	%f8606, %f8579, %f8590, %f8526;
	fma.rn.f32 	%f8607, %f8579, %f8591, %f8527;
	fma.rn.f32 	%f8608, %f8579, %f8592, %f8528;
	fma.rn.f32 	%f8609, %f8579, %f8593, %f8529;
	fma.rn.f32 	%f8610, %f8580, %f8586, %f8530;
	fma.rn.f32 	%f8611, %f8580, %f8587, %f8531;
	fma.rn.f32 	%f8612, %f8580, %f8588, %f8532;
	fma.rn.f32 	%f8613, %f8580, %f8589, %f8533;
	fma.rn.f32 	%f8614, %f8580, %f8590, %f8534;
	fma.rn.f32 	%f8615, %f8580, %f8591, %f8535;
	fma.rn.f32 	%f8616, %f8580, %f8592, %f8536;
	fma.rn.f32 	%f8617, %f8580, %f8593, %f8537;
	fma.rn.f32 	%f8618, %f8581, %f8586, %f8538;
	fma.rn.f32 	%f8619, %f8581, %f8587, %f8539;
	fma.rn.f32 	%f8620, %f8581, %f8588, %f8540;
	fma.rn.f32 	%f8621, %f8581, %f8589, %f8541;
	fma.rn.f32 	%f8622, %f8581, %f8590, %f8542;
	fma.rn.f32 	%f8623, %f8581, %f8591, %f8543;
	fma.rn.f32 	%f8624, %f8581, %f8592, %f8544;
	fma.rn.f32 	%f8625, %f8581, %f8593, %f8545;
	fma.rn.f32 	%f8626, %f8582, %f8586, %f8546;
	fma.rn.f32 	%f8627, %f8582, %f8587, %f8547;
	fma.rn.f32 	%f8628, %f8582, %f8588, %f8548;
	fma.rn.f32 	%f8629, %f8582, %f8589, %f8549;
	fma.rn.f32 	%f8630, %f8582, %f8590, %f8550;
	fma.rn.f32 	%f8631, %f8582, %f8591, %f8551;
	fma.rn.f32 	%f8632, %f8582, %f8592, %f8552;
	fma.rn.f32 	%f8633, %f8582, %f8593, %f8553;
	fma.rn.f32 	%f8634, %f8583, %f8586, %f8554;
	fma.rn.f32 	%f8635, %f8583, %f8587, %f8555;
	fma.rn.f32 	%f8636, %f8583, %f8588, %f8556;
	fma.rn.f32 	%f8637, %f8583, %f8589, %f8557;
	fma.rn.f32 	%f8638, %f8583, %f8590, %f8558;
	fma.rn.f32 	%f8639, %f8583, %f8591, %f8559;
	fma.rn.f32 	%f8640, %f8583, %f8592, %f8560;
	fma.rn.f32 	%f8641, %f8583, %f8593, %f8561;
	fma.rn.f32 	%f8642, %f8584, %f8586, %f8562;
	fma.rn.f32 	%f8643, %f8584, %f8587, %f8563;
	fma.rn.f32 	%f8644, %f8584, %f8588, %f8564;
	fma.rn.f32 	%f8645, %f8584, %f8589, %f8565;
	fma.rn.f32 	%f8646, %f8584, %f8590, %f8566;
	fma.rn.f32 	%f8647, %f8584, %f8591, %f8567;
	fma.rn.f32 	%f8648, %f8584, %f8592, %f8568;
	fma.rn.f32 	%f8649, %f8584, %f8593, %f8569;
	fma.rn.f32 	%f8650, %f8585, %f8586, %f8570;
	fma.rn.f32 	%f8651, %f8585, %f8587, %f8571;
	fma.rn.f32 	%f8652, %f8585, %f8588, %f8572;
	fma.rn.f32 	%f8653, %f8585, %f8589, %f8573;
	fma.rn.f32 	%f8654, %f8585, %f8590, %f8574;
	fma.rn.f32 	%f8655, %f8585, %f8591, %f8575;
	fma.rn.f32 	%f8656, %f8585, %f8592, %f8576;
	fma.rn.f32 	%f8657, %f8585, %f8593, %f8577;
	bar.sync 	0;
	add.s32 	%r133, %r18, 106496;
	ld.global.nc.f32 	%f8658, [%rd6+416];
	st.shared.f32 	[%r23], %f8658;
	mul.wide.u32 	%rd216, %r133, 4;
	add.s64 	%rd217, %rd7, %rd216;
	ld.global.nc.f32 	%f8659, [%rd217];
	st.shared.f32 	[%r25], %f8659;
	ld.global.nc.f32 	%f8660, [%rd6+420];
	st.shared.f32 	[%r23+512], %f8660;
	add.s32 	%r134, %r18, 107520;
	mul.wide.u32 	%rd218, %r134, 4;
	add.s64 	%rd219, %rd7, %rd218;
	ld.global.nc.f32 	%f8661, [%rd219];
	st.shared.f32 	[%r25+512], %f8661;
	ld.global.nc.f32 	%f8662, [%rd6+424];
	st.shared.f32 	[%r23+1024], %f8662;
	add.s32 	%r135, %r18, 108544;
	mul.wide.u32 	%rd220, %r135, 4;
	add.s64 	%rd221, %rd7, %rd220;
	ld.global.nc.f32 	%f8663, [%rd221];
	st.shared.f32 	[%r25+1024], %f8663;
	ld.global.nc.f32 	%f8664, [%rd6+428];
	st.shared.f32 	[%r23+1536], %f8664;
	add.s32 	%r136, %r18, 109568;
	mul.wide.u32 	%rd222, %r136, 4;
	add.s64 	%rd223, %rd7, %rd222;
	ld.global.nc.f32 	%f8665, [%rd223];
	st.shared.f32 	[%r25+1536], %f8665;
	ld.global.nc.f32 	%f8666, [%rd6+432];
	st.shared.f32 	[%r23+2048], %f8666;
	add.s32 	%r137, %r18, 110592;
	mul.wide.u32 	%rd224, %r137, 4;
	add.s64 	%rd225, %rd7, %rd224;
	ld.global.nc.f32 	%f8667, [%rd225];
	st.shared.f32 	[%r25+2048], %f8667;
	ld.global.nc.f32 	%f8668, [%rd6+436];
	st.shared.f32 	[%r23+2560], %f8668;
	add.s32 	%r138, %r18, 111616;
	mul.wide.u32 	%rd226, %r138, 4;
	add.s64 	%rd227, %rd7, %rd226;
	ld.global.nc.f32 	%f8669, [%rd227];
	st.shared.f32 	[%r25+2560], %f8669;
	ld.global.nc.f32 	%f8670, [%rd6+440];
	st.shared.f32 	[%r23+3072], %f8670;
	add.s32 	%r139, %r18, 112640;
	mul.wide.u32 	%rd228, %r139, 4;
	add.s64 	%rd229, %rd7, %rd228;
	ld.global.nc.f32 	%f8671, [%rd229];
	st.shared.f32 	[%r25+3072], %f8671;
	ld.global.nc.f32 	%f8672, [%rd6+444];
	st.shared.f32 	[%r23+3584], %f8672;
	add.s32 	%r140, %r18, 113664;
	mul.wide.u32 	%rd230, %r140, 4;
	add.s64 	%rd231, %rd7, %rd230;
	ld.global.nc.f32 	%f8673, [%rd231];
	st.shared.f32 	[%r25+3584], %f8673;
	bar.sync 	0;
	ld.shared.f32 	%f8674, [%r34];
	ld.shared.f32 	%f8675, [%r34+4];
	ld.shared.f32 	%f8676, [%r34+8];
	ld.shared.f32 	%f8677, [%r34+12];
	ld.shared.f32 	%f8678, [%r34+16];
	ld.shared.f32 	%f8679, [%r34+20];
	ld.shared.f32 	%f8680, [%r34+24];
	ld.shared.f32 	%f8681, [%r34+28];
	ld.shared.f32 	%f8682, [%r36];
	ld.shared.f32 	%f8683, [%r36+4];
	ld.shared.f32 	%f8684, [%r36+8];
	ld.shared.f32 	%f8685, [%r36+12];
	ld.shared.f32 	%f8686, [%r36+16];
	ld.shared.f32 	%f8687, [%r36+20];
	ld.shared.f32 	%f8688, [%r36+24];
	ld.shared.f32 	%f8689, [%r36+28];
	fma.rn.f32 	%f8690, %f8674, %f8682, %f8594;
	fma.rn.f32 	%f8691, %f8674, %f8683, %f8595;
	fma.rn.f32 	%f8692, %f8674, %f8684, %f8596;
	fma.rn.f32 	%f8693, %f8674, %f8685, %f8597;
	fma.rn.f32 	%f8694, %f8674, %f8686, %f8598;
	fma.rn.f32 	%f8695, %f8674, %f8687, %f8599;
	fma.rn.f32 	%f8696, %f8674, %f8688, %f8600;
	fma.rn.f32 	%f8697, %f8674, %f8689, %f8601;
	fma.rn.f32 	%f8698, %f8675, %f8682, %f8602;
	fma.rn.f32 	%f8699, %f8675, %f8683, %f8603;
	fma.rn.f32 	%f8700, %f8675, %f8684, %f8604;
	fma.rn.f32 	%f8701, %f8675, %f8685, %f8605;
	fma.rn.f32 	%f8702, %f8675, %f8686, %f8606;
	fma.rn.f32 	%f8703, %f8675, %f8687, %f8607;
	fma.rn.f32 	%f8704, %f8675, %f8688, %f8608;
	fma.rn.f32 	%f8705, %f8675, %f8689, %f8609;
	fma.rn.f32 	%f8706, %f8676, %f8682, %f8610;
	fma.rn.f32 	%f8707, %f8676, %f8683, %f8611;
	fma.rn.f32 	%f8708, %f8676, %f8684, %f8612;
	fma.rn.f32 	%f8709, %f8676, %f8685, %f8613;
	fma.rn.f32 	%f8710, %f8676, %f8686, %f8614;
	fma.rn.f32 	%f8711, %f8676, %f8687, %f8615;
	fma.rn.f32 	%f8712, %f8676, %f8688, %f8616;
	fma.rn.f32 	%f8713, %f8676, %f8689, %f8617;
	fma.rn.f32 	%f8714, %f8677, %f8682, %f8618;
	fma.rn.f32 	%f8715, %f8677, %f8683, %f8619;
	fma.rn.f32 	%f8716, %f8677, %f8684, %f8620;
	fma.rn.f32 	%f8717, %f8677, %f8685, %f8621;
	fma.rn.f32 	%f8718, %f8677, %f8686, %f8622;
	fma.rn.f32 	%f8719, %f8677, %f8687, %f8623;
	fma.rn.f32 	%f8720, %f8677, %f8688, %f8624;
	fma.rn.f32 	%f8721, %f8677, %f8689, %f8625;
	fma.rn.f32 	%f8722, %f8678, %f8682, %f8626;
	fma.rn.f32 	%f8723, %f8678, %f8683, %f8627;
	fma.rn.f32 	%f8724, %f8678, %f8684, %f8628;
	fma.rn.f32 	%f8725, %f8678, %f8685, %f8629;
	fma.rn.f32 	%f8726, %f8678, %f8686, %f8630;
	fma.rn.f32 	%f8727, %f8678, %f8687, %f8631;
	fma.rn.f32 	%f8728, %f8678, %f8688, %f8632;
	fma.rn.f32 	%f8729, %f8678, %f8689, %f8633;
	fma.rn.f32 	%f8730, %f8679, %f8682, %f8634;
	fma.rn.f32 	%f8731, %f8679, %f8683, %f8635;
	fma.rn.f32 	%f8732, %f8679, %f8684, %f8636;
	fma.rn.f32 	%f8733, %f8679, %f8685, %f8637;
	fma.rn.f32 	%f8734, %f8679, %f8686, %f8638;
	fma.rn.f32 	%f8735, %f8679, %f8687, %f8639;
	fma.rn.f32 	%f8736, %f8679, %f8688, %f8640;
	fma.rn.f32 	%f8737, %f8679, %f8689, %f8641;
	fma.rn.f32 	%f8738, %f8680, %f8682, %f8642;
	fma.rn.f32 	%f8739, %f8680, %f8683, %f8643;
	fma.rn.f32 	%f8740, %f8680, %f8684, %f8644;
	fma.rn.f32 	%f8741, %f8680, %f8685, %f8645;
	fma.rn.f32 	%f8742, %f8680, %f8686, %f8646;
	fma.rn.f32 	%f8743, %f8680, %f8687, %f8647;
	fma.rn.f32 	%f8744, %f8680, %f8688, %f8648;
	fma.rn.f32 	%f8745, %f8680, %f8689, %f8649;
	fma.rn.f32 	%f8746, %f8681, %f8682, %f8650;
	fma.rn.f32 	%f8747, %f8681, %f8683, %f8651;
	fma.rn.f32 	%f8748, %f8681, %f8684, %f8652;
	fma.rn.f32 	%f8749, %f8681, %f8685, %f8653;
	fma.rn.f32 	%f8750, %f8681, %f8686, %f8654;
	fma.rn.f32 	%f8751, %f8681, %f8687, %f8655;
	fma.rn.f32 	%f8752, %f8681, %f8688, %f8656;
	fma.rn.f32 	%f8753, %f8681, %f8689, %f8657;
	ld.shared.f32 	%f8754, [%r34+512];
	ld.shared.f32 	%f8755, [%r34+516];
	ld.shared.f32 	%f8756, [%r34+520];
	ld.shared.f32 	%f8757, [%r34+524];
	ld.shared.f32 	%f8758, [%r34+528];
	ld.shared.f32 	%f8759, [%r34+532];
	ld.shared.f32 	%f8760, [%r34+536];
	ld.shared.f32 	%f8761, [%r34+540];
	ld.shared.f32 	%f8762, [%r36+512];
	ld.shared.f32 	%f8763, [%r36+516];
	ld.shared.f32 	%f8764, [%r36+520];
	ld.shared.f32 	%f8765, [%r36+524];
	ld.shared.f32 	%f8766, [%r36+528];
	ld.shared.f32 	%f8767, [%r36+532];
	ld.shared.f32 	%f8768, [%r36+536];
	ld.shared.f32 	%f8769, [%r36+540];
	fma.rn.f32 	%f8770, %f8754, %f8762, %f8690;
	fma.rn.f32 	%f8771, %f8754, %f8763, %f8691;
	fma.rn.f32 	%f8772, %f8754, %f8764, %f8692;
	fma.rn.f32 	%f8773, %f8754, %f8765, %f8693;
	fma.rn.f32 	%f8774, %f8754, %f8766, %f8694;
	fma.rn.f32 	%f8775, %f8754, %f8767, %f8695;
	fma.rn.f32 	%f8776, %f8754, %f8768, %f8696;
	fma.rn.f32 	%f8777, %f8754, %f8769, %f8697;
	fma.rn.f32 	%f8778, %f8755, %f8762, %f8698;
	fma.rn.f32 	%f8779, %f8755, %f8763, %f8699;
	fma.rn.f32 	%f8780, %f8755, %f8764, %f8700;
	fma.rn.f32 	%f8781, %f8755, %f8765, %f8701;
	fma.rn.f32 	%f8782, %f8755, %f8766, %f8702;
	fma.rn.f32 	%f8783, %f8755, %f8767, %f8703;
	fma.rn.f32 	%f8784, %f8755, %f8768, %f8704;
	fma.rn.f32 	%f8785, %f8755, %f8769, %f8705;
	fma.rn.f32 	%f8786, %f8756, %f8762, %f8706;
	fma.rn.f32 	%f8787, %f8756, %f8763, %f8707;
	fma.rn.f32 	%f8788, %f8756, %f8764, %f8708;
	fma.rn.f32 	%f8789, %f8756, %f8765, %f8709;
	fma.rn.f32 	%f8790, %f8756, %f8766, %f8710;
	fma.rn.f32 	%f8791, %f8756, %f8767, %f8711;
	fma.rn.f32 	%f8792, %f8756, %f8768, %f8712;
	fma.rn.f32 	%f8793, %f8756, %f8769, %f8713;
	fma.rn.f32 	%f8794, %f8757, %f8762, %f8714;
	fma.rn.f32 	%f8795, %f8757, %f8763, %f8715;
	fma.rn.f32 	%f8796, %f8757, %f8764, %f8716;
	fma.rn.f32 	%f8797, %f8757, %f8765, %f8717;
	fma.rn.f32 	%f8798, %f8757, %f8766, %f8718;
	fma.rn.f32 	%f8799, %f8757, %f8767, %f8719;
	fma.rn.f32 	%f8800, %f8757, %f8768, %f8720;
	fma.rn.f32 	%f8801, %f8757, %f8769, %f8721;
	fma.rn.f32 	%f8802, %f8758, %f8762, %f8722;
	fma.rn.f32 	%f8803, %f8758, %f8763, %f8723;
	fma.rn.f32 	%f8804, %f8758, %f8764, %f8724;
	fma.rn.f32 	%f8805, %f8758, %f8765, %f8725;
	fma.rn.f32 	%f8806, %f8758, %f8766, %f8726;
	fma.rn.f32 	%f8807, %f8758, %f8767, %f8727;
	fma.rn.f32 	%f8808, %f8758, %f8768, %f8728;
	fma.rn.f32 	%f8809, %f8758, %f8769, %f8729;
	fma.rn.f32 	%f8810, %f8759, %f8762, %f8730;
	fma.rn.f32 	%f8811, %f8759, %f8763, %f8731;
	fma.rn.f32 	%f8812, %f8759, %f8764, %f8732;
	fma.rn.f32 	%f8813, %f8759, %f8765, %f8733;
	fma.rn.f32 	%f8814, %f8759, %f8766, %f8734;
	fma.rn.f32 	%f8815, %f8759, %f8767, %f8735;
	fma.rn.f32 	%f8816, %f8759, %f8768, %f8736;
	fma.rn.f32 	%f8817, %f8759, %f8769, %f8737;
	fma.rn.f32 	%f8818, %f8760, %f8762, %f8738;
	fma.rn.f32 	%f8819, %f8760, %f8763, %f8739;
	fma.rn.f32 	%f8820, %f8760, %f8764, %f8740;
	fma.rn.f32 	%f8821, %f8760, %f8765, %f8741;
	fma.rn.f32 	%f8822, %f8760, %f8766, %f8742;
	fma.rn.f32 	%f8823, %f8760, %f8767, %f8743;
	fma.rn.f32 	%f8824, %f8760, %f8768, %f8744;
	fma.rn.f32 	%f8825, %f8760, %f8769, %f8745;
	fma.rn.f32 	%f8826, %f8761, %f8762, %f8746;
	fma.rn.f32 	%f8827, %f8761, %f8763, %f8747;
	fma.rn.f32 	%f8828, %f8761, %f8764, %f8748;
	fma.rn.f32 	%f8829, %f8761, %f8765, %f8749;
	fma.rn.f32 	%f8830, %f8761, %f8766, %f8750;
	fma.rn.f32 	%f8831, %f8761, %f8767, %f8751;
	fma.rn.f32 	%f8832, %f8761, %f8768, %f8752;
	fma.rn.f32 	%f8833, %f8761, %f8769, %f8753;
	ld.shared.f32 	%f8834, [%r34+1024];
	ld.shared.f32 	%f8835, [%r34+1028];
	ld.shared.f32 	%f8836, [%r34+1032];
	ld.shared.f32 	%f8837, [%r34+1036];
	ld.shared.f32 	%f8838, [%r34+1040];
	ld.shared.f32 	%f8839, [%r34+1044];
	ld.shared.f32 	%f8840, [%r34+1048];
	ld.shared.f32 	%f8841, [%r34+1052];
	ld.shared.f32 	%f8842, [%r36+1024];
	ld.shared.f32 	%f8843, [%r36+1028];
	ld.shared.f32 	%f8844, [%r36+1032];
	ld.shared.f32 	%f8845, [%r36+1036];
	ld.shared.f32 	%f8846, [%r36+1040];
	ld.shared.f32 	%f8847, [%r36+1044];
	ld.shared.f32 	%f8848, [%r36+1048];
	ld.shared.f32 	%f8849, [%r36+1052];
	fma.rn.f32 	%f8850, %f8834, %f8842, %f8770;
	fma.rn.f32 	%f8851, %f8834, %f8843, %f8771;
	fma.rn.f32 	%f8852, %f8834, %f8844, %f8772;
	fma.rn.f32 	%f8853, %f8834, %f8845, %f8773;
	fma.rn.f32 	%f8854, %f8834, %f8846, %f8774;
	fma.rn.f32 	%f8855, %f8834, %f8847, %f8775;
	fma.rn.f32 	%f8856, %f8834, %f8848, %f8776;
	fma.rn.f32 	%f8857, %f8834, %f8849, %f8777;
	fma.rn.f32 	%f8858, %f8835, %f8842, %f8778;
	fma.rn.f32 	%f8859, %f8835, %f8843, %f8779;
	fma.rn.f32 	%f8860, %f8835, %f8844, %f8780;
	fma.rn.f32 	%f8861, %f8835, %f8845, %f8781;
	fma.rn.f32 	%f8862, %f8835, %f8846, %f8782;
	fma.rn.f32 	%f8863, %f8835, %f8847, %f8783;
	fma.rn.f32 	%f8864, %f8835, %f8848, %f8784;
	fma.rn.f32 	%f8865, %f8835, %f8849, %f8785;
	fma.rn.f32 	%f8866, %f8836, %f8842, %f8786;
	fma.rn.f32 	%f8867, %f8836, %f8843, %f8787;
	fma.rn.f32 	%f8868, %f8836, %f8844, %f8788;
	fma.rn.f32 	%f8869, %f8836, %f8845, %f8789;
	fma.rn.f32 	%f8870, %f8836, %f8846, %f8790;
	fma.rn.f32 	%f8871, %f8836, %f8847, %f8791;
	fma.rn.f32 	%f8872, %f8836, %f8848, %f8792;
	fma.rn.f32 	%f8873, %f8836, %f8849, %f8793;
	fma.rn.f32 	%f8874, %f8837, %f8842, %f8794;
	fma.rn.f32 	%f8875, %f8837, %f8843, %f8795;
	fma.rn.f32 	%f8876, %f8837, %f8844, %f8796;
	fma.rn.f32 	%f8877, %f8837, %f8845, %f8797;
	fma.rn.f32 	%f8878, %f8837, %f8846, %f8798;
	fma.rn.f32 	%f8879, %f8837, %f8847, %f8799;
	fma.rn.f32 	%f8880, %f8837, %f8848, %f8800;
	fma.rn.f32 	%f8881, %f8837, %f8849, %f8801;
	fma.rn.f32 	%f8882, %f8838, %f8842, %f8802;
	fma.rn.f32 	%f8883, %f8838, %f8843, %f8803;
	fma.rn.f32 	%f8884, %f8838, %f8844, %f8804;
	fma.rn.f32 	%f8885, %f8838, %f8845, %f8805;
	fma.rn.f32 	%f8886, %f8838, %f8846, %f8806;
	fma.rn.f32 	%f8887, %f8838, %f8847, %f8807;
	fma.rn.f32 	%f8888, %f8838, %f8848, %f8808;
	fma.rn.f32 	%f8889, %f8838, %f8849, %f8809;
	fma.rn.f32 	%f8890, %f8839, %f8842, %f8810;
	fma.rn.f32 	%f8891, %f8839, %f8843, %f8811;
	fma.rn.f32 	%f8892, %f8839, %f8844, %f8812;
	fma.rn.f32 	%f8893, %f8839, %f8845, %f8813;
	fma.rn.f32 	%f8894, %f8839, %f8846, %f8814;
	fma.rn.f32 	%f8895, %f8839, %f8847, %f8815;
	fma.rn.f32 	%f8896, %f8839, %f8848, %f8816;
	fma.rn.f32 	%f8897, %f8839, %f8849, %f8817;
	fma.rn.f32 	%f8898, %f8840, %f8842, %f8818;
	fma.rn.f32 	%f8899, %f8840, %f8843, %f8819;
	fma.rn.f32 	%f8900, %f8840, %f8844, %f8820;
	fma.rn.f32 	%f8901, %f8840, %f8845, %f8821;
	fma.rn.f32 	%f8902, %f8840, %f8846, %f8822;
	fma.rn.f32 	%f8903, %f8840, %f8847, %f8823;
	fma.rn.f32 	%f8904, %f8840, %f8848, %f8824;
	fma.rn.f32 	%f8905, %f8840, %f8849, %f8825;
	fma.rn.f32 	%f8906, %f8841, %f8842, %f8826;
	fma.rn.f32 	%f8907, %f8841, %f8843, %f8827;
	fma.rn.f32 	%f8908, %f8841, %f8844, %f8828;
	fma.rn.f32 	%f8909, %f8841, %f8845, %f8829;
	fma.rn.f32 	%f8910, %f8841, %f8846, %f8830;
	fma.rn.f32 	%f8911, %f8841, %f8847, %f8831;
	fma.rn.f32 	%f8912, %f8841, %f8848, %f8832;
	fma.rn.f32 	%f8913, %f8841, %f8849, %f8833;
	ld.shared.f32 	%f8914, [%r34+1536];
	ld.shared.f32 	%f8915, [%r34+1540];
	ld.shared.f32 	%f8916, [%r34+1544];
	ld.shared.f32 	%f8917, [%r34+1548];
	ld.shared.f32 	%f8918, [%r34+1552];
	ld.shared.f32 	%f8919, [%r34+1556];
	ld.shared.f32 	%f8920, [%r34+1560];
	ld.shared.f32 	%f8921, [%r34+1564];
	ld.shared.f32 	%f8922, [%r36+1536];
	ld.shared.f32 	%f8923, [%r36+1540];
	ld.shared.f32 	%f8924, [%r36+1544];
	ld.shared.f32 	%f8925, [%r36+1548];
	ld.shared.f32 	%f8926, [%r36+1552];
	ld.shared.f32 	%f8927, [%r36+1556];
	ld.shared.f32 	%f8928, [%r36+1560];
	ld.shared.f32 	%f8929, [%r36+1564];
	fma.rn.f32 	%f8930, %f8914, %f8922, %f8850;
	fma.rn.f32 	%f8931, %f8914, %f8923, %f8851;
	fma.rn.f32 	%f8932, %f8914, %f8924, %f8852;
	fma.rn.f32 	%f8933, %f8914, %f8925, %f8853;
	fma.rn.f32 	%f8934, %f8914, %f8926, %f8854;
	fma.rn.f32 	%f8935, %f8914, %f8927, %f8855;
	fma.rn.f32 	%f8936, %f8914, %f8928, %f8856;
	fma.rn.f32 	%f8937, %f8914, %f8929, %f8857;
	fma.rn.f32 	%f8938, %f8915, %f8922, %f8858;
	fma.rn.f32 	%f8939, %f8915, %f8923, %f8859;
	fma.rn.f32 	%f8940, %f8915, %f8924, %f8860;
	fma.rn.f32 	%f8941, %f8915, %f8925, %f8861;
	fma.rn.f32 	%f8942, %f8915, %f8926, %f8862;
	fma.rn.f32 	%f8943, %f8915, %f8927, %f8863;
	fma.rn.f32 	%f8944, %f8915, %f8928, %f8864;
	fma.rn.f32 	%f8945, %f8915, %f8929, %f8865;
	fma.rn.f32 	%f8946, %f8916, %f8922, %f8866;
	fma.rn.f32 	%f8947, %f8916, %f8923, %f8867;
	fma.rn.f32 	%f8948, %f8916, %f8924, %f8868;
	fma.rn.f32 	%f8949, %f8916, %f8925, %f8869;
	fma.rn.f32 	%f8950, %f8916, %f8926, %f8870;
	fma.rn.f32 	%f8951, %f8916, %f8927, %f8871;
	fma.rn.f32 	%f8952, %f8916, %f8928, %f8872;
	fma.rn.f32 	%f8953, %f8916, %f8929, %f8873;
	fma.rn.f32 	%f8954, %f8917, %f8922, %f8874;
	fma.rn.f32 	%f8955, %f8917, %f8923, %f8875;
	fma.rn.f32 	%f8956, %f8917, %f8924, %f8876;
	fma.rn.f32 	%f8957, %f8917, %f8925, %f8877;
	fma.rn.f32 	%f8958, %f8917, %f8926, %f8878;
	fma.rn.f32 	%f8959, %f8917, %f8927, %f8879;
	fma.rn.f32 	%f8960, %f8917, %f8928, %f8880;
	fma.rn.f32 	%f8961, %f8917, %f8929, %f8881;
	fma.rn.f32 	%f8962, %f8918, %f8922, %f8882;
	fma.rn.f32 	%f8963, %f8918, %f8923, %f8883;
	fma.rn.f32 	%f8964, %f8918, %f8924, %f8884;
	fma.rn.f32 	%f8965, %f8918, %f8925, %f8885;
	fma.rn.f32 	%f8966, %f8918, %f8926, %f8886;
	fma.rn.f32 	%f8967, %f8918, %f8927, %f8887;
	fma.rn.f32 	%f8968, %f8918, %f8928, %f8888;
	fma.rn.f32 	%f8969, %f8918, %f8929, %f8889;
	fma.rn.f32 	%f8970, %f8919, %f8922, %f8890;
	fma.rn.f32 	%f8971, %f8919, %f8923, %f8891;
	fma.rn.f32 	%f8972, %f8919, %f8924, %f8892;
	fma.rn.f32 	%f8973, %f8919, %f8925, %f8893;
	fma.rn.f32 	%f8974, %f8919, %f8926, %f8894;
	fma.rn.f32 	%f8975, %f8919, %f8927, %f8895;
	fma.rn.f32 	%f8976, %f8919, %f8928, %f8896;
	fma.rn.f32 	%f8977, %f8919, %f8929, %f8897;
	fma.rn.f32 	%f8978, %f8920, %f8922, %f8898;
	fma.rn.f32 	%f8979, %f8920, %f8923, %f8899;
	fma.rn.f32 	%f8980, %f8920, %f8924, %f8900;
	fma.rn.f32 	%f8981, %f8920, %f8925, %f8901;
	fma.rn.f32 	%f8982, %f8920, %f8926, %f8902;
	fma.rn.f32 	%f8983, %f8920, %f8927, %f8903;
	fma.rn.f32 	%f8984, %f8920, %f8928, %f8904;
	fma.rn.f32 	%f8985, %f8920, %f8929, %f8905;
	fma.rn.f32 	%f8986, %f8921, %f8922, %f8906;
	fma.rn.f32 	%f8987, %f8921, %f8923, %f8907;
	fma.rn.f32 	%f8988, %f8921, %f8924, %f8908;
	fma.rn.f32 	%f8989, %f8921, %f8925, %f8909;
	fma.rn.f32 	%f8990, %f8921, %f8926, %f8910;
	fma.rn.f32 	%f8991, %f8921, %f8927, %f8911;
	fma.rn.f32 	%f8992, %f8921, %f8928, %f8912;
	fma.rn.f32 	%f8993, %f8921, %f8929, %f8913;
	ld.shared.f32 	%f8994, [%r34+2048];
	ld.shared.f32 	%f8995, [%r34+2052];
	ld.shared.f32 	%f8996, [%r34+2056];
	ld.shared.f32 	%f8997, [%r34+2060];
	ld.shared.f32 	%f8998, [%r34+2064];
	ld.shared.f32 	%f8999, [%r34+2068];
	ld.shared.f32 	%f9000, [%r34+2072];
	ld.shared.f32 	%f9001, [%r34+2076];
	ld.shared.f32 	%f9002, [%r36+2048];
	ld.shared.f32 	%f9003, [%r36+2052];
	ld.shared.f32 	%f9004, [%r36+2056];
	ld.shared.f32 	%f9005, [%r36+2060];
	ld.shared.f32 	%f9006, [%r36+2064];
	ld.shared.f32 	%f9007, [%r36+2068];
	ld.shared.f32 	%f9008, [%r36+2072];
	ld.shared.f32 	%f9009, [%r36+2076];
	fma.rn.f32 	%f9010, %f8994, %f9002, %f8930;
	fma.rn.f32 	%f9011, %f8994, %f9003, %f8931;
	fma.rn.f32 	%f9012, %f8994, %f9004, %f8932;
	fma.rn.f32 	%f9013, %f8994, %f9005, %f8933;
	fma.rn.f32 	%f9014, %f8994, %f9006, %f8934;
	fma.rn.f32 	%f9015, %f8994, %f9007, %f8935;
	fma.rn.f32 	%f9016, %f8994, %f9008, %f8936;
	fma.rn.f32 	%f9017, %f8994, %f9009, %f8937;
	fma.rn.f32 	%f9018, %f8995, %f9002, %f8938;
	fma.rn.f32 	%f9019, %f8995, %f9003, %f8939;
	fma.rn.f32 	%f9020, %f8995, %f9004, %f8940;
	fma.rn.f32 	%f9021, %f8995, %f9005, %f8941;
	fma.rn.f32 	%f9022, %f8995, %f9006, %f8942;
	fma.rn.f32 	%f9023, %f8995, %f9007, %f8943;
	fma.rn.f32 	%f9024, %f8995, %f9008, %f8944;
	fma.rn.f32 	%f9025, %f8995, %f9009, %f8945;
	fma.rn.f32 	%f9026, %f8996, %f9002, %f8946;
	fma.rn.f32 	%f9027, %f8996, %f9003, %f8947;
	fma.rn.f32 	%f9028, %f8996, %f9004, %f8948;
	fma.rn.f32 	%f9029, %f8996, %f9005, %f8949;
	fma.rn.f32 	%f9030, %f8996, %f9006, %f8950;
	fma.rn.f32 	%f9031, %f8996, %f9007, %f8951;
	fma.rn.f32 	%f9032, %f8996, %f9008, %f8952;
	fma.rn.f32 	%f9033, %f8996, %f9009, %f8953;
	fma.rn.f32 	%f9034, %f8997, %f9002, %f8954;
	fma.rn.f32 	%f9035, %f8997, %f9003, %f8955;
	fma.rn.f32 	%f9036, %f8997, %f9004, %f8956;
	fma.rn.f32 	%f9037, %f8997, %f9005, %f8957;
	fma.rn.f32 	%f9038, %f8997, %f9006, %f8958;
	fma.rn.f32 	%f9039, %f8997, %f9007, %f8959;
	fma.rn.f32 	%f9040, %f8997, %f9008, %f8960;
	fma.rn.f32 	%f9041, %f8997, %f9009, %f8961;
	fma.rn.f32 	%f9042, %f8998, %f9002, %f8962;
	fma.rn.f32 	%f9043, %f8998, %f9003, %f8963;
	fma.rn.f32 	%f9044, %f8998, %f9004, %f8964;
	fma.rn.f32 	%f9045, %f8998, %f9005, %f8965;
	fma.rn.f32 	%f9046, %f8998, %f9006, %f8966;
	fma.rn.f32 	%f9047, %f8998, %f9007, %f8967;
	fma.rn.f32 	%f9048, %f8998, %f9008, %f8968;
	fma.rn.f32 	%f9049, %f8998, %f9009, %f8969;
	fma.rn.f32 	%f9050, %f8999, %f9002, %f8970;
	fma.rn.f32 	%f9051, %f8999, %f9003, %f8971;
	fma.rn.f32 	%f9052, %f8999, %f9004, %f8972;
	fma.rn.f32 	%f9053, %f8999, %f9005, %f8973;
	fma.rn.f32 	%f9054, %f8999, %f9006, %f8974;
	fma.rn.f32 	%f9055, %f8999, %f9007, %f8975;
	fma.rn.f32 	%f9056, %f8999, %f9008, %f8976;
	fma.rn.f32 	%f9057, %f8999, %f9009, %f8977;
	fma.rn.f32 	%f9058, %f9000, %f9002, %f8978;
	fma.rn.f32 	%f9059, %f9000, %f9003, %f8979;
	fma.rn.f32 	%f9060, %f9000, %f9004, %f8980;
	fma.rn.f32 	%f9061, %f9000, %f9005, %f8981;
	fma.rn.f32 	%f9062, %f9000, %f9006, %f8982;
	fma.rn.f32 	%f9063, %f9000, %f9007, %f8983;
	fma.rn.f32 	%f9064, %f9000, %f9008, %f8984;
	fma.rn.f32 	%f9065, %f9000, %f9009, %f8985;
	fma.rn.f32 	%f9066, %f9001, %f9002, %f8986;
	fma.rn.f32 	%f9067, %f9001, %f9003, %f8987;
	fma.rn.f32 	%f9068, %f9001, %f9004, %f8988;
	fma.rn.f32 	%f9069, %f9001, %f9005, %f8989;
	fma.rn.f32 	%f9070, %f9001, %f9006, %f8990;
	fma.rn.f32 	%f9071, %f9001, %f9007, %f8991;
	fma.rn.f32 	%f9072, %f9001, %f9008, %f8992;
	fma.rn.f32 	%f9073, %f9001, %f9009, %f8993;
	ld.shared.f32 	%f9074, [%r34+2560];
	ld.shared.f32 	%f9075, [%r34+2564];
	ld.shared.f32 	%f9076, [%r34+2568];
	ld.shared.f32 	%f9077, [%r34+2572];
	ld.shared.f32 	%f9078, [%r34+2576];
	ld.shared.f32 	%f9079, [%r34+2580];
	ld.shared.f32 	%f9080, [%r34+2584];
	ld.shared.f32 	%f9081, [%r34+2588];
	ld.shared.f32 	%f9082, [%r36+2560];
	ld.shared.f32 	%f9083, [%r36+2564];
	ld.shared.f32 	%f9084, [%r36+2568];
	ld.shared.f32 	%f9085, [%r36+2572];
	ld.shared.f32 	%f9086, [%r36+2576];
	ld.shared.f32 	%f9087, [%r36+2580];
	ld.shared.f32 	%f9088, [%r36+2584];
	ld.shared.f32 	%f9089, [%r36+2588];
	fma.rn.f32 	%f9090, %f9074, %f9082, %f9010;
	fma.rn.f32 	%f9091, %f9074, %f9083, %f9011;
	fma.rn.f32 	%f9092, %f9074, %f9084, %f9012;
	fma.rn.f32 	%f9093, %f9074, %f9085, %f9013;
	fma.rn.f32 	%f9094, %f9074, %f9086, %f9014;
	fma.rn.f32 	%f9095, %f9074, %f9087, %f9015;
	fma.rn.f32 	%f9096, %f9074, %f9088, %f9016;
	fma.rn.f32 	%f9097, %f9074, %f9089, %f9017;
	fma.rn.f32 	%f9098, %f9075, %f9082, %f9018;
	fma.rn.f32 	%f9099, %f9075, %f9083, %f9019;
	fma.rn.f32 	%f9100, %f9075, %f9084, %f9020;
	fma.rn.f32 	%f9101, %f9075, %f9085, %f9021;
	fma.rn.f32 	%f9102, %f9075, %f9086, %f9022;
	fma.rn.f32 	%f9103, %f9075, %f9087, %f9023;
	fma.rn.f32 	%f9104, %f9075, %f9088, %f9024;
	fma.rn.f32 	%f9105, %f9075, %f9089, %f9025;
	fma.rn.f32 	%f9106, %f9076, %f9082, %f9026;
	fma.rn.f32 	%f9107, %f9076, %f9083, %f9027;
	fma.rn.f32 	%f9108, %f9076, %f9084, %f9028;
	fma.rn.f32 	%f9109, %f9076, %f9085, %f9029;
	fma.rn.f32 	%f9110, %f9076, %f9086, %f9030;
	fma.rn.f32 	%f9111, %f9076, %f9087, %f9031;
	fma.rn.f32 	%f9112, %f9076, %f9088, %f9032;
	fma.rn.f32 	%f9113, %f9076, %f9089, %f9033;
	fma.rn.f32 	%f9114, %f9077, %f9082, %f9034;
	fma.rn.f32 	%f9115, %f9077, %f9083, %f9035;
	fma.rn.f32 	%f9116, %f9077, %f9084, %f9036;
	fma.rn.f32 	%f9117, %f9077, %f9085, %f9037;
	fma.rn.f32 	%f9118, %f9077, %f9086, %f9038;
	fma.rn.f32 	%f9119, %f9077, %f9087, %f9039;
	fma.rn.f32 	%f9120, %f9077, %f9088, %f9040;
	fma.rn.f32 	%f9121, %f9077, %f9089, %f9041;
	fma.rn.f32 	%f9122, %f9078, %f9082, %f9042;
	fma.rn.f32 	%f9123, %f9078, %f9083, %f9043;
	fma.rn.f32 	%f9124, %f9078, %f9084, %f9044;
	fma.rn.f32 	%f9125, %f9078, %f9085, %f9045;
	fma.rn.f32 	%f9126, %f9078, %f9086, %f9046;
	fma.rn.f32 	%f9127, %f9078, %f9087, %f9047;
	fma.rn.f32 	%f9128, %f9078, %f9088, %f9048;
	fma.rn.f32 	%f9129, %f9078, %f9089, %f9049;
	fma.rn.f32 	%f9130, %f9079, %f9082, %f9050;
	fma.rn.f32 	%f9131, %f9079, %f9083, %f9051;
	fma.rn.f32 	%f9132, %f9079, %f9084, %f9052;
	fma.rn.f32 	%f9133, %f9079, %f9085, %f9053;
	fma.rn.f32 	%f9134, %f9079, %f9086, %f9054;
	fma.rn.f32 	%f9135, %f9079, %f9087, %f9055;
	fma.rn.f32 	%f9136, %f9079, %f9088, %f9056;
	fma.rn.f32 	%f9137, %f9079, %f9089, %f9057;
	fma.rn.f32 	%f9138, %f9080, %f9082, %f9058;
	fma.rn.f32 	%f9139, %f9080, %f9083, %f9059;
	fma.rn.f32 	%f9140, %f9080, %f9084, %f9060;
	fma.rn.f32 	%f9141, %f9080, %f9085, %f9061;
	fma.rn.f32 	%f9142, %f9080, %f9086, %f9062;
	fma.rn.f32 	%f9143, %f9080, %f9087, %f9063;
	fma.rn.f32 	%f9144, %f9080, %f9088, %f9064;
	fma.rn.f32 	%f9145, %f9080, %f9089, %f9065;
	fma.rn.f32 	%f9146, %f9081, %f9082, %f9066;
	fma.rn.f32 	%f9147, %f9081, %f9083, %f9067;
	fma.rn.f32 	%f9148, %f9081, %f9084, %f9068;
	fma.rn.f32 	%f9149, %f9081, %f9085, %f9069;
	fma.rn.f32 	%f9150, %f9081, %f9086, %f9070;
	fma.rn.f32 	%f9151, %f9081, %f9087, %f9071;
	fma.rn.f32 	%f9152, %f9081, %f9088, %f9072;
	fma.rn.f32 	%f9153, %f9081, %f9089, %f9073;
	ld.shared.f32 	%f9154, [%r34+3072];
	ld.shared.f32 	%f9155, [%r34+3076];
	ld.shared.f32 	%f9156, [%r34+3080];
	ld.shared.f32 	%f9157, [%r34+3084];
	ld.shared.f32 	%f9158, [%r34+3088];
	ld.shared.f32 	%f9159, [%r34+3092];
	ld.shared.f32 	%f9160, [%r34+3096];
	ld.shared.f32 	%f9161, [%r34+3100];
	ld.shared.f32 	%f9162, [%r36+3072];
	ld.shared.f32 	%f9163, [%r36+3076];
	ld.shared.f32 	%f9164, [%r36+3080];
	ld.shared.f32 	%f9165, [%r36+3084];
	ld.shared.f32 	%f9166, [%r36+3088];
	ld.shared.f32 	%f9167, [%r36+3092];
	ld.shared.f32 	%f9168, [%r36+3096];
	ld.shared.f32 	%f9169, [%r36+3100];
	fma.rn.f32 	%f9170, %f9154, %f9162, %f9090;
	fma.rn.f32 	%f9171, %f9154, %f9163, %f9091;
	fma.rn.f32 	%f9172, %f9154, %f9164, %f9092;
	fma.rn.f32 	%f9173, %f9154, %f9165, %f9093;
	fma.rn.f32 	%f9174, %f9154, %f9166, %f9094;
	fma.rn.f32 	%f9175, %f9154, %f9167, %f9095;
	fma.rn.f32 	%f9176, %f9154, %f9168, %f9096;
	fma.rn.f32 	%f9177, %f9154, %f9169, %f9097;
	fma.rn.f32 	%f9178, %f9155, %f9162, %f9098;
	fma.rn.f32 	%f9179, %f9155, %f9163, %f9099;
	fma.rn.f32 	%f9180, %f9155, %f9164, %f9100;
	fma.rn.f32 	%f9181, %f9155, %f9165, %f9101;
	fma.rn.f32 	%f9182, %f9155, %f9166, %f9102;
	fma.rn.f32 	%f9183, %f9155, %f9167, %f9103;
	fma.rn.f32 	%f9184, %f9155, %f9168, %f9104;
	fma.rn.f32 	%f9185, %f9155, %f9169, %f9105;
	fma.rn.f32 	%f9186, %f9156, %f9162, %f9106;
	fma.rn.f32 	%f9187, %f9156, %f9163, %f9107;
	fma.rn.f32 	%f9188, %f9156, %f9164, %f9108;
	fma.rn.f32 	%f9189, %f9156, %f9165, %f9109;
	fma.rn.f32 	%f9190, %f9156, %f9166, %f9110;
	fma.rn.f32 	%f9191, %f9156, %f9167, %f9111;
	fma.rn.f32 	%f9192, %f9156, %f9168, %f9112;
	fma.rn.f32 	%f9193, %f9156, %f9169, %f9113;
	fma.rn.f32 	%f9194, %f9157, %f9162, %f9114;
	fma.rn.f32 	%f9195, %f9157, %f9163, %f9115;
	fma.rn.f32 	%f9196, %f9157, %f9164, %f9116;
	fma.rn.f32 	%f9197, %f9157, %f9165, %f9117;
	fma.rn.f32 	%f9198, %f9157, %f9166, %f9118;
	fma.rn.f32 	%f9199, %f9157, %f9167, %f9119;
	fma.rn.f32 	%f9200, %f9157, %f9168, %f9120;
	fma.rn.f32 	%f9201, %f9157, %f9169, %f9121;
	fma.rn.f32 	%f9202, %f9158, %f9162, %f9122;
	fma.rn.f32 	%f9203, %f9158, %f9163, %f9123;
	fma.rn.f32 	%f9204, %f9158, %f9164, %f9124;
	fma.rn.f32 	%f9205, %f9158, %f9165, %f9125;
	fma.rn.f32 	%f9206, %f9158, %f9166, %f9126;
	fma.rn.f32 	%f9207, %f9158, %f9167, %f9127;
	fma.rn.f32 	%f9208, %f9158, %f9168, %f9128;
	fma.rn.f32 	%f9209, %f9158, %f9169, %f9129;
	fma.rn.f32 	%f9210, %f9159, %f9162, %f9130;
	fma.rn.f32 	%f9211, %f9159, %f9163, %f9131;
	fma.rn.f32 	%f9212, %f9159, %f9164, %f9132;
	fma.rn.f32 	%f9213, %f9159, %f9165, %f9133;
	fma.rn.f32 	%f9214, %f9159, %f9166, %f9134;
	fma.rn.f32 	%f9215, %f9159, %f9167, %f9135;
	fma.rn.f32 	%f9216, %f9159, %f9168, %f9136;
	fma.rn.f32 	%f9217, %f9159, %f9169, %f9137;
	fma.rn.f32 	%f9218, %f9160, %f9162, %f9138;
	fma.rn.f32 	%f9219, %f9160, %f9163, %f9139;
	fma.rn.f32 	%f9220, %f9160, %f9164, %f9140;
	fma.rn.f32 	%f9221, %f9160, %f9165, %f9141;
	fma.rn.f32 	%f9222, %f9160, %f9166, %f9142;
	fma.rn.f32 	%f9223, %f9160, %f9167, %f9143;
	fma.rn.f32 	%f9224, %f9160, %f9168, %f9144;
	fma.rn.f32 	%f9225, %f9160, %f9169, %f9145;
	fma.rn.f32 	%f9226, %f9161, %f9162, %f9146;
	fma.rn.f32 	%f9227, %f9161, %f9163, %f9147;
	fma.rn.f32 	%f9228, %f9161, %f9164, %f9148;
	fma.rn.f32 	%f9229, %f9161, %f9165, %f9149;
	fma.rn.f32 	%f9230, %f9161, %f9166, %f9150;
	fma.rn.f32 	%f9231, %f9161, %f9167, %f9151;
	fma.rn.f32 	%f9232, %f9161, %f9168, %f9152;
	fma.rn.f32 	%f9233, %f9161, %f9169, %f9153;
	ld.shared.f32 	%f9234, [%r34+3584];
	ld.shared.f32 	%f9235, [%r34+3588];
	ld.shared.f32 	%f9236, [%r34+3592];
	ld.shared.f32 	%f9237, [%r34+3596];
	ld.shared.f32 	%f9238, [%r34+3600];
	ld.shared.f32 	%f9239, [%r34+3604];
	ld.shared.f32 	%f9240, [%r34+3608];
	ld.shared.f32 	%f9241, [%r34+3612];
	ld.shared.f32 	%f9242, [%r36+3584];
	ld.shared.f32 	%f9243, [%r36+3588];
	ld.shared.f32 	%f9244, [%r36+3592];
	ld.shared.f32 	%f9245, [%r36+3596];
	ld.shared.f32 	%f9246, [%r36+3600];
	ld.shared.f32 	%f9247, [%r36+3604];
	ld.shared.f32 	%f9248, [%r36+3608];
	ld.shared.f32 	%f9249, [%r36+3612];
	fma.rn.f32 	%f9250, %f9234, %f9242, %f9170;
	fma.rn.f32 	%f9251, %f9234, %f9243, %f9171;
	fma.rn.f32 	%f9252, %f9234, %f9244, %f9172;
	fma.rn.f32 	%f9253, %f9234, %f9245, %f9173;
	fma.rn.f32 	%f9254, %f9234, %f9246, %f9174;
	fma.rn.f32 	%f9255, %f9234, %f9247, %f9175;
	fma.rn.f32 	%f9256, %f9234, %f9248, %f9176;
	fma.rn.f32 	%f9257, %f9234, %f9249, %f9177;
	fma.rn.f32 	%f9258, %f9235, %f9242, %f9178;
	fma.rn.f32 	%f9259, %f9235, %f9243, %f9179;
	fma.rn.f32 	%f9260, %f9235, %f9244, %f9180;
	fma.rn.f32 	%f9261, %f9235, %f9245, %f9181;
	fma.rn.f32 	%f9262, %f9235, %f9246, %f9182;
	fma.rn.f32 	%f9263, %f9235, %f9247, %f9183;
	fma.rn.f32 	%f9264, %f9235, %f9248, %f9184;
	fma.rn.f32 	%f9265, %f9235, %f9249, %f9185;
	fma.rn.f32 	%f9266, %f9236, %f9242, %f9186;
	fma.rn.f32 	%f9267, %f9236, %f9243, %f9187;
	fma.rn.f32 	%f9268, %f9236, %f9244, %f9188;
	fma.rn.f32 	%f9269, %f9236, %f9245, %f9189;
	fma.rn.f32 	%f9270, %f9236, %f9246, %f9190;
	fma.rn.f32 	%f9271, %f9236, %f9247, %f9191;
	fma.rn.f32 	%f9272, %f9236, %f9248, %f9192;
	fma.rn.f32 	%f9273, %f9236, %f9249, %f9193;
	fma.rn.f32 	%f9274, %f9237, %f9242, %f9194;
	fma.rn.f32 	%f9275, %f9237, %f9243, %f9195;
	fma.rn.f32 	%f9276, %f9237, %f9244, %f9196;
	fma.rn.f32 	%f9277, %f9237, %f9245, %f9197;
	fma.rn.f32 	%f9278, %f9237, %f9246, %f9198;
	fma.rn.f32 	%f9279, %f9237, %f9247, %f9199;
	fma.rn.f32 	%f9280, %f9237, %f9248, %f9200;
	fma.rn.f32 	%f9281, %f9237, %f9249, %f9201;
	fma.rn.f32 	%f9282, %f9238, %f9242, %f9202;
	fma.rn.f32 	%f9283, %f9238, %f9243, %f9203;
	fma.rn.f32 	%f9284, %f9238, %f9244, %f9204;
	fma.rn.f32 	%f9285, %f9238, %f9245, %f9205;
	fma.rn.f32 	%f9286, %f9238, %f9246, %f9206;
	fma.rn.f32 	%f9287, %f9238, %f9247, %f9207;
	fma.rn.f32 	%f9288, %f9238, %f9248, %f9208;
	fma.rn.f32 	%f9289, %f9238, %f9249, %f9209;
	fma.rn.f32 	%f9290, %f9239, %f9242, %f9210;
	fma.rn.f32 	%f9291, %f9239, %f9243, %f9211;
	fma.rn.f32 	%f9292, %f9239, %f9244, %f9212;
	fma.rn.f32 	%f9293, %f9239, %f9245, %f9213;
	fma.rn.f32 	%f9294, %f9239, %f9246, %f9214;
	fma.rn.f32 	%f9295, %f9239, %f9247, %f9215;
	fma.rn.f32 	%f9296, %f9239, %f9248, %f9216;
	fma.rn.f32 	%f9297, %f9239, %f9249, %f9217;
	fma.rn.f32 	%f9298, %f9240, %f9242, %f9218;
	fma.rn.f32 	%f9299, %f9240, %f9243, %f9219;
	fma.rn.f32 	%f9300, %f9240, %f9244, %f9220;
	fma.rn.f32 	%f9301, %f9240, %f9245, %f9221;
	fma.rn.f32 	%f9302, %f9240, %f9246, %f9222;
	fma.rn.f32 	%f9303, %f9240, %f9247, %f9223;
	fma.rn.f32 	%f9304, %f9240, %f9248, %f9224;
	fma.rn.f32 	%f9305, %f9240, %f9249, %f9225;
	fma.rn.f32 	%f9306, %f9241, %f9242, %f9226;
	fma.rn.f32 	%f9307, %f9241, %f9243, %f9227;
	fma.rn.f32 	%f9308, %f9241, %f9244, %f9228;
	fma.rn.f32 	%f9309, %f9241, %f9245, %f9229;
	fma.rn.f32 	%f9310, %f9241, %f9246, %f9230;
	fma.rn.f32 	%f9311, %f9241, %f9247, %f9231;
	fma.rn.f32 	%f9312, %f9241, %f9248, %f9232;
	fma.rn.f32 	%f9313, %f9241, %f9249, %f9233;
	bar.sync 	0;
	add.s32 	%r141, %r18, 114688;
	ld.global.nc.f32 	%f9314, [%rd6+448];
	st.shared.f32 	[%r23], %f9314;
	mul.wide.u32 	%rd232, %r141, 4;
	add.s64 	%rd233, %rd7, %rd232;
	ld.global.nc.f32 	%f9315, [%rd233];
	st.shared.f32 	[%r25], %f9315;
	ld.global.nc.f32 	%f9316, [%rd6+452];
	st.shared.f32 	[%r23+512], %f9316;
	add.s32 	%r142, %r18, 115712;
	mul.wide.u32 	%rd234, %r142, 4;
	add.s64 	%rd235, %rd7, %rd234;
	ld.global.nc.f32 	%f9317, [%rd235];
	st.shared.f32 	[%r25+512], %f9317;
	ld.global.nc.f32 	%f9318, [%rd6+456];
	st.shared.f32 	[%r23+1024], %f9318;
	add.s32 	%r143, %r18, 116736;
	mul.wide.u32 	%rd236, %r143, 4;
	add.s64 	%rd237, %rd7, %rd236;
	ld.global.nc.f32 	%f9319, [%rd237];
	st.shared.f32 	[%r25+1024], %f9319;
	ld.global.nc.f32 	%f9320, [%rd6+460];
	st.shared.f32 	[%r23+1536], %f9320;
	add.s32 	%r144, %r18, 117760;
	mul.wide.u32 	%rd238, %r144, 4;
	add.s64 	%rd239, %rd7, %rd238;
	ld.global.nc.f32 	%f9321, [%rd239];
	st.shared.f32 	[%r25+1536], %f9321;
	ld.global.nc.f32 	%f9322, [%rd6+464];
	st.shared.f32 	[%r23+2048], %f9322;
	add.s32 	%r145, %r18, 118784;
	mul.wide.u32 	%rd240, %r145, 4;
	add.s64 	%rd241, %rd7, %rd240;
	ld.global.nc.f32 	%f9323, [%rd241];
	st.shared.f32 	[%r25+2048], %f9323;
	ld.global.nc.f32 	%f9324, [%rd6+468];
	st.shared.f32 	[%r23+2560], %f9324;
	add.s32 	%r146, %r18, 119808;
	mul.wide.u32 	%rd242, %r146, 4;
	add.s64 	%rd243, %rd7, %rd242;
	ld.global.nc.f32 	%f9325, [%rd243];
	st.shared.f32 	[%r25+2560], %f9325;
	ld.global.nc.f32 	%f9326, [%rd6+472];
	st.shared.f32 	[%r23+3072], %f9326;
	add.s32 	%r147, %r18, 120832;
	mul.wide.u32 	%rd244, %r147, 4;
	add.s64 	%rd245, %rd7, %rd244;
	ld.global.nc.f32 	%f9327, [%rd245];
	st.shared.f32 	[%r25+3072], %f9327;
	ld.global.nc.f32 	%f9328, [%rd6+476];
	st.shared.f32 	[%r23+3584], %f9328;
	add.s32 	%r148, %r18, 121856;
	mul.wide.u32 	%rd246, %r148, 4;
	add.s64 	%rd247, %rd7, %rd246;
	ld.global.nc.f32 	%f9329, [%rd247];
	st.shared.f32 	[%r25+3584], %f9329;
	bar.sync 	0;
	ld.shared.f32 	%f9330, [%r34];
	ld.shared.f32 	%f9331, [%r34+4];
	ld.shared.f32 	%f9332, [%r34+8];
	ld.shared.f32 	%f9333, [%r34+12];
	ld.shared.f32 	%f9334, [%r34+16];
	ld.shared.f32 	%f9335, [%r34+20];
	ld.shared.f32 	%f9336, [%r34+24];
	ld.shared.f32 	%f9337, [%r34+28];
	ld.shared.f32 	%f9338, [%r36];
	ld.shared.f32 	%f9339, [%r36+4];
	ld.shared.f32 	%f9340, [%r36+8];
	ld.shared.f32 	%f9341, [%r36+12];
	ld.shared.f32 	%f9342, [%r36+16];
	ld.shared.f32 	%f9343, [%r36+20];
	ld.shared.f32 	%f9344, [%r36+24];
	ld.shared.f32 	%f9345, [%r36+28];
	fma.rn.f32 	%f9346, %f9330, %f9338, %f9250;
	fma.rn.f32 	%f9347, %f9330, %f9339, %f9251;
	fma.rn.f32 	%f9348, %f9330, %f9340, %f9252;
	fma.rn.f32 	%f9349, %f9330, %f9341, %f9253;
	fma.rn.f32 	%f9350, %f9330, %f9342, %f9254;
	fma.rn.f32 	%f9351, %f9330, %f9343, %f9255;
	fma.rn.f32 	%f9352, %f9330, %f9344, %f9256;
	fma.rn.f32 	%f9353, %f9330, %f9345, %f9257;
	fma.rn.f32 	%f9354, %f9331, %f9338, %f9258;
	fma.rn.f32 	%f9355, %f9331, %f9339, %f9259;
	fma.rn.f32 	%f9356, %f9331, %f9340, %f9260;
	fma.rn.f32 	%f9357, %f9331, %f9341, %f9261;
	fma.rn.f32 	%f9358, %f9331, %f9342, %f9262;
	fma.rn.f32 	%f9359, %f9331, %f9343, %f9263;
	fma.rn.f32 	%f9360, %f9331, %f9344, %f9264;
	fma.rn.f32 	%f9361, %f9331, %f9345, %f9265;
	fma.rn.f32 	%f9362, %f9332, %f9338, %f9266;
	fma.rn.f32 	%f9363, %f9332, %f9339, %f9267;
	fma.rn.f32 	%f9364, %f9332, %f9340, %f9268;
	fma.rn.f32 	%f9365, %f9332, %f9341, %f9269;
	fma.rn.f32 	%f9366, %f9332, %f9342, %f9270;
	fma.rn.f32 	%f9367, %f9332, %f9343, %f9271;
	fma.rn.f32 	%f9368, %f9332, %f9344, %f9272;
	fma.rn.f32 	%f9369, %f9332, %f9345, %f9273;
	fma.rn.f32 	%f9370, %f9333, %f9338, %f9274;
	fma.rn.f32 	%f9371, %f9333, %f9339, %f9275;
	fma.rn.f32 	%f9372, %f9333, %f9340, %f9276;
	fma.rn.f32 	%f9373, %f9333, %f9341, %f9277;
	fma.rn.f32 	%f9374, %f9333, %f9342, %f9278;
	fma.rn.f32 	%f9375, %f9333, %f9343, %f9279;
	fma.rn.f32 	%f9376, %f9333, %f9344, %f9280;
	fma.rn.f32 	%f9377, %f9333, %f9345, %f9281;
	fma.rn.f32 	%f9378, %f9334, %f9338, %f9282;
	fma.rn.f32 	%f9379, %f9334, %f9339, %f9283;
	fma.rn.f32 	%f9380, %f9334, %f9340, %f9284;
	fma.rn.f32 	%f9381, %f9334, %f9341, %f9285;
	fma.rn.f32 	%f9382, %f9334, %f9342, %f9286;
	fma.rn.f32 	%f9383, %f9334, %f9343, %f9287;
	fma.rn.f32 	%f9384, %f9334, %f9344, %f9288;
	fma.rn.f32 	%f9385, %f9334, %f9345, %f9289;
	fma.rn.f32 	%f9386, %f9335, %f9338, %f9290;
	fma.rn.f32 	%f9387, %f9335, %f9339, %f9291;
	fma.rn.f32 	%f9388, %f9335, %f9340, %f9292;
	fma.rn.f32 	%f9389, %f9335, %f9341, %f9293;
	fma.rn.f32 	%f9390, %f9335, %f9342, %f9294;
	fma.rn.f32 	%f9391, %f9335, %f9343, %f9295;
	fma.rn.f32 	%f9392, %f9335, %f9344, %f9296;
	fma.rn.f32 	%f9393, %f9335, %f9345, %f9297;
	fma.rn.f32 	%f9394, %f9336, %f9338, %f9298;
	fma.rn.f32 	%f9395, %f9336, %f9339, %f9299;
	fma.rn.f32 	%f9396, %f9336, %f9340, %f9300;
	fma.rn.f32 	%f9397, %f9336, %f9341, %f9301;
	fma.rn.f32 	%f9398, %f9336, %f9342, %f9302;
	fma.rn.f32 	%f9399, %f9336, %f9343, %f9303;
	fma.rn.f32 	%f9400, %f9336, %f9344, %f9304;
	fma.rn.f32 	%f9401, %f9336, %f9345, %f9305;
	fma.rn.f32 	%f9402, %f9337, %f9338, %f9306;
	fma.rn.f32 	%f9403, %f9337, %f9339, %f9307;
	fma.rn.f32 	%f9404, %f9337, %f9340, %f9308;
	fma.rn.f32 	%f9405, %f9337, %f9341, %f9309;
	fma.rn.f32 	%f9406, %f9337, %f9342, %f9310;
	fma.rn.f32 	%f9407, %f9337, %f9343, %f9311;
	fma.rn.f32 	%f9408, %f9337, %f9344, %f9312;
	fma.rn.f32 	%f9409, %f9337, %f9345, %f9313;
	ld.shared.f32 	%f9410, [%r34+512];
	ld.shared.f32 	%f9411, [%r34+516];
	ld.shared.f32 	%f9412, [%r34+520];
	ld.shared.f32 	%f9413, [%r34+524];
	ld.shared.f32 	%f9414, [%r34+528];
	ld.shared.f32 	%f9415, [%r34+532];
	ld.shared.f32 	%f9416, [%r34+536];
	ld.shared.f32 	%f9417, [%r34+540];
	ld.shared.f32 	%f9418, [%r36+512];
	ld.shared.f32 	%f9419, [%r36+516];
	ld.shared.f32 	%f9420, [%r36+520];
	ld.shared.f32 	%f9421, [%r36+524];
	ld.shared.f32 	%f9422, [%r36+528];
	ld.shared.f32 	%f9423, [%r36+532];
	ld.shared.f32 	%f9424, [%r36+536];
	ld.shared.f32 	%f9425, [%r36+540];
	fma.rn.f32 	%f9426, %f9410, %f9418, %f9346;
	fma.rn.f32 	%f9427, %f9410, %f9419, %f9347;
	fma.rn.f32 	%f9428, %f9410, %f9420, %f9348;
	fma.rn.f32 	%f9429, %f9410, %f9421, %f9349;
	fma.rn.f32 	%f9430, %f9410, %f9422, %f9350;
	fma.rn.f32 	%f9431, %f9410, %f9423, %f9351;
	fma.rn.f32 	%f9432, %f9410, %f9424, %f9352;
	fma.rn.f32 	%f9433, %f9410, %f9425, %f9353;
	fma.rn.f32 	%f9434, %f9411, %f9418, %f9354;
	fma.rn.f32 	%f9435, %f9411, %f9419, %f9355;
	fma.rn.f32 	%f9436, %f9411, %f9420, %f9356;
	fma.rn.f32 	%f9437, %f9411, %f9421, %f9357;
	fma.rn.f32 	%f9438, %f9411, %f9422, %f9358;
	fma.rn.f32 	%f9439, %f9411, %f9423, %f9359;
	fma.rn.f32 	%f9440, %f9411, %f9424, %f9360;
	fma.rn.f32 	%f9441, %f9411, %f9425, %f9361;
	fma.rn.f32 	%f9442, %f9412, %f9418, %f9362;
	fma.rn.f32 	%f9443, %f9412, %f9419, %f9363;
	fma.rn.f32 	%f9444, %f9412, %f9420, %f9364;
	fma.rn.f32 	%f9445, %f9412, %f9421, %f9365;
	fma.rn.f32 	%f9446, %f9412, %f9422, %f9366;
	fma.rn.f32 	%f9447, %f9412, %f9423, %f9367;
	fma.rn.f32 	%f9448, %f9412, %f9424, %f9368;
	fma.rn.f32 	%f9449, %f9412, %f9425, %f9369;
	fma.rn.f32 	%f9450, %f9413, %f9418, %f9370;
	fma.rn.f32 	%f9451, %f9413, %f9419, %f9371;
	fma.rn.f32 	%f9452, %f9413, %f9420, %f9372;
	fma.rn.f32 	%f9453, %f9413, %f9421, %f9373;
	fma.rn.f32 	%f9454, %f9413, %f9422, %f9374;
	fma.rn.f32 	%f9455, %f9413, %f9423, %f9375;
	fma.rn.f32 	%f9456, %f9413, %f9424, %f9376;
	fma.rn.f32 	%f9457, %f9413, %f9425, %f9377;
	fma.rn.f32 	%f9458, %f9414, %f9418, %f9378;
	fma.rn.f32 	%f9459, %f9414, %f9419, %f9379;
	fma.rn.f32 	%f9460, %f9414, %f9420, %f9380;
	fma.rn.f32 	%f9461, %f9414, %f9421, %f9381;
	fma.rn.f32 	%f9462, %f9414, %f9422, %f9382;
	fma.rn.f32 	%f9463, %f9414, %f9423, %f9383;
	fma.rn.f32 	%f9464, %f9414, %f9424, %f9384;
	fma.rn.f32 	%f9465, %f9414, %f9425, %f9385;
	fma.rn.f32 	%f9466, %f9415, %f9418, %f9386;
	fma.rn.f32 	%f9467, %f9415, %f9419, %f9387;
	fma.rn.f32 	%f9468, %f9415, %f9420, %f9388;
	fma.rn.f32 	%f9469, %f9415, %f9421, %f9389;
	fma.rn.f32 	%f9470, %f9415, %f9422, %f9390;
	fma.rn.f32 	%f9471, %f9415, %f9423, %f9391;
	fma.rn.f32 	%f9472, %f9415, %f9424, %f9392;
	fma.rn.f32 	%f9473, %f9415, %f9425, %f9393;
	fma.rn.f32 	%f9474, %f9416, %f9418, %f9394;
	fma.rn.f32 	%f9475, %f9416, %f9419, %f9395;
	fma.rn.f32 	%f9476, %f9416, %f9420, %f9396;
	fma.rn.f32 	%f9477, %f9416, %f9421, %f9397;
	fma.rn.f32 	%f9478, %f9416, %f9422, %f9398;
	fma.rn.f32 	%f9479, %f9416, %f9423, %f9399;
	fma.rn.f32 	%f9480, %f9416, %f9424, %f9400;
	fma.rn.f32 	%f9481, %f9416, %f9425, %f9401;
	fma.rn.f32 	%f9482, %f9417, %f9418, %f9402;
	fma.rn.f32 	%f9483, %f9417, %f9419, %f9403;
	fma.rn.f32 	%f9484, %f9417, %f9420, %f9404;
	fma.rn.f32 	%f9485, %f9417, %f9421, %f9405;
	fma.rn.f32 	%f9486, %f9417, %f9422, %f9406;
	fma.rn.f32 	%f9487, %f9417, %f9423, %f9407;
	fma.rn.f32 	%f9488, %f9417, %f9424, %f9408;
	fma.rn.f32 	%f9489, %f9417, %f9425, %f9409;
	ld.shared.f32 	%f9490, [%r34+1024];
	ld.shared.f32 	%f9491, [%r34+1028];
	ld.shared.f32 	%f9492, [%r34+1032];
	ld.shared.f32 	%f9493, [%r34+1036];
	ld.shared.f32 	%f9494, [%r34+1040];
	ld.shared.f32 	%f9495, [%r34+1044];
	ld.shared.f32 	%f9496, [%r34+1048];
	ld.shared.f32 	%f9497, [%r34+1052];
	ld.shared.f32 	%f9498, [%r36+1024];
	ld.shared.f32 	%f9499, [%r36+1028];
	ld.shared.f32 	%f9500, [%r36+1032];
	ld.shared.f32 	%f9501, [%r36+1036];
	ld.shared.f32 	%f9502, [%r36+1040];
	ld.shared.f32 	%f9503, [%r36+1044];
	ld.shared.f32 	%f9504, [%r36+1048];
	ld.shared.f32 	%f9505, [%r36+1052];
	fma.rn.f32 	%f9506, %f9490, %f9498, %f9426;
	fma.rn.f32 	%f9507, %f9490, %f9499, %f9427;
	fma.rn.f32 	%f9508, %f9490, %f9500, %f9428;
	fma.rn.f32 	%f9509, %f9490, %f9501, %f9429;
	fma.rn.f32 	%f9510, %f9490, %f9502, %f9430;
	fma.rn.f32 	%f9511, %f9490, %f9503, %f9431;
	fma.rn.f32 	%f9512, %f9490, %f9504, %f9432;
	fma.rn.f32 	%f9513, %f9490, %f9505, %f9433;
	fma.rn.f32 	%f9514, %f9491, %f9498, %f9434;
	fma.rn.f32 	%f9515, %f9491, %f9499, %f9435;
	fma.rn.f32 	%f9516, %f9491, %f9500, %f9436;
	fma.rn.f32 	%f9517, %f9491, %f9501, %f9437;
	fma.rn.f32 	%f9518, %f9491, %f9502, %f9438;
	fma.rn.f32 	%f9519, %f9491, %f9503, %f9439;
	fma.rn.f32 	%f9520, %f9491, %f9504, %f9440;
	fma.rn.f32 	%f9521, %f9491, %f9505, %f9441;
	fma.rn.f32 	%f9522, %f9492, %f9498, %f9442;
	fma.rn.f32 	%f9523, %f9492, %f9499, %f9443;
	fma.rn.f32 	%f9524, %f9492, %f9500, %f9444;
	fma.rn.f32 	%f9525, %f9492, %f9501, %f9445;
	fma.rn.f32 	%f9526, %f9492, %f9502, %f9446;
	fma.rn.f32 	%f9527, %f9492, %f9503, %f9447;
	fma.rn.f32 	%f9528, %f9492, %f9504, %f9448;
	fma.rn.f32 	%f9529, %f9492, %f9505, %f9449;
	fma.rn.f32 	%f9530, %f9493, %f9498, %f9450;
	fma.rn.f32 	%f9531, %f9493, %f9499, %f9451;
	fma.rn.f32 	%f9532, %f9493, %f9500, %f9452;
	fma.rn.f32 	%f9533, %f9493, %f9501, %f9453;
	fma.rn.f32 	%f9534, %f9493, %f9502, %f9454;
	fma.rn.f32 	%f9535, %f9493, %f9503, %f9455;
	fma.rn.f32 	%f9536, %f9493, %f9504, %f9456;
	fma.rn.f32 	%f9537, %f9493, %f9505, %f9457;
	fma.rn.f32 	%f9538, %f9494, %f9498, %f9458;
	fma.rn.f32 	%f9539, %f9494, %f9499, %f9459;
	fma.rn.f32 	%f9540, %f9494, %f9500, %f9460;
	fma.rn.f32 	%f9541, %f9494, %f9501, %f9461;
	fma.rn.f32 	%f9542, %f9494, %f9502, %f9462;
	fma.rn.f32 	%f9543, %f9494, %f9503, %f9463;
	fma.rn.f32 	%f9544, %f9494, %f9504, %f9464;
	fma.rn.f32 	%f9545, %f9494, %f9505, %f9465;
	fma.rn.f32 	%f9546, %f9495, %f9498, %f9466;
	fma.rn.f32 	%f9547, %f9495, %f9499, %f9467;
	fma.rn.f32 	%f9548, %f9495, %f9500, %f9468;
	fma.rn.f32 	%f9549, %f9495, %f9501, %f9469;
	fma.rn.f32 	%f9550, %f9495, %f9502, %f9470;
	fma.rn.f32 	%f9551, %f9495, %f9503, %f9471;
	fma.rn.f32 	%f9552, %f9495, %f9504, %f9472;
	fma.rn.f32 	%f9553, %f9495, %f9505, %f9473;
	fma.rn.f32 	%f9554, %f9496, %f9498, %f9474;
	fma.rn.f32 	%f9555, %f9496, %f9499, %f9475;
	fma.rn.f32 	%f9556, %f9496, %f9500, %f9476;
	fma.rn.f32 	%f9557, %f9496, %f9501, %f9477;
	fma.rn.f32 	%f9558, %f9496, %f9502, %f9478;
	fma.rn.f32 	%f9559, %f9496, %f9503, %f9479;
	fma.rn.f32 	%f9560, %f9496, %f9504, %f9480;
	fma.rn.f32 	%f9561, %f9496, %f9505, %f9481;
	fma.rn.f32 	%f9562, %f9497, %f9498, %f9482;
	fma.rn.f32 	%f9563, %f9497, %f9499, %f9483;
	fma.rn.f32 	%f9564, %f9497, %f9500, %f9484;
	fma.rn.f32 	%f9565, %f9497, %f9501, %f9485;
	fma.rn.f32 	%f9566, %f9497, %f9502, %f9486;
	fma.rn.f32 	%f9567, %f9497, %f9503, %f9487;
	fma.rn.f32 	%f9568, %f9497, %f9504, %f9488;
	fma.rn.f32 	%f9569, %f9497, %f9505, %f9489;
	ld.shared.f32 	%f9570, [%r34+1536];
	ld.shared.f32 	%f9571, [%r34+1540];
	ld.shared.f32 	%f9572, [%r34+1544];
	ld.shared.f32 	%f9573, [%r34+1548];
	ld.shared.f32 	%f9574, [%r34+1552];
	ld.shared.f32 	%f9575, [%r34+1556];
	ld.shared.f32 	%f9576, [%r34+1560];
	ld.shared.f32 	%f9577, [%r34+1564];
	ld.shared.f32 	%f9578, [%r36+1536];
	ld.shared.f32 	%f9579, [%r36+1540];
	ld.shared.f32 	%f9580, [%r36+1544];
	ld.shared.f32 	%f9581, [%r36+1548];
	ld.shared.f32 	%f9582, [%r36+1552];
	ld.shared.f32 	%f9583, [%r36+1556];
	ld.shared.f32 	%f9584, [%r36+1560];
	ld.shared.f32 	%f9585, [%r36+1564];
	fma.rn.f32 	%f9586, %f9570, %f9578, %f9506;
	fma.rn.f32 	%f9587, %f9570, %f9579, %f9507;
	fma.rn.f32 	%f9588, %f9570, %f9580, %f9508;
	fma.rn.f32 	%f9589, %f9570, %f9581, %f9509;
	fma.rn.f32 	%f9590, %f9570, %f9582, %f9510;
	fma.rn.f32 	%f9591, %f9570, %f9583, %f9511;
	fma.rn.f32 	%f9592, %f9570, %f9584, %f9512;
	fma.rn.f32 	%f9593, %f9570, %f9585, %f9513;
	fma.rn.f32 	%f9594, %f9571, %f9578, %f9514;
	fma.rn.f32 	%f9595, %f9571, %f9579, %f9515;
	fma.rn.f32 	%f9596, %f9571, %f9580, %f9516;
	fma.rn.f32 	%f9597, %f9571, %f9581, %f9517;
	fma.rn.f32 	%f9598, %f9571, %f9582, %f9518;
	fma.rn.f32 	%f9599, %f9571, %f9583, %f9519;
	fma.rn.f32 	%f9600, %f9571, %f9584, %f9520;
	fma.rn.f32 	%f9601, %f9571, %f9585, %f9521;
	fma.rn.f32 	%f9602, %f9572, %f9578, %f9522;
	fma.rn.f32 	%f9603, %f9572, %f9579, %f9523;
	fma.rn.f32 	%f9604, %f9572, %f9580, %f9524;
	fma.rn.f32 	%f9605, %f9572, %f9581, %f9525;
	fma.rn.f32 	%f9606, %f9572, %f9582, %f9526;
	fma.rn.f32 	%f9607, %f9572, %f9583, %f9527;
	fma.rn.f32 	%f9608, %f9572, %f9584, %f9528;
	fma.rn.f32 	%f9609, %f9572, %f9585, %f9529;
	fma.rn.f32 	%f9610, %f9573, %f9578, %f9530;
	fma.rn.f32 	%f9611, %f9573, %f9579, %f9531;
	fma.rn.f32 	%f9612, %f9573, %f9580, %f9532;
	fma.rn.f32 	%f9613, %f9573, %f9581, %f9533;
	fma.rn.f32 	%f9614, %f9573, %f9582, %f9534;
	fma.rn.f32 	%f9615, %f9573, %f9583, %f9535;
	fma.rn.f32 	%f9616, %f9573, %f9584, %f9536;
	fma.rn.f32 	%f9617, %f9573, %f9585, %f9537;
	fma.rn.f32 	%f9618, %f9574, %f9578, %f9538;
	fma.rn.f32 	%f9619, %f9574, %f9579, %f9539;
	fma.rn.f32 	%f9620, %f9574, %f9580, %f9540;
	fma.rn.f32 	%f9621, %f9574, %f9581, %f9541;
	fma.rn.f32 	%f9622, %f9574, %f9582, %f9542;
	fma.rn.f32 	%f9623, %f9574, %f9583, %f9543;
	fma.rn.f32 	%f9624, %f9574, %f9584, %f9544;
	fma.rn.f32 	%f9625, %f9574, %f9585, %f9545;
	fma.rn.f32 	%f9626, %f9575, %f9578, %f9546;
	fma.rn.f32 	%f9627, %f9575, %f9579, %f9547;
	fma.rn.f32 	%f9628, %f9575, %f9580, %f9548;
	fma.rn.f32 	%f9629, %f9575, %f9581, %f9549;
	fma.rn.f32 	%f9630, %f9575, %f9582, %f9550;
	fma.rn.f32 	%f9631, %f9575, %f9583, %f9551;
	fma.rn.f32 	%f9632, %f9575, %f9584, %f9552;
	fma.rn.f32 	%f9633, %f9575, %f9585, %f9553;
	fma.rn.f32 	%f9634, %f9576, %f9578, %f9554;
	fma.rn.f32 	%f9635, %f9576, %f9579, %f9555;
	fma.rn.f32 	%f9636, %f9576, %f9580, %f9556;
	fma.rn.f32 	%f9637, %f9576, %f9581, %f9557;
	fma.rn.f32 	%f9638, %f9576, %f9582, %f9558;
	fma.rn.f32 	%f9639, %f9576, %f9583, %f9559;
	fma.rn.f32 	%f9640, %f9576, %f9584, %f9560;
	fma.rn.f32 	%f9641, %f9576, %f9585, %f9561;
	fma.rn.f32 	%f9642, %f9577, %f9578, %f9562;
	fma.rn.f32 	%f9643, %f9577, %f9579, %f9563;
	fma.rn.f32 	%f9644, %f9577, %f9580, %f9564;
	fma.rn.f32 	%f9645, %f9577, %f9581, %f9565;
	fma.rn.f32 	%f9646, %f9577, %f9582, %f9566;
	fma.rn.f32 	%f9647, %f9577, %f9583, %f9567;
	fma.rn.f32 	%f9648, %f9577, %f9584, %f9568;
	fma.rn.f32 	%f9649, %f9577, %f9585, %f9569;
	ld.shared.f32 	%f9650, [%r34+2048];
	ld.shared.f32 	%f9651, [%r34+2052];
	ld.shared.f32 	%f9652, [%r34+2056];
	ld.shared.f32 	%f9653, [%r34+2060];
	ld.shared.f32 	%f9654, [%r34+2064];
	ld.shared.f32 	%f9655, [%r34+2068];
	ld.shared.f32 	%f9656, [%r34+2072];
	ld.shared.f32 	%f9657, [%r34+2076];
	ld.shared.f32 	%f9658, [%r36+2048];
	ld.shared.f32 	%f9659, [%r36+2052];
	ld.shared.f32 	%f9660, [%r36+2056];
	ld.shared.f32 	%f9661, [%r36+2060];
	ld.shared.f32 	%f9662, [%r36+2064];
	ld.shared.f32 	%f9663, [%r36+2068];
	ld.shared.f32 	%f9664, [%r36+2072];
	ld.shared.f32 	%f9665, [%r36+2076];
	fma.rn.f32 	%f9666, %f9650, %f9658, %f9586;
	fma.rn.f32 	%f9667, %f9650, %f9659, %f9587;
	fma.rn.f32 	%f9668, %f9650, %f9660, %f9588;
	fma.rn.f32 	%f9669, %f9650, %f9661, %f9589;
	fma.rn.f32 	%f9670, %f9650, %f9662, %f9590;
	fma.rn.f32 	%f9671, %f9650, %f9663, %f9591;
	fma.rn.f32 	%f9672, %f9650, %f9664, %f9592;
	fma.rn.f32 	%f9673, %f9650, %f9665, %f9593;
	fma.rn.f32 	%f9674, %f9651, %f9658, %f9594;
	fma.rn.f32 	%f9675, %f9651, %f9659, %f9595;
	fma.rn.f32 	%f9676, %f9651, %f9660, %f9596;
	fma.rn.f32 	%f9677, %f9651, %f9661, %f9597;
	fma.rn.f32 	%f9678, %f9651, %f9662, %f9598;
	fma.rn.f32 	%f9679, %f9651, %f9663, %f9599;
	fma.rn.f32 	%f9680, %f9651, %f9664, %f9600;
	fma.rn.f32 	%f9681, %f9651, %f9665, %f9601;
	fma.rn.f32 	%f9682, %f9652, %f9658, %f9602;
	fma.rn.f32 	%f9683, %f9652, %f9659, %f9603;
	fma.rn.f32 	%f9684, %f9652, %f9660, %f9604;
	fma.rn.f32 	%f9685, %f9652, %f9661, %f9605;
	fma.rn.f32 	%f9686, %f9652, %f9662, %f9606;
	fma.rn.f32 	%f9687, %f9652, %f9663, %f9607;
	fma.rn.f32 	%f9688, %f9652, %f9664, %f9608;
	fma.rn.f32 	%f9689, %f9652, %f9665, %f9609;
	fma.rn.f32 	%f9690, %f9653, %f9658, %f9610;
	fma.rn.f32 	%f9691, %f9653, %f9659, %f9611;
	fma.rn.f32 	%f9692, %f9653, %f9660, %f9612;
	fma.rn.f32 	%f9693, %f9653, %f9661, %f9613;
	fma.rn.f32 	%f9694, %f9653, %f9662, %f9614;
	fma.rn.f32 	%f9695, %f9653, %f9663, %f9615;
	fma.rn.f32 	%f9696, %f9653, %f9664, %f9616;
	fma.rn.f32 	%f9697, %f9653, %f9665, %f9617;
	fma.rn.f32 	%f9698, %f9654, %f9658, %f9618;
	fma.rn.f32 	%f9699, %f9654, %f9659, %f9619;
	fma.rn.f32 	%f9700, %f9654, %f9660, %f9620;
	fma.rn.f32 	%f9701, %f9654, %f9661, %f9621;
	fma.rn.f32 	%f9702, %f9654, %f9662, %f9622;
	fma.rn.f32 	%f9703, %f9654, %f9663, %f9623;
	fma.rn.f32 	%f9704, %f9654, %f9664, %f9624;
	fma.rn.f32 	%f9705, %f9654, %f9665, %f9625;
	fma.rn.f32 	%f9706, %f9655, %f9658, %f9626;
	fma.rn.f32 	%f9707, %f9655, %f9659, %f9627;
	fma.rn.f32 	%f9708, %f9655, %f9660, %f9628;
	fma.rn.f32 	%f9709, %f9655, %f9661, %f9629;
	fma.rn.f32 	%f9710, %f9655, %f9662, %f9630;
	fma.rn.f32 	%f9711, %f9655, %f9663, %f9631;
	fma.rn.f32 	%f9712, %f9655, %f9664, %f9632;
	fma.rn.f32 	%f9713, %f9655, %f9665, %f9633;
	fma.rn.f32 	%f9714, %f9656, %f9658, %f9634;
	fma.rn.f32 	%f9715, %f9656, %f9659, %f9635;
	fma.rn.f32 	%f9716, %f9656, %f9660, %f9636;
	fma.rn.f32 	%f9717, %f9656, %f9661, %f9637;
	fma.rn.f32 	%f9718, %f9656, %f9662, %f9638;
	fma.rn.f32 	%f9719, %f9656, %f9663, %f9639;
	fma.rn.f32 	%f9720, %f9656, %f9664, %f9640;
	fma.rn.f32 	%f9721, %f9656, %f9665, %f9641;
	fma.rn.f32 	%f9722, %f9657, %f9658, %f9642;
	fma.rn.f32 	%f9723, %f9657, %f9659, %f9643;
	fma.rn.f32 	%f9724, %f9657, %f9660, %f9644;
	fma.rn.f32 	%f9725, %f9657, %f9661, %f9645;
	fma.rn.f32 	%f9726, %f9657, %f9662, %f9646;
	fma.rn.f32 	%f9727, %f9657, %f9663, %f9647;
	fma.rn.f32 	%f9728, %f9657, %f9664, %f9648;
	fma.rn.f32 	%f9729, %f9657, %f9665, %f9649;
	ld.shared.f32 	%f9730, [%r34+2560];
	ld.shared.f32 	%f9731, [%r34+2564];
	ld.shared.f32 	%f9732, [%r34+2568];
	ld.shared.f32 	%f9733, [%r34+2572];
	ld.shared.f32 	%f9734, [%r34+2576];
	ld.shared.f32 	%f9735, [%r34+2580];
	ld.shared.f32 	%f9736, [%r34+2584];
	ld.shared.f32 	%f9737, [%r34+2588];
	ld.shared.f32 	%f9738, [%r36+2560];
	ld.shared.f32 	%f9739, [%r36+2564];
	ld.shared.f32 	%f9740, [%r36+2568];
	ld.shared.f32 	%f9741, [%r36+2572];
	ld.shared.f32 	%f9742, [%r36+2576];
	ld.shared.f32 	%f9743, [%r36+2580];
	ld.shared.f32 	%f9744, [%r36+2584];
	ld.shared.f32 	%f9745, [%r36+2588];
	fma.rn.f32 	%f9746, %f9730, %f9738, %f9666;
	fma.rn.f32 	%f9747, %f9730, %f9739, %f9667;
	fma.rn.f32 	%f9748, %f9730, %f9740, %f9668;
	fma.rn.f32 	%f9749, %f9730, %f9741, %f9669;
	fma.rn.f32 	%f9750, %f9730, %f9742, %f9670;
	fma.rn.f32 	%f9751, %f9730, %f9743, %f9671;
	fma.rn.f32 	%f9752, %f9730, %f9744, %f9672;
	fma.rn.f32 	%f9753, %f9730, %f9745, %f9673;
	fma.rn.f32 	%f9754, %f9731, %f9738, %f9674;
	fma.rn.f32 	%f9755, %f9731, %f9739, %f9675;
	fma.rn.f32 	%f9756, %f9731, %f9740, %f9676;
	fma.rn.f32 	%f9757, %f9731, %f9741, %f9677;
	fma.rn.f32 	%f9758, %f9731, %f9742, %f9678;
	fma.rn.f32 	%f9759, %f9731, %f9743, %f9679;
	fma.rn.f32 	%f9760, %f9731, %f9744, %f9680;
	fma.rn.f32 	%f9761, %f9731, %f9745, %f9681;
	fma.rn.f32 	%f9762, %f9732, %f9738, %f9682;
	fma.rn.f32 	%f9763, %f9732, %f9739, %f9683;
	fma.rn.f32 	%f9764, %f9732, %f9740, %f9684;
	fma.rn.f32 	%f9765, %f9732, %f9741, %f9685;
	fma.rn.f32 	%f9766, %f9732, %f9742, %f9686;
	fma.rn.f32 	%f9767, %f9732, %f9743, %f9687;
	fma.rn.f32 	%f9768, %f9732, %f9744, %f9688;
	fma.rn.f32 	%f9769, %f9732, %f9745, %f9689;
	fma.rn.f32 	%f9770, %f9733, %f9738, %f9690;
	fma.rn.f32 	%f9771, %f9733, %f9739, %f9691;
	fma.rn.f32 	%f9772, %f9733, %f9740, %f9692;
	fma.rn.f32 	%f9773, %f9733, %f9741, %f9693;
	fma.rn.f32 	%f9774, %f9733, %f9742, %f9694;
	fma.rn.f32 	%f9775, %f9733, %f9743, %f9695;
	fma.rn.f32 	%f9776, %f9733, %f9744, %f9696;
	fma.rn.f32 	%f9777, %f9733, %f9745, %f9697;
	fma.rn.f32 	%f9778, %f9734, %f9738, %f9698;
	fma.rn.f32 	%f9779, %f9734, %f9739, %f9699;
	fma.rn.f32 	%f9780, %f9734, %f9740, %f9700;
	fma.rn.f32 	%f9781, %f9734, %f9741, %f9701;
	fma.rn.f32 	%f9782, %f9734, %f9742, %f9702;
	fma.rn.f32 	%f9783, %f9734, %f9743, %f9703;
	fma.rn.f32 	%f9784, %f9734, %f9744, %f9704;
	fma.rn.f32 	%f9785, %f9734, %f9745, %f9705;
	fma.rn.f32 	%f9786, %f9735, %f9738, %f9706;
	fma.rn.f32 	%f9787, %f9735, %f9739, %f9707;
	fma.rn.f32 	%f9788, %f9735, %f9740, %f9708;
	fma.rn.f32 	%f9789, %f9735, %f9741, %f9709;
	fma.rn.f32 	%f9790, %f9735, %f9742, %f9710;
	fma.rn.f32 	%f9791, %f9735, %f9743, %f9711;
	fma.rn.f32 	%f9792, %f9735, %f9744, %f9712;
	fma.rn.f32 	%f9793, %f9735, %f9745, %f9713;
	fma.rn.f32 	%f9794, %f9736, %f9738, %f9714;
	fma.rn.f32 	%f9795, %f9736, %f9739, %f9715;
	fma.rn.f32 	%f9796, %f9736, %f9740, %f9716;
	fma.rn.f32 	%f9797, %f9736, %f9741, %f9717;
	fma.rn.f32 	%f9798, %f9736, %f9742, %f9718;
	fma.rn.f32 	%f9799, %f9736, %f9743, %f9719;
	fma.rn.f32 	%f9800, %f9736, %f9744, %f9720;
	fma.rn.f32 	%f9801, %f9736, %f9745, %f9721;
	fma.rn.f32 	%f9802, %f9737, %f9738, %f9722;
	fma.rn.f32 	%f9803, %f9737, %f9739, %f9723;
	fma.rn.f32 	%f9804, %f9737, %f9740, %f9724;
	fma.rn.f32 	%f9805, %f9737, %f9741, %f9725;
	fma.rn.f32 	%f9806, %f9737, %f9742, %f9726;
	fma.rn.f32 	%f9807, %f9737, %f9743, %f9727;
	fma.rn.f32 	%f9808, %f9737, %f9744, %f9728;
	fma.rn.f32 	%f9809, %f9737, %f9745, %f9729;
	ld.shared.f32 	%f9810, [%r34+3072];
	ld.shared.f32 	%f9811, [%r34+3076];
	ld.shared.f32 	%f9812, [%r34+3080];
	ld.shared.f32 	%f9813, [%r34+3084];
	ld.shared.f32 	%f9814, [%r34+3088];
	ld.shared.f32 	%f9815, [%r34+3092];
	ld.shared.f32 	%f9816, [%r34+3096];
	ld.shared.f32 	%f9817, [%r34+3100];
	ld.shared.f32 	%f9818, [%r36+3072];
	ld.shared.f32 	%f9819, [%r36+3076];
	ld.shared.f32 	%f9820, [%r36+3080];
	ld.shared.f32 	%f9821, [%r36+3084];
	ld.shared.f32 	%f9822, [%r36+3088];
	ld.shared.f32 	%f9823, [%r36+3092];
	ld.shared.f32 	%f9824, [%r36+3096];
	ld.shared.f32 	%f9825, [%r36+3100];
	fma.rn.f32 	%f9826, %f9810, %f9818, %f9746;
	fma.rn.f32 	%f9827, %f9810, %f9819, %f9747;
	fma.rn.f32 	%f9828, %f9810, %f9820, %f9748;
	fma.rn.f32 	%f9829, %f9810, %f9821, %f9749;
	fma.rn.f32 	%f9830, %f9810, %f9822, %f9750;
	fma.rn.f32 	%f9831, %f9810, %f9823, %f9751;
	fma.rn.f32 	%f9832, %f9810, %f9824, %f9752;
	fma.rn.f32 	%f9833, %f9810, %f9825, %f9753;
	fma.rn.f32 	%f9834, %f9811, %f9818, %f9754;
	fma.rn.f32 	%f9835, %f9811, %f9819, %f9755;
	fma.rn.f32 	%f9836, %f9811, %f9820, %f9756;
	fma.rn.f32 	%f9837, %f9811, %f9821, %f9757;
	fma.rn.f32 	%f9838, %f9811, %f9822, %f9758;
	fma.rn.f32 	%f9839, %f9811, %f9823, %f9759;
	fma.rn.f32 	%f9840, %f9811, %f9824, %f9760;
	fma.rn.f32 	%f9841, %f9811, %f9825, %f9761;
	fma.rn.f32 	%f9842, %f9812, %f9818, %f9762;
	fma.rn.f32 	%f9843, %f9812, %f9819, %f9763;
	fma.rn.f32 	%f9844, %f9812, %f9820, %f9764;
	fma.rn.f32 	%f9845, %f9812, %f9821, %f9765;
	fma.rn.f32 	%f9846, %f9812, %f9822, %f9766;
	fma.rn.f32 	%f9847, %f9812, %f9823, %f9767;
	fma.rn.f32 	%f9848, %f9812, %f9824, %f9768;
	fma.rn.f32 	%f9849, %f9812, %f9825, %f9769;
	fma.rn.f32 	%f9850, %f9813, %f9818, %f9770;
	fma.rn.f32 	%f9851, %f9813, %f9819, %f9771;
	fma.rn.f32 	%f9852, %f9813, %f9820, %f9772;
	fma.rn.f32 	%f9853, %f9813, %f9821, %f9773;
	fma.rn.f32 	%f9854, %f9813, %f9822, %f9774;
	fma.rn.f32 	%f9855, %f9813, %f9823, %f9775;
	fma.rn.f32 	%f9856, %f9813, %f9824, %f9776;
	fma.rn.f32 	%f9857, %f9813, %f9825, %f9777;
	fma.rn.f32 	%f9858, %f9814, %f9818, %f9778;
	fma.rn.f32 	%f9859, %f9814, %f9819, %f9779;
	fma.rn.f32 	%f9860, %f9814, %f9820, %f9780;
	fma.rn.f32 	%f9861, %f9814, %f9821, %f9781;
	fma.rn.f32 	%f9862, %f9814, %f9822, %f9782;
	fma.rn.f32 	%f9863, %f9814, %f9823, %f9783;
	fma.rn.f32 	%f9864, %f9814, %f9824, %f9784;
	fma.rn.f32 	%f9865, %f9814, %f9825, %f9785;
	fma.rn.f32 	%f9866, %f9815, %f9818, %f9786;
	fma.rn.f32 	%f9867, %f9815, %f9819, %f9787;
	fma.rn.f32 	%f9868, %f9815, %f9820, %f9788;
	fma.rn.f32 	%f9869, %f9815, %f9821, %f9789;
	fma.rn.f32 	%f9870, %f9815, %f9822, %f9790;
	fma.rn.f32 	%f9871, %f9815, %f9823, %f9791;
	fma.rn.f32 	%f9872, %f9815, %f9824, %f9792;
	fma.rn.f32 	%f9873, %f9815, %f9825, %f9793;
	fma.rn.f32 	%f9874, %f9816, %f9818, %f9794;
	fma.rn.f32 	%f9875, %f9816, %f9819, %f9795;
	fma.rn.f32 	%f9876, %f9816, %f9820, %f9796;
	fma.rn.f32 	%f9877, %f9816, %f9821, %f9797;
	fma.rn.f32 	%f9878, %f9816, %f9822, %f9798;
	fma.rn.f32 	%f9879, %f9816, %f9823, %f9799;
	fma.rn.f32 	%f9880, %f9816, %f9824, %f9800;
	fma.rn.f32 	%f9881, %f9816, %f9825, %f9801;
	fma.rn.f32 	%f9882, %f9817, %f9818, %f9802;
	fma.rn.f32 	%f9883, %f9817, %f9819, %f9803;
	fma.rn.f32 	%f9884, %f9817, %f9820, %f9804;
	fma.rn.f32 	%f9885, %f9817, %f9821, %f9805;
	fma.rn.f32 	%f9886, %f9817, %f9822, %f9806;
	fma.rn.f32 	%f9887, %f9817, %f9823, %f9807;
	fma.rn.f32 	%f9888, %f9817, %f9824, %f9808;
	fma.rn.f32 	%f9889, %f9817, %f9825, %f9809;
	ld.shared.f32 	%f9890, [%r34+3584];
	ld.shared.f32 	%f9891, [%r34+3588];
	ld.shared.f32 	%f9892, [%r34+3592];
	ld.shared.f32 	%f9893, [%r34+3596];
	ld.shared.f32 	%f9894, [%r34+3600];
	ld.shared.f32 	%f9895, [%r34+3604];
	ld.shared.f32 	%f9896, [%r34+3608];
	ld.shared.f32 	%f9897, [%r34+3612];
	ld.shared.f32 	%f9898, [%r36+3584];
	ld.shared.f32 	%f9899, [%r36+3588];
	ld.shared.f32 	%f9900, [%r36+3592];
	ld.shared.f32 	%f9901, [%r36+3596];
	ld.shared.f32 	%f9902, [%r36+3600];
	ld.shared.f32 	%f9903, [%r36+3604];
	ld.shared.f32 	%f9904, [%r36+3608];
	ld.shared.f32 	%f9905, [%r36+3612];
	fma.rn.f32 	%f9906, %f9890, %f9898, %f9826;
	fma.rn.f32 	%f9907, %f9890, %f9899, %f9827;
	fma.rn.f32 	%f9908, %f9890, %f9900, %f9828;
	fma.rn.f32 	%f9909, %f9890, %f9901, %f9829;
	fma.rn.f32 	%f9910, %f9890, %f9902, %f9830;
	fma.rn.f32 	%f9911, %f9890, %f9903, %f9831;
	fma.rn.f32 	%f9912, %f9890, %f9904, %f9832;
	fma.rn.f32 	%f9913, %f9890, %f9905, %f9833;
	fma.rn.f32 	%f9914, %f9891, %f9898, %f9834;
	fma.rn.f32 	%f9915, %f9891, %f9899, %f9835;
	fma.rn.f32 	%f9916, %f9891, %f9900, %f9836;
	fma.rn.f32 	%f9917, %f9891, %f9901, %f9837;
	fma.rn.f32 	%f9918, %f9891, %f9902, %f9838;
	fma.rn.f32 	%f9919, %f9891, %f9903, %f9839;
	fma.rn.f32 	%f9920, %f9891, %f9904, %f9840;
	fma.rn.f32 	%f9921, %f9891, %f9905, %f9841;
	fma.rn.f32 	%f9922, %f9892, %f9898, %f9842;
	fma.rn.f32 	%f9923, %f9892, %f9899, %f9843;
	fma.rn.f32 	%f9924, %f9892, %f9900, %f9844;
	fma.rn.f32 	%f9925, %f9892, %f9901, %f9845;
	fma.rn.f32 	%f9926, %f9892, %f9902, %f9846;
	fma.rn.f32 	%f9927, %f9892, %f9903, %f9847;
	fma.rn.f32 	%f9928, %f9892, %f9904, %f9848;
	fma.rn.f32 	%f9929, %f9892, %f9905, %f9849;
	fma.rn.f32 	%f9930, %f9893, %f9898, %f9850;
	fma.rn.f32 	%f9931, %f9893, %f9899, %f9851;
	fma.rn.f32 	%f9932, %f9893, %f9900, %f9852;
	fma.rn.f32 	%f9933, %f9893, %f9901, %f9853;
	fma.rn.f32 	%f9934, %f9893, %f9902, %f9854;
	fma.rn.f32 	%f9935, %f9893, %f9903, %f9855;
	fma.rn.f32 	%f9936, %f9893, %f9904, %f9856;
	fma.rn.f32 	%f9937, %f9893, %f9905, %f9857;
	fma.rn.f32 	%f9938, %f9894, %f9898, %f9858;
	fma.rn.f32 	%f9939, %f9894, %f9899, %f9859;
	fma.rn.f32 	%f9940, %f9894, %f9900, %f9860;
	fma.rn.f32 	%f9941, %f9894, %f9901, %f9861;
	fma.rn.f32 	%f9942, %f9894, %f9902, %f9862;
	fma.rn.f32 	%f9943, %f9894, %f9903, %f9863;
	fma.rn.f32 	%f9944, %f9894, %f9904, %f9864;
	fma.rn.f32 	%f9945, %f9894, %f9905, %f9865;
	fma.rn.f32 	%f9946, %f9895, %f9898, %f9866;
	fma.rn.f32 	%f9947, %f9895, %f9899, %f9867;
	fma.rn.f32 	%f9948, %f9895, %f9900, %f9868;
	fma.rn.f32 	%f9949, %f9895, %f9901, %f9869;
	fma.rn.f32 	%f9950, %f9895, %f9902, %f9870;
	fma.rn.f32 	%f9951, %f9895, %f9903, %f9871;
	fma.rn.f32 	%f9952, %f9895, %f9904, %f9872;
	fma.rn.f32 	%f9953, %f9895, %f9905, %f9873;
	fma.rn.f32 	%f9954, %f9896, %f9898, %f9874;
	fma.rn.f32 	%f9955, %f9896, %f9899, %f9875;
	fma.rn.f32 	%f9956, %f9896, %f9900, %f9876;
	fma.rn.f32 	%f9957, %f9896, %f9901, %f9877;
	fma.rn.f32 	%f9958, %f9896, %f9902, %f9878;
	fma.rn.f32 	%f9959, %f9896, %f9903, %f9879;
	fma.rn.f32 	%f9960, %f9896, %f9904, %f9880;
	fma.rn.f32 	%f9961, %f9896, %f9905, %f9881;
	fma.rn.f32 	%f9962, %f9897, %f9898, %f9882;
	fma.rn.f32 	%f9963, %f9897, %f9899, %f9883;
	fma.rn.f32 	%f9964, %f9897, %f9900, %f9884;
	fma.rn.f32 	%f9965, %f9897, %f9901, %f9885;
	fma.rn.f32 	%f9966, %f9897, %f9902, %f9886;
	fma.rn.f32 	%f9967, %f9897, %f9903, %f9887;
	fma.rn.f32 	%f9968, %f9897, %f9904, %f9888;
	fma.rn.f32 	%f9969, %f9897, %f9905, %f9889;
	bar.sync 	0;
	add.s32 	%r149, %r18, 122880;
	ld.global.nc.f32 	%f9970, [%rd6+480];
	st.shared.f32 	[%r23], %f9970;
	mul.wide.u32 	%rd248, %r149, 4;
	add.s64 	%rd249, %rd7, %rd248;
	ld.global.nc.f32 	%f9971, [%rd249];
	st.shared.f32 	[%r25], %f9971;
	ld.global.nc.f32 	%f9972, [%rd6+484];
	st.shared.f32 	[%r23+512], %f9972;
	add.s32 	%r150, %r18, 123904;
	mul.wide.u32 	%rd250, %r150, 4;
	add.s64 	%rd251, %rd7, %rd250;
	ld.global.nc.f32 	%f9973, [%rd251];
	st.shared.f32 	[%r25+512], %f9973;
	ld.global.nc.f32 	%f9974, [%rd6+488];
	st.shared.f32 	[%r23+1024], %f9974;
	add.s32 	%r151, %r18, 124928;
	mul.wide.u32 	%rd252, %r151, 4;
	add.s64 	%rd253, %rd7, %rd252;
	ld.global.nc.f32 	%f9975, [%rd253];
	st.shared.f32 	[%r25+1024], %f9975;
	ld.global.nc.f32 	%f9976, [%rd6+492];
	st.shared.f32 	[%r23+1536], %f9976;
	add.s32 	%r152, %r18, 125952;
	mul.wide.u32 	%rd254, %r152, 4;
	add.s64 	%rd255, %rd7, %rd254;
	ld.global.nc.f32 	%f9977, [%rd255];
	st.shared.f32 	[%r25+1536], %f9977;
	ld.global.nc.f32 	%f9978, [%rd6+496];
	st.shared.f32 	[%r23+2048], %f9978;
	add.s32 	%r153, %r18, 126976;
	mul.wide.u32 	%rd256, %r153, 4;
	add.s64 	%rd257, %rd7, %rd256;
	ld.global.nc.f32 	%f9979, [%rd257];
	st.shared.f32 	[%r25+2048], %f9979;
	ld.global.nc.f32 	%f9980, [%rd6+500];
	st.shared.f32 	[%r23+2560], %f9980;
	add.s32 	%r154, %r18, 128000;
	mul.wide.u32 	%rd258, %r154, 4;
	add.s64 	%rd259, %rd7, %rd258;
	ld.global.nc.f32 	%f9981, [%rd259];
	st.shared.f32 	[%r25+2560], %f9981;
	ld.global.nc.f32 	%f9982, [%rd6+504];
	st.shared.f32 	[%r23+3072], %f9982;
	add.s32 	%r155, %r18, 129024;
	mul.wide.u32 	%rd260, %r155, 4;
	add.s64 	%rd261, %rd7, %rd260;
	ld.global.nc.f32 	%f9983, [%rd261];
	st.shared.f32 	[%r25+3072], %f9983;
	ld.global.nc.f32 	%f9984, [%rd6+508];
	st.shared.f32 	[%r23+3584], %f9984;
	add.s32 	%r156, %r18, 130048;
	mul.wide.u32 	%rd262, %r156, 4;
	add.s64 	%rd263, %rd7, %rd262;
	ld.global.nc.f32 	%f9985, [%rd263];
	st.shared.f32 	[%r25+3584], %f9985;
	bar.sync 	0;
	ld.shared.f32 	%f9986, [%r34];
	ld.shared.f32 	%f9987, [%r34+4];
	ld.shared.f32 	%f9988, [%r34+8];
	ld.shared.f32 	%f9989, [%r34+12];
	ld.shared.f32 	%f9990, [%r34+16];
	ld.shared.f32 	%f9991, [%r34+20];
	ld.shared.f32 	%f9992, [%r34+24];
	ld.shared.f32 	%f9993, [%r34+28];
	ld.shared.f32 	%f9994, [%r36];
	ld.shared.f32 	%f9995, [%r36+4];
	ld.shared.f32 	%f9996, [%r36+8];
	ld.shared.f32 	%f9997, [%r36+12];
	ld.shared.f32 	%f9998, [%r36+16];
	ld.shared.f32 	%f9999, [%r36+20];
	ld.shared.f32 	%f10000, [%r36+24];
	ld.shared.f32 	%f10001, [%r36+28];
	fma.rn.f32 	%f10002, %f9986, %f9994, %f9906;
	fma.rn.f32 	%f10003, %f9986, %f9995, %f9907;
	fma.rn.f32 	%f10004, %f9986, %f9996, %f9908;
	fma.rn.f32 	%f10005, %f9986, %f9997, %f9909;
	fma.rn.f32 	%f10006, %f9986, %f9998, %f9910;
	fma.rn.f32 	%f10007, %f9986, %f9999, %f9911;
	fma.rn.f32 	%f10008, %f9986, %f10000, %f9912;
	fma.rn.f32 	%f10009, %f9986, %f10001, %f9913;
	fma.rn.f32 	%f10010, %f9987, %f9994, %f9914;
	fma.rn.f32 	%f10011, %f9987, %f9995, %f9915;
	fma.rn.f32 	%f10012, %f9987, %f9996, %f9916;
	fma.rn.f32 	%f10013, %f9987, %f9997, %f9917;
	fma.rn.f32 	%f10014, %f9987, %f9998, %f9918;
	fma.rn.f32 	%f10015, %f9987, %f9999, %f9919;
	fma.rn.f32 	%f10016, %f9987, %f10000, %f9920;
	fma.rn.f32 	%f10017, %f9987, %f10001, %f9921;
	fma.rn.f32 	%f10018, %f9988, %f9994, %f9922;
	fma.rn.f32 	%f10019, %f9988, %f9995, %f9923;
	fma.rn.f32 	%f10020, %f9988, %f9996, %f9924;
	fma.rn.f32 	%f10021, %f9988, %f9997, %f9925;
	fma.rn.f32 	%f10022, %f9988, %f9998, %f9926;
	fma.rn.f32 	%f10023, %f9988, %f9999, %f9927;
	fma.rn.f32 	%f10024, %f9988, %f10000, %f9928;
	fma.rn.f32 	%f10025, %f9988, %f10001, %f9929;
	fma.rn.f32 	%f10026, %f9989, %f9994, %f9930;
	fma.rn.f32 	%f10027, %f9989, %f9995, %f9931;
	fma.rn.f32 	%f10028, %f9989, %f9996, %f9932;
	fma.rn.f32 	%f10029, %f9989, %f9997, %f9933;
	fma.rn.f32 	%f10030, %f9989, %f9998, %f9934;
	fma.rn.f32 	%f10031, %f9989, %f9999, %f9935;
	fma.rn.f32 	%f10032, %f9989, %f10000, %f9936;
	fma.rn.f32 	%f10033, %f9989, %f10001, %f9937;
	fma.rn.f32 	%f10034, %f9990, %f9994, %f9938;
	fma.rn.f32 	%f10035, %f9990, %f9995, %f9939;
	fma.rn.f32 	%f10036, %f9990, %f9996, %f9940;
	fma.rn.f32 	%f10037, %f9990, %f9997, %f9941;
	fma.rn.f32 	%f10038, %f9990, %f9998, %f9942;
	fma.rn.f32 	%f10039, %f9990, %f9999, %f9943;
	fma.rn.f32 	%f10040, %f9990, %f10000, %f9944;
	fma.rn.f32 	%f10041, %f9990, %f10001, %f9945;
	fma.rn.f32 	%f10042, %f9991, %f9994, %f9946;
	fma.rn.f32 	%f10043, %f9991, %f9995, %f9947;
	fma.rn.f32 	%f10044, %f9991, %f9996, %f9948;
	fma.rn.f32 	%f10045, %f9991, %f9997, %f9949;
	fma.rn.f32 	%f10046, %f9991, %f9998, %f9950;
	fma.rn.f32 	%f10047, %f9991, %f9999, %f9951;
	fma.rn.f32 	%f10048, %f9991, %f10000, %f9952;
	fma.rn.f32 	%f10049, %f9991, %f10001, %f9953;
	fma.rn.f32 	%f10050, %f9992, %f9994, %f9954;
	fma.rn.f32 	%f10051, %f9992, %f9995, %f9955;
	fma.rn.f32 	%f10052, %f9992, %f9996, %f9956;
	fma.rn.f32 	%f10053, %f9992, %f9997, %f9957;
	fma.rn.f32 	%f10054, %f9992, %f9998, %f9958;
	fma.rn.f32 	%f10055, %f9992, %f9999, %f9959;
	fma.rn.f32 	%f10056, %f9992, %f10000, %f9960;
	fma.rn.f32 	%f10057, %f9992, %f10001, %f9961;
	fma.rn.f32 	%f10058, %f9993, %f9994, %f9962;
	fma.rn.f32 	%f10059, %f9993, %f9995, %f9963;
	fma.rn.f32 	%f10060, %f9993, %f9996, %f9964;
	fma.rn.f32 	%f10061, %f9993, %f9997, %f9965;
	fma.rn.f32 	%f10062, %f9993, %f9998, %f9966;
	fma.rn.f32 	%f10063, %f9993, %f9999, %f9967;
	fma.rn.f32 	%f10064, %f9993, %f10000, %f9968;
	fma.rn.f32 	%f10065, %f9993, %f10001, %f9969;
	ld.shared.f32 	%f10066, [%r34+512];
	ld.shared.f32 	%f10067, [%r34+516];
	ld.shared.f32 	%f10068, [%r34+520];
	ld.shared.f32 	%f10069, [%r34+524];
	ld.shared.f32 	%f10070, [%r34+528];
	ld.shared.f32 	%f10071, [%r34+532];
	ld.shared.f32 	%f10072, [%r34+536];
	ld.shared.f32 	%f10073, [%r34+540];
	ld.shared.f32 	%f10074, [%r36+512];
	ld.shared.f32 	%f10075, [%r36+516];
	ld.shared.f32 	%f10076, [%r36+520];
	ld.shared.f32 	%f10077, [%r36+524];
	ld.shared.f32 	%f10078, [%r36+528];
	ld.shared.f32 	%f10079, [%r36+532];
	ld.shared.f32 	%f10080, [%r36+536];
	ld.shared.f32 	%f10081, [%r36+540];
	fma.rn.f32 	%f10082, %f10066, %f10074, %f10002;
	fma.rn.f32 	%f10083, %f10066, %f10075, %f10003;
	fma.rn.f32 	%f10084, %f10066, %f10076, %f10004;
	fma.rn.f32 	%f10085, %f10066, %f10077, %f10005;
	fma.rn.f32 	%f10086, %f10066, %f10078, %f10006;
	fma.rn.f32 	%f10087, %f10066, %f10079, %f10007;
	fma.rn.f32 	%f10088, %f10066, %f10080, %f10008;
	fma.rn.f32 	%f10089, %f10066, %f10081, %f10009;
	fma.rn.f32 	%f10090, %f10067, %f10074, %f10010;
	fma.rn.f32 	%f10091, %f10067, %f10075, %f10011;
	fma.rn.f32 	%f10092, %f10067, %f10076, %f10012;
	fma.rn.f32 	%f10093, %f10067, %f10077, %f10013;
	fma.rn.f32 	%f10094, %f10067, %f10078, %f10014;
	fma.rn.f32 	%f10095, %f10067, %f10079, %f10015;
	fma.rn.f32 	%f10096, %f10067, %f10080, %f10016;
	fma.rn.f32 	%f10097, %f10067, %f10081, %f10017;
	fma.rn.f32 	%f10098, %f10068, %f10074, %f10018;
	fma.rn.f32 	%f10099, %f10068, %f10075, %f10019;
	fma.rn.f32 	%f10100, %f10068, %f10076, %f10020;
	fma.rn.f32 	%f10101, %f10068, %f10077, %f10021;
	fma.rn.f32 	%f10102, %f10068, %f10078, %f10022;
	fma.rn.f32 	%f10103, %f10068, %f10079, %f10023;
	fma.rn.f32 	%f10104, %f10068, %f10080, %f10024;
	fma.rn.f32 	%f10105, %f10068, %f10081, %f10025;
	fma.rn.f32 	%f10106, %f10069, %f10074, %f10026;
	fma.rn.f32 	%f10107, %f10069, %f10075, %f10027;
	fma.rn.f32 	%f10108, %f10069, %f10076, %f10028;
	fma.rn.f32 	%f10109, %f10069, %f10077, %f10029;
	fma.rn.f32 	%f10110, %f10069, %f10078, %f10030;
	fma.rn.f32 	%f10111, %f10069, %f10079, %f10031;
	fma.rn.f32 	%f10112, %f10069, %f10080, %f10032;
	fma.rn.f32 	%f10113, %f10069, %f10081, %f10033;
	fma.rn.f32 	%f10114, %f10070, %f10074, %f10034;
	fma.rn.f32 	%f10115, %f10070, %f10075, %f10035;
	fma.rn.f32 	%f10116, %f10070, %f10076, %f10036;
	fma.rn.f32 	%f10117, %f10070, %f10077, %f10037;
	fma.rn.f32 	%f10118, %f10070, %f10078, %f10038;
	fma.rn.f32 	%f10119, %f10070, %f10079, %f10039;
	fma.rn.f32 	%f10120, %f10070, %f10080, %f10040;
	fma.rn.f32 	%f10121, %f10070, %f10081, %f10041;
	fma.rn.f32 	%f10122, %f10071, %f10074, %f10042;
	fma.rn.f32 	%f10123, %f10071, %f10075, %f10043;
	fma.rn.f32 	%f10124, %f10071, %f10076, %f10044;
	fma.rn.f32 	%f10125, %f10071, %f10077, %f10045;
	fma.rn.f32 	%f10126, %f10071, %f10078, %f10046;
	fma.rn.f32 	%f10127, %f10071, %f10079, %f10047;
	fma.rn.f32 	%f10128, %f10071, %f10080, %f10048;
	fma.rn.f32 	%f10129, %f10071, %f10081, %f10049;
	fma.rn.f32 	%f10130, %f10072, %f10074, %f10050;
	fma.rn.f32 	%f10131, %f10072, %f10075, %f10051;
	fma.rn.f32 	%f10132, %f10072, %f10076, %f10052;
	fma.rn.f32 	%f10133, %f10072, %f10077, %f10053;
	fma.rn.f32 	%f10134, %f10072, %f10078, %f10054;
	fma.rn.f32 	%f10135, %f10072, %f10079, %f10055;
	fma.rn.f32 	%f10136, %f10072, %f10080, %f10056;
	fma.rn.f32 	%f10137, %f10072, %f10081, %f10057;
	fma.rn.f32 	%f10138, %f10073, %f10074, %f10058;
	fma.rn.f32 	%f10139, %f10073, %f10075, %f10059;
	fma.rn.f32 	%f10140, %f10073, %f10076, %f10060;
	fma.rn.f32 	%f10141, %f10073, %f10077, %f10061;
	fma.rn.f32 	%f10142, %f10073, %f10078, %f10062;
	fma.rn.f32 	%f10143, %f10073, %f10079, %f10063;
	fma.rn.f32 	%f10144, %f10073, %f10080, %f10064;
	fma.rn.f32 	%f10145, %f10073, %f10081, %f10065;
	ld.shared.f32 	%f10146, [%r34+1024];
	ld.shared.f32 	%f10147, [%r34+1028];
	ld.shared.f32 	%f10148, [%r34+1032];
	ld.shared.f32 	%f10149, [%r34+1036];
	ld.shared.f32 	%f10150, [%r34+1040];
	ld.shared.f32 	%f10151, [%r34+1044];
	ld.shared.f32 	%f10152, [%r34+1048];
	ld.shared.f32 	%f10153, [%r34+1052];
	ld.shared.f32 	%f10154, [%r36+1024];
	ld.shared.f32 	%f10155, [%r36+1028];
	ld.shared.f32 	%f10156, [%r36+1032];
	ld.shared.f32 	%f10157, [%r36+1036];
	ld.shared.f32 	%f10158, [%r36+1040];
	ld.shared.f32 	%f10159, [%r36+1044];
	ld.shared.f32 	%f10160, [%r36+1048];
	ld.shared.f32 	%f10161, [%r36+1052];
	fma.rn.f32 	%f10162, %f10146, %f10154, %f10082;
	fma.rn.f32 	%f10163, %f10146, %f10155, %f10083;
	fma.rn.f32 	%f10164, %f10146, %f10156, %f10084;
	fma.rn.f32 	%f10165, %f10146, %f10157, %f10085;
	fma.rn.f32 	%f10166, %f10146, %f10158, %f10086;
	fma.rn.f32 	%f10167, %f10146, %f10159, %f10087;
	fma.rn.f32 	%f10168, %f10146, %f10160, %f10088;
	fma.rn.f32 	%f10169, %f10146, %f10161, %f10089;
	fma.rn.f32 	%f10170, %f10147, %f10154, %f10090;
	fma.rn.f32 	%f10171, %f10147, %f10155, %f10091;
	fma.rn.f32 	%f10172, %f10147, %f10156, %f10092;
	fma.rn.f32 	%f10173, %f10147, %f10157, %f10093;
	fma.rn.f32 	%f10174, %f10147, %f10158, %f10094;
	fma.rn.f32 	%f10175, %f10147, %f10159, %f10095;
	fma.rn.f32 	%f10176, %f10147, %f10160, %f10096;
	fma.rn.f32 	%f10177, %f10147, %f10161, %f10097;
	fma.rn.f32 	%f10178, %f10148, %f10154, %f10098;
	fma.rn.f32 	%f10179, %f10148, %f10155, %f10099;
	fma.rn.f32 	%f10180, %f10148, %f10156, %f10100;
	fma.rn.f32 	%f10181, %f10148, %f10157, %f10101;
	fma.rn.f32 	%f10182, %f10148, %f10158, %f10102;
	fma.rn.f32 	%f10183, %f10148, %f10159, %f10103;
	fma.rn.f32 	%f10184, %f10148, %f10160, %f10104;
	fma.rn.f32 	%f10185, %f10148, %f10161, %f10105;
	fma.rn.f32 	%f10186, %f10149, %f10154, %f10106;
	fma.rn.f32 	%f10187, %f10149, %f10155, %f10107;
	fma.rn.f32 	%f10188, %f10149, %f10156, %f10108;
	fma.rn.f32 	%f10189, %f10149, %f10157, %f10109;
	fma.rn.f32 	%f10190, %f10149, %f10158, %f10110;
	fma.rn.f32 	%f10191, %f10149, %f10159, %f10111;
	fma.rn.f32 	%f10192, %f10149, %f10160, %f10112;
	fma.rn.f32 	%f10193, %f10149, %f10161, %f10113;
	fma.rn.f32 	%f10194, %f10150, %f10154, %f10114;
	fma.rn.f32 	%f10195, %f10150, %f10155, %f10115;
	fma.rn.f32 	%f10196, %f10150, %f10156, %f10116;
	fma.rn.f32 	%f10197, %f10150, %f10157, %f10117;
	fma.rn.f32 	%f10198, %f10150, %f10158, %f10118;
	fma.rn.f32 	%f10199, %f10150, %f10159, %f10119;
	fma.rn.f32 	%f10200, %f10150, %f10160, %f10120;
	fma.rn.f32 	%f10201, %f10150, %f10161, %f10121;
	fma.rn.f32 	%f10202, %f10151, %f10154, %f10122;
	fma.rn.f32 	%f10203, %f10151, %f10155, %f10123;
	fma.rn.f32 	%f10204, %f10151, %f10156, %f10124;
	fma.rn.f32 	%f10205, %f10151, %f10157, %f10125;
	fma.rn.f32 	%f10206, %f10151, %f10158, %f10126;
	fma.rn.f32 	%f10207, %f10151, %f10159, %f10127;
	fma.rn.f32 	%f10208, %f10151, %f10160, %f10128;
	fma.rn.f32 	%f10209, %f10151, %f10161, %f10129;
	fma.rn.f32 	%f10210, %f10152, %f10154, %f10130;
	fma.rn.f32 	%f10211, %f10152, %f10155, %f10131;
	fma.rn.f32 	%f10212, %f10152, %f10156, %f10132;
	fma.rn.f32 	%f10213, %f10152, %f10157, %f10133;
	fma.rn.f32 	%f10214, %f10152, %f10158, %f10134;
	fma.rn.f32 	%f10215, %f10152, %f10159, %f10135;
	fma.rn.f32 	%f10216, %f10152, %f10160, %f10136;
	fma.rn.f32 	%f10217, %f10152, %f10161, %f10137;
	fma.rn.f32 	%f10218, %f10153, %f10154, %f10138;
	fma.rn.f32 	%f10219, %f10153, %f10155, %f10139;
	fma.rn.f32 	%f10220, %f10153, %f10156, %f10140;
	fma.rn.f32 	%f10221, %f10153, %f10157, %f10141;
	fma.rn.f32 	%f10222, %f10153, %f10158, %f10142;
	fma.rn.f32 	%f10223, %f10153, %f10159, %f10143;
	fma.rn.f32 	%f10224, %f10153, %f10160, %f10144;
	fma.rn.f32 	%f10225, %f10153, %f10161, %f10145;
	ld.shared.f32 	%f10226, [%r34+1536];
	ld.shared.f32 	%f10227, [%r34+1540];
	ld.shared.f32 	%f10228, [%r34+1544];
	ld.shared.f32 	%f10229, [%r34+1548];
	ld.shared.f32 	%f10230, [%r34+1552];
	ld.shared.f32 	%f10231, [%r34+1556];
	ld.shared.f32 	%f10232, [%r34+1560];
	ld.shared.f32 	%f10233, [%r34+1564];
	ld.shared.f32 	%f10234, [%r36+1536];
	ld.shared.f32 	%f10235, [%r36+1540];
	ld.shared.f32 	%f10236, [%r36+1544];
	ld.shared.f32 	%f10237, [%r36+1548];
	ld.shared.f32 	%f10238, [%r36+1552];
	ld.shared.f32 	%f10239, [%r36+1556];
	ld.shared.f32 	%f10240, [%r36+1560];
	ld.shared.f32 	%f10241, [%r36+1564];
	fma.rn.f32 	%f10242, %f10226, %f10234, %f10162;
	fma.rn.f32 	%f10243, %f10226, %f10235, %f10163;
	fma.rn.f32 	%f10244, %f10226, %f10236, %f10164;
	fma.rn.f32 	%f10245, %f10226, %f10237, %f10165;
	fma.rn.f32 	%f10246, %f10226, %f10238, %f10166;
	fma.rn.f32 	%f10247, %f10226, %f10239, %f10167;
	fma.rn.f32 	%f10248, %f10226, %f10240, %f10168;
	fma.rn.f32 	%f10249, %f10226, %f10241, %f10169;
	fma.rn.f32 	%f10250, %f10227, %f10234, %f10170;
	fma.rn.f32 	%f10251, %f10227, %f10235, %f10171;
	fma.rn.f32 	%f10252, %f10227, %f10236, %f10172;
	fma.rn.f32 	%f10253, %f10227, %f10237, %f10173;
	fma.rn.f32 	%f10254, %f10227, %f10238, %f10174;
	fma.rn.f32 	%f10255, %f10227, %f10239, %f10175;
	fma.rn.f32 	%f10256, %f10227, %f10240, %f10176;
	fma.rn.f32 	%f10257, %f10227, %f10241, %f10177;
	fma.rn.f32 	%f10258, %f10228, %f10234, %f10178;
	fma.rn.f32 	%f10259, %f10228, %f10235, %f10179;
	fma.rn.f32 	%f10260, %f10228, %f10236, %f10180;
	fma.rn.f32 	%f10261, %f10228, %f10237, %f10181;
	fma.rn.f32 	%f10262, %f10228, %f10238, %f10182;
	fma.rn.f32 	%f10263, %f10228, %f10239, %f10183;
	fma.rn.f32 	%f10264, %f10228, %f10240, %f10184;
	fma.rn.f32 	%f10265, %f10228, %f10241, %f10185;
	fma.rn.f32 	%f10266, %f10229, %f10234, %f10186;
	fma.rn.f32 	%f10267, %f10229, %f10235, %f10187;
	fma.rn.f32 	%f10268, %f10229, %f10236, %f10188;
	fma.rn.f32 	%f10269, %f10229, %f10237, %f10189;
	fma.rn.f32 	%f10270, %f10229, %f10238, %f10190;
	fma.rn.f32 	%f10271, %f10229, %f10239, %f10191;
	fma.rn.f32 	%f10272, %f10229, %f10240, %f10192;
	fma.rn.f32 	%f10273, %f10229, %f10241, %f10193;
	fma.rn.f32 	%f10274, %f10230, %f10234, %f10194;
	fma.rn.f32 	%f10275, %f10230, %f10235, %f10195;
	fma.rn.f32 	%f10276, %f10230, %f10236, %f10196;
	fma.rn.f32 	%f10277, %f10230, %f10237, %f10197;
	fma.rn.f32 	%f10278, %f10230, %f10238, %f10198;
	fma.rn.f32 	%f10279, %f10230, %f10239, %f10199;
	fma.rn.f32 	%f10280, %f10230, %f10240, %f10200;
	fma.rn.f32 	%f10281, %f10230, %f10241, %f10201;
	fma.rn.f32 	%f10282, %f10231, %f10234, %f10202;
	fma.rn.f32 	%f10283, %f10231, %f10235, %f10203;
	fma.rn.f32 	%f10284, %f10231, %f10236, %f10204;
	fma.rn.f32 	%f10285, %f10231, %f10237, %f10205;
	fma.rn.f32 	%f10286, %f10231, %f10238, %f10206;
	fma.rn.f32 	%f10287, %f10231, %f10239, %f10207;
	fma.rn.f32 	%f10288, %f10231, %f10240, %f10208;
	fma.rn.f32 	%f10289, %f10231, %f10241, %f10209;
	fma.rn.f32 	%f10290, %f10232, %f10234, %f10210;
	fma.rn.f32 	%f10291, %f10232, %f10235, %f10211;
	fma.rn.f32 	%f10292, %f10232, %f10236, %f10212;
	fma.rn.f32 	%f10293, %f10232, %f10237, %f10213;
	fma.rn.f32 	%f10294, %f10232, %f10238, %f10214;
	fma.rn.f32 	%f10295, %f10232, %f10239, %f10215;
	fma.rn.f32 	%f10296, %f10232, %f10240, %f10216;
	fma.rn.f32 	%f10297, %f10232, %f10241, %f10217;
	fma.rn.f32 	%f10298, %f10233, %f10234, %f10218;
	fma.rn.f32 	%f10299, %f10233, %f10235, %f10219;
	fma.rn.f32 	%f10300, %f10233, %f10236, %f10220;
	fma.rn.f32 	%f10301, %f10233, %f10237, %f10221;
	fma.rn.f32 	%f10302, %f10233, %f10238, %f10222;
	fma.rn.f32 	%f10303, %f10233, %f10239, %f10223;
	fma.rn.f32 	%f10304, %f10233, %f10240, %f10224;
	fma.rn.f32 	%f10305, %f10233, %f10241, %f10225;
	ld.shared.f32 	%f10306, [%r34+2048];
	ld.shared.f32 	%f10307, [%r34+2052];
	ld.shared.f32 	%f10308, [%r34+2056];
	ld.shared.f32 	%f10309, [%r34+2060];
	ld.shared.f32 	%f10310, [%r34+2064];
	ld.shared.f32 	%f10311, [%r34+2068];
	ld.shared.f32 	%f10312, [%r34+2072];
	ld.shared.f32 	%f10313, [%r34+2076];
	ld.shared.f32 	%f10314, [%r36+2048];
	ld.shared.f32 	%f10315, [%r36+2052];
	ld.shared.f32 	%f10316, [%r36+2056];
	ld.shared.f32 	%f10317, [%r36+2060];
	ld.shared.f32 	%f10318, [%r36+2064];
	ld.shared.f32 	%f10319, [%r36+2068];
	ld.shared.f32 	%f10320, [%r36+2072];
	ld.shared.f32 	%f10321, [%r36+2076];
	fma.rn.f32 	%f10322, %f10306, %f10314, %f10242;
	fma.rn.f32 	%f10323, %f10306, %f10315, %f10243;
	fma.rn.f32 	%f10324, %f10306, %f10316, %f10244;
	fma.rn.f32 	%f10325, %f10306, %f10317, %f10245;
	fma.rn.f32 	%f10326, %f10306, %f10318, %f10246;
	fma.rn.f32 	%f10327, %f10306, %f10319, %f10247;
	fma.rn.f32 	%f10328, %f10306, %f10320, %f10248;
	fma.rn.f32 	%f10329, %f10306, %f10321, %f10249;
	fma.rn.f32 	%f10330, %f10307, %f10314, %f10250;
	fma.rn.f32 	%f10331, %f10307, %f10315, %f10251;
	fma.rn.f32 	%f10332, %f10307, %f10316, %f10252;
	fma.rn.f32 	%f10333, %f10307, %f10317, %f10253;
	fma.rn.f32 	%f10334, %f10307, %f10318, %f10254;
	fma.rn.f32 	%f10335, %f10307, %f10319, %f10255;
	fma.rn.f32 	%f10336, %f10307, %f10320, %f10256;
	fma.rn.f32 	%f10337, %f10307, %f10321, %f10257;
	fma.rn.f32 	%f10338, %f10308, %f10314, %f10258;
	fma.rn.f32 	%f10339, %f10308, %f10315, %f10259;
	fma.rn.f32 	%f10340, %f10308, %f10316, %f10260;
	fma.rn.f32 	%f10341, %f10308, %f10317, %f10261;
	fma.rn.f32 	%f10342, %f10308, %f10318, %f10262;
	fma.rn.f32 	%f10343, %f10308, %f10319, %f10263;
	fma.rn.f32 	%f10344, %f10308, %f10320, %f10264;
	fma.rn.f32 	%f10345, %f10308, %f10321, %f10265;
	fma.rn.f32 	%f10346, %f10309, %f10314, %f10266;
	fma.rn.f32 	%f10347, %f10309, %f10315, %f10267;
	fma.rn.f32 	%f10348, %f10309, %f10316, %f10268;
	fma.rn.f32 	%f10349, %f10309, %f10317, %f10269;
	fma.rn.f32 	%f10350, %f10309, %f10318, %f10270;
	fma.rn.f32 	%f10351, %f10309, %f10319, %f10271;
	fma.rn.f32 	%f10352, %f10309, %f10320, %f10272;
	fma.rn.f32 	%f10353, %f10309, %f10321, %f10273;
	fma.rn.f32 	%f10354, %f10310, %f10314, %f10274;
	fma.rn.f32 	%f10355, %f10310, %f10315, %f10275;
	fma.rn.f32 	%f10356, %f10310, %f10316, %f10276;
	fma.rn.f32 	%f10357, %f10310, %f10317, %f10277;
	fma.rn.f32 	%f10358, %f10310, %f10318, %f10278;
	fma.rn.f32 	%f10359, %f10310, %f10319, %f10279;
	fma.rn.f32 	%f10360, %f10310, %f10320, %f10280;
	fma.rn.f32 	%f10361, %f10310, %f10321, %f10281;
	fma.rn.f32 	%f10362, %f10311, %f10314, %f10282;
	fma.rn.f32 	%f10363, %f10311, %f10315, %f10283;
	fma.rn.f32 	%f10364, %f10311, %f10316, %f10284;
	fma.rn.f32 	%f10365, %f10311, %f10317, %f10285;
	fma.rn.f32 	%f10366, %f10311, %f10318, %f10286;
	fma.rn.f32 	%f10367, %f10311, %f10319, %f10287;
	fma.rn.f32 	%f10368, %f10311, %f10320, %f10288;
	fma.rn.f32 	%f10369, %f10311, %f10321, %f10289;
	fma.rn.f32 	%f10370, %f10312, %f10314, %f10290;
	fma.rn.f32 	%f10371, %f10312, %f10315, %f10291;
	fma.rn.f32 	%f10372, %f10312, %f10316, %f10292;
	fma.rn.f32 	%f10373, %f10312, %f10317, %f10293;
	fma.rn.f32 	%f10374, %f10312, %f10318, %f10294;
	fma.rn.f32 	%f10375, %f10312, %f10319, %f10295;
	fma.rn.f32 	%f10376, %f10312, %f10320, %f10296;
	fma.rn.f32 	%f10377, %f10312, %f10321, %f10297;
	fma.rn.f32 	%f10378, %f10313, %f10314, %f10298;
	fma.rn.f32 	%f10379, %f10313, %f10315, %f10299;
	fma.rn.f32 	%f10380, %f10313, %f10316, %f10300;
	fma.rn.f32 	%f10381, %f10313, %f10317, %f10301;
	fma.rn.f32 	%f10382, %f10313, %f10318, %f10302;
	fma.rn.f32 	%f10383, %f10313, %f10319, %f10303;
	fma.rn.f32 	%f10384, %f10313, %f10320, %f10304;
	fma.rn.f32 	%f10385, %f10313, %f10321, %f10305;
	ld.shared.f32 	%f10386, [%r34+2560];
	ld.shared.f32 	%f10387, [%r34+2564];
	ld.shared.f32 	%f10388, [%r34+2568];
	ld.shared.f32 	%f10389, [%r34+2572];
	ld.shared.f32 	%f10390, [%r34+2576];
	ld.shared.f32 	%f10391, [%r34+2580];
	ld.shared.f32 	%f10392, [%r34+2584];
	ld.shared.f32 	%f10393, [%r34+2588];
	ld.shared.f32 	%f10394, [%r36+2560];
	ld.shared.f32 	%f10395, [%r36+2564];
	ld.shared.f32 	%f10396, [%r36+2568];
	ld.shared.f32 	%f10397, [%r36+2572];
	ld.shared.f32 	%f10398, [%r36+2576];
	ld.shared.f32 	%f10399, [%r36+2580];
	ld.shared.f32 	%f10400, [%r36+2584];
	ld.shared.f32 	%f10401, [%r36+2588];
	fma.rn.f32 	%f10402, %f10386, %f10394, %f10322;
	fma.rn.f32 	%f10403, %f10386, %f10395, %f10323;
	fma.rn.f32 	%f10404, %f10386, %f10396, %f10324;
	fma.rn.f32 	%f10405, %f10386, %f10397, %f10325;
	fma.rn.f32 	%f10406, %f10386, %f10398, %f10326;
	fma.rn.f32 	%f10407, %f10386, %f10399, %f10327;
	fma.rn.f32 	%f10408, %f10386, %f10400, %f10328;
	fma.rn.f32 	%f10409, %f10386, %f10401, %f10329;
	fma.rn.f32 	%f10410, %f10387, %f10394, %f10330;
	fma.rn.f32 	%f10411, %f10387, %f10395, %f10331;
	fma.rn.f32 	%f10412, %f10387, %f10396, %f10332;
	fma.rn.f32 	%f10413, %f10387, %f10397, %f10333;
	fma.rn.f32 	%f10414, %f10387, %f10398, %f10334;
	fma.rn.f32 	%f10415, %f10387, %f10399, %f10335;
	fma.rn.f32 	%f10416, %f10387, %f10400, %f10336;
	fma.rn.f32 	%f10417, %f10387, %f10401, %f10337;
	fma.rn.f32 	%f10418, %f10388, %f10394, %f10338;
	fma.rn.f32 	%f10419, %f10388, %f10395, %f10339;
	fma.rn.f32 	%f10420, %f10388, %f10396, %f10340;
	fma.rn.f32 	%f10421, %f10388, %f10397, %f10341;
	fma.rn.f32 	%f10422, %f10388, %f10398, %f10342;
	fma.rn.f32 	%f10423, %f10388, %f10399, %f10343;
	fma.rn.f32 	%f10424, %f10388, %f10400, %f10344;
	fma.rn.f32 	%f10425, %f10388, %f10401, %f10345;
	fma.rn.f32 	%f10426, %f10389, %f10394, %f10346;
	fma.rn.f32 	%f10427, %f10389, %f10395, %f10347;
	fma.rn.f32 	%f10428, %f10389, %f10396, %f10348;
	fma.rn.f32 	%f10429, %f10389, %f10397, %f10349;
	fma.rn.f32 	%f10430, %f10389, %f10398, %f10350;
	fma.rn.f32 	%f10431, %f10389, %f10399, %f10351;
	fma.rn.f32 	%f10432, %f10389, %f10400, %f10352;
	fma.rn.f32 	%f10433, %f10389, %f10401, %f10353;
	fma.rn.f32 	%f10434, %f10390, %f10394, %f10354;
	fma.rn.f32 	%f10435, %f10390, %f10395, %f10355;
	fma.rn.f32 	%f10436, %f10390, %f10396, %f10356;
	fma.rn.f32 	%f10437, %f10390, %f10397, %f10357;
	fma.rn.f32 	%f10438, %f10390, %f10398, %f10358;
	fma.rn.f32 	%f10439, %f10390, %f10399, %f10359;
	fma.rn.f32 	%f10440, %f10390, %f10400, %f10360;
	fma.rn.f32 	%f10441, %f10390, %f10401, %f10361;
	fma.rn.f32 	%f10442, %f10391, %f10394, %f10362;
	fma.rn.f32 	%f10443, %f10391, %f10395, %f10363;
	fma.rn.f32 	%f10444, %f10391, %f10396, %f10364;
	fma.rn.f32 	%f10445, %f10391, %f10397, %f10365;
	fma.rn.f32 	%f10446, %f10391, %f10398, %f10366;
	fma.rn.f32 	%f10447, %f10391, %f10399, %f10367;
	fma.rn.f32 	%f10448, %f10391, %f10400, %f10368;
	fma.rn.f32 	%f10449, %f10391, %f10401, %f10369;
	fma.rn.f32 	%f10450, %f10392, %f10394, %f10370;
	fma.rn.f32 	%f10451, %f10392, %f10395, %f10371;
	fma.rn.f32 	%f10452, %f10392, %f10396, %f10372;
	fma.rn.f32 	%f10453, %f10392, %f10397, %f10373;
	fma.rn.f32 	%f10454, %f10392, %f10398, %f10374;
	fma.rn.f32 	%f10455, %f10392, %f10399, %f10375;
	fma.rn.f32 	%f10456, %f10392, %f10400, %f10376;
	fma.rn.f32 	%f10457, %f10392, %f10401, %f10377;
	fma.rn.f32 	%f10458, %f10393, %f10394, %f10378;
	fma.rn.f32 	%f10459, %f10393, %f10395, %f10379;
	fma.rn.f32 	%f10460, %f10393, %f10396, %f10380;
	fma.rn.f32 	%f10461, %f10393, %f10397, %f10381;
	fma.rn.f32 	%f10462, %f10393, %f10398, %f10382;
	fma.rn.f32 	%f10463, %f10393, %f10399, %f10383;
	fma.rn.f32 	%f10464, %f10393, %f10400, %f10384;
	fma.rn.f32 	%f10465, %f10393, %f10401, %f10385;
	ld.shared.f32 	%f10466, [%r34+3072];
	ld.shared.f32 	%f10467, [%r34+3076];
	ld.shared.f32 	%f10468, [%r34+3080];
	ld.shared.f32 	%f10469, [%r34+3084];
	ld.shared.f32 	%f10470, [%r34+3088];
	ld.shared.f32 	%f10471, [%r34+3092];
	ld.shared.f32 	%f10472, [%r34+3096];
	ld.shared.f32 	%f10473, [%r34+3100];
	ld.shared.f32 	%f10474, [%r36+3072];
	ld.shared.f32 	%f10475, [%r36+3076];
	ld.shared.f32 	%f10476, [%r36+3080];
	ld.shared.f32 	%f10477, [%r36+3084];
	ld.shared.f32 	%f10478, [%r36+3088];
	ld.shared.f32 	%f10479, [%r36+3092];
	ld.shared.f32 	%f10480, [%r36+3096];
	ld.shared.f32 	%f10481, [%r36+3100];
	fma.rn.f32 	%f10482, %f10466, %f10474, %f10402;
	fma.rn.f32 	%f10483, %f10466, %f10475, %f10403;
	fma.rn.f32 	%f10484, %f10466, %f10476, %f10404;
	fma.rn.f32 	%f10485, %f10466, %f10477, %f10405;
	fma.rn.f32 	%f10486, %f10466, %f10478, %f10406;
	fma.rn.f32 	%f10487, %f10466, %f10479, %f10407;
	fma.rn.f32 	%f10488, %f10466, %f10480, %f10408;
	fma.rn.f32 	%f10489, %f10466, %f10481, %f10409;
	fma.rn.f32 	%f10490, %f10467, %f10474, %f10410;
	fma.rn.f32 	%f10491, %f10467, %f10475, %f10411;
	fma.rn.f32 	%f10492, %f10467, %f10476, %f10412;
	fma.rn.f32 	%f10493, %f10467, %f10477, %f10413;
	fma.rn.f32 	%f10494, %f10467, %f10478, %f10414;
	fma.rn.f32 	%f10495, %f10467, %f10479, %f10415;
	fma.rn.f32 	%f10496, %f10467, %f10480, %f10416;
	fma.rn.f32 	%f10497, %f10467, %f10481, %f10417;
	fma.rn.f32 	%f10498, %f10468, %f10474, %f10418;
	fma.rn.f32 	%f10499, %f10468, %f10475, %f10419;
	fma.rn.f32 	%f10500, %f10468, %f10476, %f10420;
	fma.rn.f32 	%f10501, %f10468, %f10477, %f10421;
	fma.rn.f32 	%f10502, %f10468, %f10478, %f10422;
	fma.rn.f32 	%f10503, %f10468, %f10479, %f10423;
	fma.rn.f32 	%f10504, %f10468, %f10480, %f10424;
	fma.rn.f32 	%f10505, %f10468, %f10481, %f10425;
	fma.rn.f32 	%f10506, %f10469, %f10474, %f10426;
	fma.rn.f32 	%f10507, %f10469, %f10475, %f10427;
	fma.rn.f32 	%f10508, %f10469, %f10476, %f10428;
	fma.rn.f32 	%f10509, %f10469, %f10477, %f10429;
	fma.rn.f32 	%f10510, %f10469, %f10478, %f10430;
	fma.rn.f32 	%f10511, %f10469, %f10479, %f10431;
	fma.rn.f32 	%f10512, %f10469, %f10480, %f10432;
	fma.rn.f32 	%f10513, %f10469, %f10481, %f10433;
	fma.rn.f32 	%f10514, %f10470, %f10474, %f10434;
	fma.rn.f32 	%f10515, %f10470, %f10475, %f10435;
	fma.rn.f32 	%f10516, %f10470, %f10476, %f10436;
	fma.rn.f32 	%f10517, %f10470, %f10477, %f10437;
	fma.rn.f32 	%f10518, %f10470, %f10478, %f10438;
	fma.rn.f32 	%f10519, %f10470, %f10479, %f10439;
	fma.rn.f32 	%f10520, %f10470, %f10480, %f10440;
	fma.rn.f32 	%f10521, %f10470, %f10481, %f10441;
	fma.rn.f32 	%f10522, %f10471, %f10474, %f10442;
	fma.rn.f32 	%f10523, %f10471, %f10475, %f10443;
	fma.rn.f32 	%f10524, %f10471, %f10476, %f10444;
	fma.rn.f32 	%f10525, %f10471, %f10477, %f10445;
	fma.rn.f32 	%f10526, %f10471, %f10478, %f10446;
	fma.rn.f32 	%f10527, %f10471, %f10479, %f10447;
	fma.rn.f32 	%f10528, %f10471, %f10480, %f10448;
	fma.rn.f32 	%f10529, %f10471, %f10481, %f10449;
	fma.rn.f32 	%f10530, %f10472, %f10474, %f10450;
	fma.rn.f32 	%f10531, %f10472, %f10475, %f10451;
	fma.rn.f32 	%f10532, %f10472, %f10476, %f10452;
	fma.rn.f32 	%f10533, %f10472, %f10477, %f10453;
	fma.rn.f32 	%f10534, %f10472, %f10478, %f10454;
	fma.rn.f32 	%f10535, %f10472, %f10479, %f10455;
	fma.rn.f32 	%f10536, %f10472, %f10480, %f10456;
	fma.rn.f32 	%f10537, %f10472, %f10481, %f10457;
	fma.rn.f32 	%f10538, %f10473, %f10474, %f10458;
	fma.rn.f32 	%f10539, %f10473, %f10475, %f10459;
	fma.rn.f32 	%f10540, %f10473, %f10476, %f10460;
	fma.rn.f32 	%f10541, %f10473, %f10477, %f10461;
	fma.rn.f32 	%f10542, %f10473, %f10478, %f10462;
	fma.rn.f32 	%f10543, %f10473, %f10479, %f10463;
	fma.rn.f32 	%f10544, %f10473, %f10480, %f10464;
	fma.rn.f32 	%f10545, %f10473, %f10481, %f10465;
	ld.shared.f32 	%f10546, [%r34+3584];
	ld.shared.f32 	%f10547, [%r34+3588];
	ld.shared.f32 	%f10548, [%r34+3592];
	ld.shared.f32 	%f10549, [%r34+3596];
	ld.shared.f32 	%f10550, [%r34+3600];
	ld.shared.f32 	%f10551, [%r34+3604];
	ld.shared.f32 	%f10552, [%r34+3608];
	ld.shared.f32 	%f10553, [%r34+3612];
	ld.shared.f32 	%f10554, [%r36+3584];
	ld.shared.f32 	%f10555, [%r36+3588];
	ld.shared.f32 	%f10556, [%r36+3592];
	ld.shared.f32 	%f10557, [%r36+3596];
	ld.shared.f32 	%f10558, [%r36+3600];
	ld.shared.f32 	%f10559, [%r36+3604];
	ld.shared.f32 	%f10560, [%r36+3608];
	ld.shared.f32 	%f10561, [%r36+3612];
	fma.rn.f32 	%f10625, %f10546, %f10554, %f10482;
	fma.rn.f32 	%f10624, %f10546, %f10555, %f10483;
	fma.rn.f32 	%f10623, %f10546, %f10556, %f10484;
	fma.rn.f32 	%f10622, %f10546, %f10557, %f10485;
	fma.rn.f32 	%f10621, %f10546, %f10558, %f10486;
	fma.rn.f32 	%f10620, %f10546, %f10559, %f10487;
	fma.rn.f32 	%f10619, %f10546, %f10560, %f10488;
	fma.rn.f32 	%f10618, %f10546, %f10561, %f10489;
	fma.rn.f32 	%f10617, %f10547, %f10554, %f10490;
	fma.rn.f32 	%f10616, %f10547, %f10555, %f10491;
	fma.rn.f32 	%f10615, %f10547, %f10556, %f10492;
	fma.rn.f32 	%f10614, %f10547, %f10557, %f10493;
	fma.rn.f32 	%f10613, %f10547, %f10558, %f10494;
	fma.rn.f32 	%f10612, %f10547, %f10559, %f10495;
	fma.rn.f32 	%f10611, %f10547, %f10560, %f10496;
	fma.rn.f32 	%f10610, %f10547, %f10561, %f10497;
	fma.rn.f32 	%f10609, %f10548, %f10554, %f10498;
	fma.rn.f32 	%f10608, %f10548, %f10555, %f10499;
	fma.rn.f32 	%f10607, %f10548, %f10556, %f10500;
	fma.rn.f32 	%f10606, %f10548, %f10557, %f10501;
	fma.rn.f32 	%f10605, %f10548, %f10558, %f10502;
	fma.rn.f32 	%f10604, %f10548, %f10559, %f10503;
	fma.rn.f32 	%f10603, %f10548, %f10560, %f10504;
	fma.rn.f32 	%f10602, %f10548, %f10561, %f10505;
	fma.rn.f32 	%f10601, %f10549, %f10554, %f10506;
	fma.rn.f32 	%f10600, %f10549, %f10555, %f10507;
	fma.rn.f32 	%f10599, %f10549, %f10556, %f10508;
	fma.rn.f32 	%f10598, %f10549, %f10557, %f10509;
	fma.rn.f32 	%f10597, %f10549, %f10558, %f10510;
	fma.rn.f32 	%f10596, %f10549, %f10559, %f10511;
	fma.rn.f32 	%f10595, %f10549, %f10560, %f10512;
	fma.rn.f32 	%f10594, %f10549, %f10561, %f10513;
	fma.rn.f32 	%f10593, %f10550, %f10554, %f10514;
	fma.rn.f32 	%f10592, %f10550, %f10555, %f10515;
	fma.rn.f32 	%f10591, %f10550, %f10556, %f10516;
	fma.rn.f32 	%f10590, %f10550, %f10557, %f10517;
	fma.rn.f32 	%f10589, %f10550, %f10558, %f10518;
	fma.rn.f32 	%f10588, %f10550, %f10559, %f10519;
	fma.rn.f32 	%f10587, %f10550, %f10560, %f10520;
	fma.rn.f32 	%f10586, %f10550, %f10561, %f10521;
	fma.rn.f32 	%f10585, %f10551, %f10554, %f10522;
	fma.rn.f32 	%f10584, %f10551, %f10555, %f10523;
	fma.rn.f32 	%f10583, %f10551, %f10556, %f10524;
	fma.rn.f32 	%f10582, %f10551, %f10557, %f10525;
	fma.rn.f32 	%f10581, %f10551, %f10558, %f10526;
	fma.rn.f32 	%f10580, %f10551, %f10559, %f10527;
	fma.rn.f32 	%f10579, %f10551, %f10560, %f10528;
	fma.rn.f32 	%f10578, %f10551, %f10561, %f10529;
	fma.rn.f32 	%f10577, %f10552, %f10554, %f10530;
	fma.rn.f32 	%f10576, %f10552, %f10555, %f10531;
	fma.rn.f32 	%f10575, %f10552, %f10556, %f10532;
	fma.rn.f32 	%f10574, %f10552, %f10557, %f10533;
	fma.rn.f32 	%f10573, %f10552, %f10558, %f10534;
	fma.rn.f32 	%f10572, %f10552, %f10559, %f10535;
	fma.rn.f32 	%f10571, %f10552, %f10560, %f10536;
	fma.rn.f32 	%f10570, %f10552, %f10561, %f10537;
	fma.rn.f32 	%f10569, %f10553, %f10554, %f10538;
	fma.rn.f32 	%f10568, %f10553, %f10555, %f10539;
	fma.rn.f32 	%f10567, %f10553, %f10556, %f10540;
	fma.rn.f32 	%f10566, %f10553, %f10557, %f10541;
	fma.rn.f32 	%f10565, %f10553, %f10558, %f10542;
	fma.rn.f32 	%f10564, %f10553, %f10559, %f10543;
	fma.rn.f32 	%f10563, %f10553, %f10560, %f10544;
	fma.rn.f32 	%f10562, %f10553, %f10561, %f10545;
	bar.sync 	0;
	add.s32 	%r161, %r161, 16;
	setp.ne.s32 	%p1, %r161, 32;
	@%p1 bra 	$L__BB0_1;
	ld.param.u64 	%rd269, [_Z4gemmPfS_S__param_2];
	cvta.to.global.u64 	%rd264, %rd269;
	shl.b32 	%r157, %r3, 17;
	shl.b32 	%r158, %r2, 13;
	add.s32 	%r159, %r157, %r158;
	add.s32 	%r160, %r159, %r4;
	mul.wide.s32 	%rd265, %r160, 4;
	add.s64 	%rd266, %rd264, %rd265;
	st.global.f32 	[%rd266], %f10625;
	st.global.f32 	[%rd266+4], %f10624;
	st.global.f32 	[%rd266+8], %f10623;
	st.global.f32 	[%rd266+12], %f10622;
	st.global.f32 	[%rd266+16], %f10621;
	st.global.f32 	[%rd266+20], %f10620;
	st.global.f32 	[%rd266+24], %f10619;
	st.global.f32 	[%rd266+28], %f10618;
	st.global.f32 	[%rd266+4096], %f10617;
	st.global.f32 	[%rd266+4100], %f10616;
	st.global.f32 	[%rd266+4104], %f10615;
	st.global.f32 	[%rd266+4108], %f10614;
	st.global.f32 	[%rd266+4112], %f10613;
	st.global.f32 	[%rd266+4116], %f10612;
	st.global.f32 	[%rd266+4120], %f10611;
	st.global.f32 	[%rd266+4124], %f10610;
	st.global.f32 	[%rd266+8192], %f10609;
	st.global.f32 	[%rd266+8196], %f10608;
	st.global.f32 	[%rd266+8200], %f10607;
	st.global.f32 	[%rd266+8204], %f10606;
	st.global.f32 	[%rd266+8208], %f10605;
	st.global.f32 	[%rd266+8212], %f10604;
	st.global.f32 	[%rd266+8216], %f10603;
	st.global.f32 	[%rd266+8220], %f10602;
	st.global.f32 	[%rd266+12288], %f10601;
	st.global.f32 	[%rd266+12292], %f10600;
	st.global.f32 	[%rd266+12296], %f10599;
	st.global.f32 	[%rd266+12300], %f10598;
	st.global.f32 	[%rd266+12304], %f10597;
	st.global.f32 	[%rd266+12308], %f10596;
	st.global.f32 	[%rd266+12312], %f10595;
	st.global.f32 	[%rd266+12316], %f10594;
	st.global.f32 	[%rd266+16384], %f10593;
	st.global.f32 	[%rd266+16388], %f10592;
	st.global.f32 	[%rd266+16392], %f10591;
	st.global.f32 	[%rd266+16396], %f10590;
	st.global.f32 	[%rd266+16400], %f10589;
	st.global.f32 	[%rd266+16404], %f10588;
	st.global.f32 	[%rd266+16408], %f10587;
	st.global.f32 	[%rd266+16412], %f10586;
	st.global.f32 	[%rd266+20480], %f10585;
	st.global.f32 	[%rd266+20484], %f10584;
	st.global.f32 	[%rd266+20488], %f10583;
	st.global.f32 	[%rd266+20492], %f10582;
	st.global.f32 	[%rd266+20496], %f10581;
	st.global.f32 	[%rd266+20500], %f10580;
	st.global.f32 	[%rd266+20504], %f10579;
	st.global.f32 	[%rd266+20508], %f10578;
	st.global.f32 	[%rd266+24576], %f10577;
	st.global.f32 	[%rd266+24580], %f10576;
	st.global.f32 	[%rd266+24584], %f10575;
	st.global.f32 	[%rd266+24588], %f10574;
	st.global.f32 	[%rd266+24592], %f10573;
	st.global.f32 	[%rd266+24596], %f10572;
	st.global.f32 	[%rd266+24600], %f10571;
	st.global.f32 	[%rd266+24604], %f10570;
	st.global.f32 	[%rd266+28672], %f10569;
	st.global.f32 	[%rd266+28676], %f10568;
	st.global.f32 	[%rd266+28680], %f10567;
	st.global.f32 	[%rd266+28684], %f10566;
	st.global.f32 	[%rd266+28688], %f10565;
	st.global.f32 	[%rd266+28692], %f10564;
	st.global.f32 	[%rd266+28696], %f10563;
	st.global.f32 	[%rd266+28700], %f10562;
	ret;

}


// ===== COMPILED SASS (sm_100) =====

	.target	sm_100

	.elftype	@"ET_EXEC"


//--------------------- .note.nv.tkinfo           --------------------------
	.section	.note.nv.tkinfo,"",@"SHT_NOTE"
	.sectionflags	@"SHF_NOTE_NV_TKINFO"
	.tkinfo
        /*0018*/ 	.word	0x00000002
        /*0030*/ 	.string	""
        /*0030*/ 	.string	"ptxas"
        /*0030*/ 	.string	"Cuda compilation tools, release 13.0, V13.0.88"
        /*0030*/ 	.string	"Build cuda_13.0.r13.0/compiler.36424714_0"
        /*0030*/ 	.string	"-arch sm_100 -m 64 "



//--------------------- .note.nv.cuinfo           --------------------------
	.section	.note.nv.cuinfo,"",@"SHT_NOTE"
	.sectionflags	@"SHF_NOTE_NV_CUINFO"
        /*0018*/ 	.short	0x0002
        /*001a*/ 	.short	0x0064
        /*001c*/ 	.short	0x0082
	.zero		2


//--------------------- .nv.info                  --------------------------
	.section	.nv.info,"",@"SHT_CUDA_INFO"
	.align	4


	//----- nvinfo : EIATTR_REGCOUNT
	.align		4
        /*0000*/ 	.byte	0x04, 0x2f
        /*0002*/ 	.short	(.L_1 - .L_0)
	.align		4
.L_0:
        /*0004*/ 	.word	index@(_Z4gemmPfS_S_)
        /*0008*/ 	.word	0x00000076


	//----- nvinfo : EIATTR_FRAME_SIZE
	.align		4
.L_1:
        /*000c*/ 	.byte	0x04, 0x11
        /*000e*/ 	.short	(.L_3 - .L_2)
	.align		4
.L_2:
        /*0010*/ 	.word	index@(_Z4gemmPfS_S_)
        /*0014*/ 	.word	0x00000000


	//----- nvinfo : EIATTR_MIN_STACK_SIZE
	.align		4
.L_3:
        /*0018*/ 	.byte	0x04, 0x12
        /*001a*/ 	.short	(.L_5 - .L_4)
	.align		4
.L_4:
        /*001c*/ 	.word	index@(_Z4gemmPfS_S_)
        /*0020*/ 	.word	0x00000000
.L_5:


//--------------------- .nv.compat                --------------------------
	.section	.nv.compat,"",@"SHT_CUDA_COMPAT_INFO"
	.align	4
        /*0000*/ 	.byte	0x02, 0x09, 0x00, 0x00, 0x02, 0x02, 0x01, 0x00, 0x02, 0x05, 0x05, 0x00, 0x03, 0x07, 0x01, 0x01
        /*0010*/ 	.byte	0x02, 0x03, 0x00, 0x00, 0x02, 0x06, 0x01, 0x00, 0x04, 0x0b, 0x08, 0x00, 0x09, 0x00, 0x00, 0x00
        /*0020*/ 	.byte	0x00, 0x00, 0x00, 0x00


//--------------------- .nv.info._Z4gemmPfS_S_    --------------------------
	.section	.nv.info._Z4gemmPfS_S_,"",@"SHT_CUDA_INFO"
	.sectionflags	@""
	.align	4


	//----- nvinfo : EIATTR_CUDA_API_VERSION
	.align		4
        /*0000*/ 	.byte	0x04, 0x37
        /*0002*/ 	.short	(.L_7 - .L_6)
.L_6:
        /*0004*/ 	.word	0x00000082


	//----- nvinfo : EIATTR_KPARAM_INFO
	.align		4
.L_7:
        /*0008*/ 	.byte	0x04, 0x17
        /*000a*/ 	.short	(.L_9 - .L_8)
.L_8:
        /*000c*/ 	.word	0x00000000
        /*0010*/ 	.short	0x0002
        /*0012*/ 	.short	0x0010
        /*0014*/ 	.byte	0x00, 0xf5, 0x21, 0x00


	//----- nvinfo : EIATTR_KPARAM_INFO
	.align		4
.L_9:
        /*0018*/ 	.byte	0x04, 0x17
        /*001a*/ 	.short	(.L_11 - .L_10)
.L_10:
        /*001c*/ 	.word	0x00000000
        /*0020*/ 	.short	0x0001
        /*0022*/ 	.short	0x0008
        /*0024*/ 	.byte	0x00, 0xf5, 0x21, 0x00


	//----- nvinfo : EIATTR_KPARAM_INFO
	.align		4
.L_11:
        /*0028*/ 	.byte	0x04, 0x17
        /*002a*/ 	.short	(.L_13 - .L_12)
.L_12:
        /*002c*/ 	.word	0x00000000
        /*0030*/ 	.short	0x0000
        /*0032*/ 	.short	0x0000
        /*0034*/ 	.byte	0x00, 0xf5, 0x21, 0x00


	//----- nvinfo : EIATTR_SPARSE_MMA_MASK
	.align		4
.L_13:
        /*0038*/ 	.byte	0x03, 0x50
        /*003a*/ 	.short	0x0000


	//----- nvinfo : EIATTR_MAXREG_COUNT
	.align		4
        /*003c*/ 	.byte	0x03, 0x1b
        /*003e*/ 	.short	0x00ff


	//----- nvinfo : EIATTR_NUM_BARRIERS
	.align		4
        /*0040*/ 	.byte	0x02, 0x4c
        /*0042*/ 	.byte	0x01
	.zero		1


	//----- nvinfo : EIATTR_MERCURY_ISA_VERSION
	.align		4
        /*0044*/ 	.byte	0x03, 0x5f
        /*0046*/ 	.short	0x0101


	//----- nvinfo : EIATTR_VRC_CTA_INIT_COUNT
	.align		4
        /*0048*/ 	.byte	0x02, 0x4a
	.zero		1
	.zero		1


	//----- nvinfo : EIATTR_EXIT_INSTR_OFFSETS
	.align		4
        /*004c*/ 	.byte	0x04, 0x1c
        /*004e*/ 	.short	(.L_15 - .L_14)


	//   ....[0]....
.L_14:
        /*0050*/ 	.word	0x00025ab0


	//----- nvinfo : EIATTR_CBANK_PARAM_SIZE
	.align		4
.L_15:
        /*0054*/ 	.byte	0x03, 0x19
        /*0056*/ 	.short	0x0018


	//----- nvinfo : EIATTR_PARAM_CBANK
	.align		4
        /*0058*/ 	.byte	0x04, 0x0a
        /*005a*/ 	.short	(.L_17 - .L_16)
	.align		4
.L_16:
        /*005c*/ 	.word	index@(.nv.constant0._Z4gemmPfS_S_)
        /*0060*/ 	.short	0x0380
        /*0062*/ 	.short	0x0018


	//----- nvinfo : EIATTR_SW_WAR
	.align		4
.L_17:
        /*0064*/ 	.byte	0x04, 0x36
        /*0066*/ 	.short	(.L_19 - .L_18)
.L_18:
        /*0068*/ 	.word	0x00000008
.L_19:


//--------------------- .nv.callgraph             --------------------------
	.section	.nv.callgraph,"",@"SHT_CUDA_CALLGRAPH"
	.align	4
	.sectionentsize	8
	.align		4
        /*0000*/ 	.word	0x00000000
	.align		4
        /*0004*/ 	.word	0xffffffff
	.align		4
        /*0008*/ 	.word	0x00000000
	.align		4
        /*000c*/ 	.word	0xfffffffe
	.align		4
        /*0010*/ 	.word	0x00000000
	.align		4
        /*0014*/ 	.word	0xfffffffd
	.align		4
        /*0018*/ 	.word	0x00000000
	.align		4
        /*001c*/ 	.word	0xfffffffc


//--------------------- .text._Z4gemmPfS_S_       --------------------------
	.section	.text._Z4gemmPfS_S_,"ax",@progbits
	.align	128
        .global         _Z4gemmPfS_S_
        .type           _Z4gemmPfS_S_,@function
        .size           _Z4gemmPfS_S_,(.L_x_2 - _Z4gemmPfS_S_)
        .other          _Z4gemmPfS_S_,@"STO_CUDA_ENTRY STV_DEFAULT"
_Z4gemmPfS_S_:
.text._Z4gemmPfS_S_:
[----:B------:R-:W-:Y:S01]  /*0000*/  LDC R1, c[0x0][0x37c] ;  /* 0x0000df00ff017b82 */ /* 0x000fe20000000800 */
[----:B------:R-:W0:Y:S01]  /*0010*/  S2R R0, SR_CTAID.Y ;  /* 0x0000000000007919 */ /* 0x000e220000002600 */
[----:B------:R-:W-:Y:S01]  /*0020*/  HFMA2 R49, -RZ, RZ, 0, 0 ;  /* 0x00000000ff317431 */ /* 0x000fe200000001ff */
[----:B------:R-:W-:Y:S01]  /*0030*/  CS2R R64, SRZ ;  /* 0x0000000000407805 */ /* 0x000fe2000001ff00 */
[----:B------:R-:W-:Y:S01]  /*0040*/  HFMA2 R42, -RZ, RZ, 0, 0 ;  /* 0x00000000ff2a7431 */ /* 0x000fe200000001ff */
[----:B------:R-:W-:Y:S01]  /*0050*/  CS2R R58, SRZ ;  /* 0x00000000003a7805 */ /* 0x000fe2000001ff00 */
[----:B------:R-:W-:Y:S01]  /*0060*/  HFMA2 R109, -RZ, RZ, 0, 0 ;  /* 0x00000000ff6d7431 */ /* 0x000fe200000001ff */
[----:B------:R-:W-:Y:S01]  /*0070*/  CS2R R56, SRZ ;  /* 0x0000000000387805 */ /* 0x000fe2000001ff00 */
[----:B------:R-:W-:Y:S01]  /*0080*/  HFMA2 R99, -RZ, RZ, 0, 0 ;  /* 0x00000000ff637431 */ /* 0x000fe200000001ff */
[----:B------:R-:W-:Y:S01]  /*0090*/  CS2R R30, SRZ ;  /* 0x00000000001e7805 */ /* 0x000fe2000001ff00 */
[----:B------:R-:W-:Y:S01]  /*00a0*/  HFMA2 R81, -RZ, RZ, 0, 0 ;  /* 0x00000000ff517431 */ /* 0x000fe200000001ff */
[----:B------:R-:W-:Y:S01]  /*00b0*/  MOV R6, RZ ;  /* 0x000000ff00067202 */ /* 0x000fe20000000f00 */
[----:B------:R-:W-:Y:S01]  /*00c0*/  HFMA2 R94, -RZ, RZ, 0, 0 ;  /* 0x00000000ff5e7431 */ /* 0x000fe200000001ff */
[----:B------:R-:W-:Y:S01]  /*00d0*/  CS2R R78, SRZ ;  /* 0x00000000004e7805 */ /* 0x000fe2000001ff00 */
[----:B------:R-:W-:Y:S01]  /*00e0*/  HFMA2 R103, -RZ, RZ, 0, 0 ;  /* 0x00000000ff677431 */ /* 0x000fe200000001ff */
[----:B------:R-:W-:Y:S01]  /*00f0*/  CS2R R28, SRZ ;  /* 0x00000000001c7805 */ /* 0x000fe2000001ff00 */
[----:B------:R-:W-:Y:S01]  /*0100*/  HFMA2 R71, -RZ, RZ, 0, 0 ;  /* 0x00000000ff477431 */ /* 0x000fe200000001ff */
[----:B------:R-:W-:-:S02]  /*0110*/  MOV R47, RZ ;  /* 0x000000ff002f7202 */ /* 0x000fc40000000f00 */
[----:B------:R-:W-:Y:S02]  /*0120*/  CS2R R24, SRZ ;  /* 0x0000000000187805 */ /* 0x000fe4000001ff00 */
[----:B------:R-:W-:Y:S02]  /*0130*/  CS2R R76, SRZ ;  /* 0x00000000004c7805 */ /* 0x000fe4000001ff00 */
[----:B------:R-:W-:Y:S02]  /*0140*/  CS2R R86, SRZ ;  /* 0x0000000000567805 */ /* 0x000fe4000001ff00 */
[----:B------:R-:W-:Y:S02]  /*0150*/  CS2R R40, SRZ ;  /* 0x0000000000287805 */ /* 0x000fe4000001ff00 */
[----:B------:R-:W-:Y:S02]  /*0160*/  CS2R R62, SRZ ;  /* 0x00000000003e7805 */ /* 0x000fe4000001ff00 */
[----:B------:R-:W-:-:S02]  /*0170*/  CS2R R50, SRZ ;  /* 0x0000000000327805 */ /* 0x000fc4000001ff00 */
[----:B------:R-:W-:Y:S02]  /*0180*/  CS2R R82, SRZ ;  /* 0x0000000000527805 */ /* 0x000fe4000001ff00 */
[----:B------:R-:W-:Y:S02]  /*0190*/  CS2R R68, SRZ ;  /* 0x0000000000447805 */ /* 0x000fe4000001ff00 */
[----:B------:R-:W-:Y:S02]  /*01a0*/  CS2R R34, SRZ ;  /* 0x0000000000227805 */ /* 0x000fe4000001ff00 */
[----:B------:R-:W-:Y:S02]  /*01b0*/  MOV R38, RZ ;  /* 0x000000ff00267202 */ /* 0x000fe40000000f00 */
[----:B------:R-:W-:Y:S02]  /*01c0*/  CS2R R66, SRZ ;  /* 0x0000000000427805 */ /* 0x000fe4000001ff00 */
[----:B------:R-:W-:-:S02]  /*01d0*/  MOV R101, RZ ;  /* 0x000000ff00657202 */ /* 0x000fc40000000f00 */
[----:B------:R-:W-:Y:S02]  /*01e0*/  CS2R R26, SRZ ;  /* 0x00000000001a7805 */ /* 0x000fe4000001ff00 */
[----:B------:R-:W-:Y:S02]  /*01f0*/  MOV R37, RZ ;  /* 0x000000ff00257202 */ /* 0x000fe40000000f00 */
[----:B------:R-:W-:Y:S02]  /*0200*/  CS2R R52, SRZ ;  /* 0x0000000000347805 */ /* 0x000fe4000001ff00 */
[----:B------:R-:W-:Y:S02]  /*0210*/  CS2R R74, SRZ ;  /* 0x00000000004a7805 */ /* 0x000fe4000001ff00 */
[----:B------:R-:W-:Y:S02]  /*0220*/  CS2R R16, SRZ ;  /* 0x0000000000107805 */ /* 0x000fe4000001ff00 */
[----:B------:R-:W-:-:S02]  /*0230*/  CS2R R84, SRZ ;  /* 0x0000000000547805 */ /* 0x000fc4000001ff00 */
[----:B------:R-:W-:Y:S02]  /*0240*/  CS2R R88, SRZ ;  /* 0x0000000000587805 */ /* 0x000fe4000001ff00 */
[----:B------:R-:W-:Y:S02]  /*0250*/  MOV R33, RZ ;  /* 0x000000ff00217202 */ /* 0x000fe40000000f00 */
[----:B------:R-:W-:Y:S02]  /*0260*/  CS2R R72, SRZ ;  /* 0x0000000000487805 */ /* 0x000fe4000001ff00 */
[----:B------:R-:W-:Y:S02]  /*0270*/  CS2R R60, SRZ ;  /* 0x00000000003c7805 */ /* 0x000fe4000001ff00 */
[----:B------:R-:W-:Y:S01]  /*0280*/  MOV R54, RZ ;  /* 0x000000ff00367202 */ /* 0x000fe20000000f00 */
[----:B------:R-:W1:Y:S01]  /*0290*/  LDCU.64 UR8, c[0x0][0x358] ;  /* 0x00006b00ff0877ac */ /* 0x000e620008000a00 */
[----:B------:R-:W-:Y:S01]  /*02a0*/  MOV R105, RZ ;  /* 0x000000ff00697202 */ /* 0x000fe20000000f00 */
[----:B0-----:R-:W-:-:S06]  /*02b0*/  UMOV UR4, URZ ;  /* 0x000000ff00047c82 */ /* 0x001fcc0008000000 */
.L_x_0:
[----:B------:R-:W0:Y:S01]  /*02c0*/  S2R R7, SR_TID.Y ;  /* 0x0000000000077919 */ /* 0x000e220000002200 */
[----:B------:R-:W2:Y:S01]  /*02d0*/  LDC.64 R92, c[0x0][0x380] ;  /* 0x0000e000ff5c7b82 */ /* 0x000ea20000000a00 */
[----:B------:R-:W3:Y:S01]  /*02e0*/  S2R R3, SR_TID.X ;  /* 0x0000000000037919 */ /* 0x000ee20000002100 */
[----:B------:R-:W4:Y:S06]  /*02f0*/  S2R R2, SR_CTAID.X ;  /* 0x0000000000027919 */ /* 0x000f2c0000002500 */
[----:B------:R-:W5:Y:S01]  /*0300*/  LDC.64 R90, c[0x0][0x388] ;  /* 0x0000e200ff5a7b82 */ /* 0x000f620000000a00 */
[----:B0-----:R-:W-:-:S04]  /*0310*/  LEA R5, R0, R7, 0x3 ;  /* 0x0000000700057211 */ /* 0x001fc800078e18ff */
[----:B------:R-:W-:Y:S02]  /*0320*/  LEA R5, R5, UR4, 0x9 ;  /* 0x0000000405057c11 */ /* 0x000fe4000f8e48ff */
[----:B---3--:R-:W-:Y:S02]  /*0330*/  SHF.L.U32 R9, R3, 0x3, RZ ;  /* 0x0000000303097819 */ /* 0x008fe400000006ff */
[----:B------:R-:W-:Y:S02]  /*0340*/  SHF.L.U32 R5, R5, 0x3, RZ ;  /* 0x0000000305057819 */ /* 0x000fe400000006ff */
[----:B----4-:R-:W-:-:S03]  /*0350*/  LEA R2, R2, R9, 0x7 ;  /* 0x0000000902027211 */ /* 0x010fc600078e38ff */
[----:B--2---:R-:W-:Y:S01]  /*0360*/  IMAD.WIDE.U32 R92, R5, 0x4, R92 ;  /* 0x00000004055c7825 */ /* 0x004fe200078e005c */
[----:B------:R-:W-:Y:S02]  /*0370*/  MOV R5, UR4 ;  /* 0x0000000400057c02 */ /* 0x000fe40008000f00 */
[----:B------:R-:W-:Y:S02]  /*0380*/  IADD3 R36, PT, PT, R9, R2, RZ ;  /* 0x0000000209247210 */ /* 0x000fe40007ffe0ff */
[----:B-1----:R-:W2:Y:S02]  /*0390*/  LDG.E.CONSTANT R45, desc[UR8][R92.64] ;  /* 0x000000085c2d7981 */ /* 0x002ea4000c1e9900 */
[----:B------:R-:W-:Y:S01]  /*03a0*/  LEA R36, R5, R36, 0xd ;  /* 0x0000002405247211 */ /* 0x000fe200078e68ff */
[----:B------:R-:W0:Y:S01]  /*03b0*/  S2UR UR6, SR_CgaCtaId ;  /* 0x00000000000679c3 */ /* 0x000e220000008800 */
[----:B------:R-:W-:Y:S01]  /*03c0*/  UMOV UR5, 0x400 ;  /* 0x0000040000057882 */ /* 0x000fe20000000000 */
[----:B------:R-:W-:Y:S01]  /*03d0*/  LEA R46, R7, R3, 0x3 ;  /* 0x00000003072e7211 */ /* 0x000fe200078e18ff */
[----:B------:R-:W3:Y:S01]  /*03e0*/  LDG.E.CONSTANT R19, desc[UR8][R92.64+0x4] ;  /* 0x000004085c137981 */ /* 0x000ee2000c1e9900 */
[----:B-----5:R-:W-:-:S03]  /*03f0*/  IMAD.WIDE.U32 R4, R36, 0x4, R90 ;  /* 0x0000000424047825 */ /* 0x020fc600078e005a */
[----:B------:R-:W4:Y:S04]  /*0400*/  LDG.E.CONSTANT R97, desc[UR8][R92.64+0x18] ;  /* 0x000018085c617981 */ /* 0x000f28000c1e9900 */
[----:B------:R1:W5:Y:S01]  /*0410*/  LDG.E.CONSTANT R39, desc[UR8][R4.64] ;  /* 0x0000000804277981 */ /* 0x000362000c1e9900 */
[C---:B------:R-:W-:Y:S02]  /*0420*/  IADD3 R11, PT, PT, R36.reuse, 0x800, RZ ;  /* 0x00000800240b7810 */ /* 0x040fe40007ffe0ff */
[C---:B------:R-:W-:Y:S01]  /*0430*/  IADD3 R9, PT, PT, R36.reuse, 0x400, RZ ;  /* 0x0000040024097810 */ /* 0x040fe20007ffe0ff */
[----:B------:R-:W4:Y:S01]  /*0440*/  LDG.E.CONSTANT R111, desc[UR8][R92.64+0x1c] ;  /* 0x00001c085c6f7981 */ /* 0x000f22000c1e9900 */
[----:B------:R-:W-:Y:S01]  /*0450*/  IADD3 R13, PT, PT, R36, 0xc00, RZ ;  /* 0x00000c00240d7810 */ /* 0x000fe20007ffe0ff */
[----:B-1----:R-:W-:Y:S01]  /*0460*/  IMAD.WIDE.U32 R4, R11, 0x4, R90 ;  /* 0x000000040b047825 */ /* 0x002fe200078e005a */
[----:B0-----:R-:W-:-:S02]  /*0470*/  ULEA UR7, UR6, UR5, 0x18 ;  /* 0x0000000506077291 */ /* 0x001fc4000f8ec0ff */
[----:B------:R-:W-:Y:S01]  /*0480*/  UIADD3 UR5, UPT, UPT, UR5, 0x1000, URZ ;  /* 0x0000100005057890 */ /* 0x000fe2000fffe0ff */
[C---:B------:R-:W-:Y:S01]  /*0490*/  IADD3 R11, PT, PT, R36.reuse, 0x1000, RZ ;  /* 0x00001000240b7810 */ /* 0x040fe20007ffe0ff */
[--C-:B------:R-:W-:Y:S01]  /*04a0*/  IMAD.WIDE.U32 R8, R9, 0x4, R90.reuse ;  /* 0x0000000409087825 */ /* 0x100fe200078e005a */
[----:B------:R-:W-:Y:S01]  /*04b0*/  IADD3 R55, PT, PT, R36, 0x1800, RZ ;  /* 0x0000180024377810 */ /* 0x000fe20007ffe0ff */
[----:B------:R-:W-:Y:S01]  /*04c0*/  ULEA UR5, UR6, UR5, 0x18 ;  /* 0x0000000506057291 */ /* 0x000fe2000f8ec0ff */
[----:B------:R-:W-:Y:S01]  /*04d0*/  LEA R44, R46, UR7, 0x2 ;  /* 0x000000072e2c7c11 */ /* 0x000fe2000f8e10ff */
[--C-:B------:R-:W-:Y:S01]  /*04e0*/  IMAD.WIDE.U32 R10, R11, 0x4, R90.reuse ;  /* 0x000000040b0a7825 */ /* 0x100fe200078e005a */
[----:B------:R-:W-:Y:S01]  /*04f0*/  IADD3 R15, PT, PT, R36, 0x1400, RZ ;  /* 0x00001400240f7810 */ /* 0x000fe20007ffe0ff */
[----:B------:R0:W4:Y:S02]  /*0500*/  LDG.E.CONSTANT R21, desc[UR8][R8.64] ;  /* 0x0000000808157981 */ /* 0x000124000c1e9900 */
[--C-:B------:R-:W-:Y:S01]  /*0510*/  IMAD.WIDE.U32 R12, R13, 0x4, R90.reuse ;  /* 0x000000040d0c7825 */ /* 0x100fe200078e005a */
[----:B------:R-:W-:Y:S01]  /*0520*/  LEA R46, R46, UR5, 0x2 ;  /* 0x000000052e2e7c11 */ /* 0x000fe2000f8e10ff */
[----:B------:R1:W4:Y:S01]  /*0530*/  LDG.E.CONSTANT R23, desc[UR8][R4.64] ;  /* 0x0000000804177981 */ /* 0x000322000c1e9900 */
[----:B------:R-:W-:Y:S01]  /*0540*/  IADD3 R95, PT, PT, R36, 0x1c00, RZ ;  /* 0x00001c00245f7810 */ /* 0x000fe20007ffe0ff */
[----:B------:R-:W-:-:S02]  /*0550*/  IMAD.WIDE.U32 R14, R15, 0x4, R90 ;  /* 0x000000040f0e7825 */ /* 0x000fc400078e005a */
[----:B------:R-:W4:Y:S02]  /*0560*/  LDG.E.CONSTANT R43, desc[UR8][R10.64] ;  /* 0x000000080a2b7981 */ /* 0x000f24000c1e9900 */
[--C-:B0-----:R-:W-:Y:S02]  /*0570*/  IMAD.WIDE.U32 R8, R55, 0x4, R90.reuse ;  /* 0x0000000437087825 */ /* 0x101fe400078e005a */
[----:B------:R-:W4:Y:S02]  /*0580*/  LDG.E.CONSTANT R55, desc[UR8][R92.64+0x8] ;  /* 0x000008085c377981 */ /* 0x000f24000c1e9900 */
[----:B-1----:R-:W-:Y:S02]  /*0590*/  IMAD.WIDE.U32 R4, R95, 0x4, R90 ;  /* 0x000000045f047825 */ /* 0x002fe400078e005a */
[----:B------:R-:W4:Y:S04]  /*05a0*/  LDG.E.CONSTANT R13, desc[UR8][R12.64] ;  /* 0x000000080c0d7981 */ /* 0x000f28000c1e9900 */
[----:B------:R-:W4:Y:S04]  /*05b0*/  LDG.E.CONSTANT R11, desc[UR8][R92.64+0xc] ;  /* 0x00000c085c0b7981 */ /* 0x000f28000c1e9900 */
[----:B------:R-:W4:Y:S04]  /*05c0*/  LDG.E.CONSTANT R95, desc[UR8][R92.64+0x14] ;  /* 0x000014085c5f7981 */ /* 0x000f28000c1e9900 */
[----:B------:R-:W4:Y:S04]  /*05d0*/  LDG.E.CONSTANT R107, desc[UR8][R8.64] ;  /* 0x00000008086b7981 */ /* 0x000f28000c1e9900 */
[----:B------:R0:W4:Y:S04]  /*05e0*/  LDG.E.CONSTANT R5, desc[UR8][R4.64] ;  /* 0x0000000804057981 */ /* 0x000128000c1e9900 */
[----:B--2---:R1:W-:Y:S04]  /*05f0*/  STS [R44], R45 ;  /* 0x0000002d2c007388 */ /* 0x0043e80000000800 */
[----:B-1----:R-:W2:Y:S04]  /*0600*/  LDG.E.CONSTANT R45, desc[UR8][R14.64] ;  /* 0x000000080e2d7981 */ /* 0x002ea8000c1e9900 */
[----:B-----5:R1:W-:Y:S04]  /*0610*/  STS [R46], R39 ;  /* 0x000000272e007388 */ /* 0x0203e80000000800 */
[----:B-1----:R-:W5:Y:S04]  /*0620*/  LDG.E.CONSTANT R39, desc[UR8][R92.64+0x10] ;  /* 0x000010085c277981 */ /* 0x002f68000c1e9900 */
[----:B---3--:R-:W-:Y:S04]  /*0630*/  STS [R44+0x200], R19 ;  /* 0x000200132c007388 */ /* 0x008fe80000000800 */
[----:B----4-:R-:W-:Y:S04]  /*0640*/  STS [R46+0x200], R21 ;  /* 0x000200152e007388 */ /* 0x010fe80000000800 */
[----:B------:R-:W-:Y:S04]  /*0650*/  STS [R44+0x400], R55 ;  /* 0x000400372c007388 */ /* 0x000fe80000000800 */
[----:B------:R-:W-:Y:S04]  /*0660*/  STS [R46+0x400], R23 ;  /* 0x000400172e007388 */ /* 0x000fe80000000800 */
[----:B------:R-:W-:Y:S04]  /*0670*/  STS [R44+0x600], R11 ;  /* 0x0006000b2c007388 */ /* 0x000fe80000000800 */
[----:B------:R-:W-:Y:S01]  /*0680*/  STS [R46+0x600], R13 ;  /* 0x0006000d2e007388 */ /* 0x000fe20000000800 */
[----:B0-----:R-:W-:-:S02]  /*0690*/  LEA R4, R7, UR7, 0x5 ;  /* 0x0000000707047c11 */ /* 0x001fc4000f8e28ff */
[----:B------:R-:W-:Y:S01]  /*06a0*/  LEA R3, R3, UR5, 0x5 ;  /* 0x0000000503037c11 */ /* 0x000fe2000f8e28ff */
[----:B-----5:R-:W-:Y:S04]  /*06b0*/  STS [R44+0x800], R39 ;  /* 0x000800272c007388 */ /* 0x020fe80000000800 */
[----:B------:R-:W-:Y:S04]  /*06c0*/  STS [R46+0x800], R43 ;  /* 0x0008002b2e007388 */ /* 0x000fe80000000800 */
[----:B------:R-:W-:Y:S04]  /*06d0*/  STS [R44+0xa00], R95 ;  /* 0x000a005f2c007388 */ /* 0x000fe80000000800 */
[----:B--2---:R-:W-:Y:S04]  /*06e0*/  STS [R46+0xa00], R45 ;  /* 0x000a002d2e007388 */ /* 0x004fe80000000800 */
[----:B------:R-:W-:Y:S04]  /*06f0*/  STS [R44+0xc00], R97 ;  /* 0x000c00612c007388 */ /* 0x000fe80000000800 */
[----:B------:R0:W-:Y:S04]  /*0700*/  STS [R46+0xc00], R107 ;  /* 0x000c006b2e007388 */ /* 0x0001e80000000800 */
[----:B------:R-:W-:Y:S04]  /*0710*/  STS [R44+0xe00], R111 ;  /* 0x000e006f2c007388 */ /* 0x000fe80000000800 */
[----:B------:R-:W-:Y:S01]  /*0720*/  STS [R46+0xe00], R5 ;  /* 0x000e00052e007388 */ /* 0x000fe20000000800 */
[----:B------:R-:W-:Y:S06]  /*0730*/  BAR.SYNC.DEFER_BLOCKING 0x0 ;  /* 0x0000000000007b1d */ /* 0x000fec0000010000 */
[----:B0-----:R-:W2:Y:S04]  /*0740*/  LDG.E.CONSTANT R107, desc[UR8][R92.64+0x3c] ;  /* 0x00003c085c6b7981 */ /* 0x001ea8000c1e9900 */
[----:B------:R-:W-:Y:S04]  /*0750*/  LDS.128 R8, [R4] ;  /* 0x0000000004087984 */ /* 0x000fe80000000c00 */
[----:B------:R-:W0:Y:S04]  /*0760*/  LDS.128 R12, [R3] ;  /* 0x00000000030c7984 */ /* 0x000e280000000c00 */
[----:B------:R-:W1:Y:S01]  /*0770*/  LDS.128 R20, [R4+0x10] ;  /* 0x0000100004147984 */ /* 0x000e620000000c00 */
[----:B0-----:R-:W-:Y:S01]  /*0780*/  FFMA R70, R12, R11, R16 ;  /* 0x0000000b0c467223 */ /* 0x001fe20000000010 */
[----:B------:R-:W-:-:S02]  /*0790*/  FFMA R45, R8, R13, R17 ;  /* 0x0000000d082d7223 */ /* 0x000fc40000000011 */
[----:B------:R-:W0:Y:S01]  /*07a0*/  LDS.128 R16, [R3+0x10] ;  /* 0x0000100003107984 */ /* 0x000e220000000c00 */
[----:B-1----:R-:W-:Y:S01]  /*07b0*/  FFMA R55, R20, R12, R37 ;  /* 0x0000000c14377223 */ /* 0x002fe20000000025 */
[C---:B------:R-:W-:Y:S01]  /*07c0*/  FFMA R58, R12.reuse, R21, R58 ;  /* 0x000000150c3a7223 */ /* 0x040fe2000000003a */
[----:B------:R-:W-:Y:S01]  /*07d0*/  FFMA R43, R12, R22, R41 ;  /* 0x000000160c2b7223 */ /* 0x000fe20000000029 */
[-C--:B------:R-:W-:Y:S01]  /*07e0*/  FFMA R97, R10, R13.reuse, R83 ;  /* 0x0000000d0a617223 */ /* 0x080fe20000000053 */
[C---:B------:R-:W-:Y:S01]  /*07f0*/  FFMA R38, R21.reuse, R13, R38 ;  /* 0x0000000d15267223 */ /* 0x040fe20000000026 */
[-C--:B------:R-:W-:Y:S01]  /*0800*/  FFMA R34, R21, R14.reuse, R34 ;  /* 0x0000000e15227223 */ /* 0x080fe20000000022 */
[----:B------:R-:W-:Y:S01]  /*0810*/  FFMA R32, R23, R14, R6 ;  /* 0x0000000e17207223 */ /* 0x000fe20000000006 */
[-C--:B------:R-:W-:Y:S01]  /*0820*/  FFMA R95, R20, R15.reuse, R35 ;  /* 0x0000000f145f7223 */ /* 0x080fe20000000023 */
[----:B------:R-:W-:Y:S01]  /*0830*/  FFMA R50, R21, R15, R50 ;  /* 0x0000000f15327223 */ /* 0x000fe20000000032 */
[----:B------:R-:W-:Y:S01]  /*0840*/  FFMA R65, R8, R12, R65 ;  /* 0x0000000c08417223 */ /* 0x000fe20000000041 */
[C---:B------:R-:W-:Y:S01]  /*0850*/  FFMA R63, R12.reuse, R9, R63 ;  /* 0x000000090c3f7223 */ /* 0x040fe2000000003f */
[C---:B------:R-:W-:Y:S01]  /*0860*/  FFMA R61, R12.reuse, R10, R61 ;  /* 0x0000000a0c3d7223 */ /* 0x040fe2000000003d */
[----:B------:R-:W-:Y:S01]  /*0870*/  FFMA R42, R12, R23, R42 ;  /* 0x000000170c2a7223 */ /* 0x000fe2000000002a */
[-C--:B------:R-:W-:Y:S01]  /*0880*/  FFMA R76, R9, R13.reuse, R76 ;  /* 0x0000000d094c7223 */ /* 0x080fe2000000004c */
[-C--:B------:R-:W-:Y:S01]  /*0890*/  FFMA R74, R11, R13.reuse, R74 ;  /* 0x0000000d0b4a7223 */ /* 0x080fe2000000004a */
[-C--:B------:R-:W-:Y:S01]  /*08a0*/  FFMA R29, R20, R13.reuse, R29 ;  /* 0x0000000d141d7223 */ /* 0x080fe2000000001d */
[-C--:B------:R-:W-:Y:S01]  /*08b0*/  FFMA R87, R22, R13.reuse, R87 ;  /* 0x0000000d16577223 */ /* 0x080fe20000000057 */
[----:B------:R-:W-:Y:S01]  /*08c0*/  FFMA R78, R23, R13, R78 ;  /* 0x0000000d174e7223 */ /* 0x000fe2000000004e */
[-C--:B------:R-:W-:Y:S01]  /*08d0*/  FFMA R37, R8, R14.reuse, R53 ;  /* 0x0000000e08257223 */ /* 0x080fe20000000035 */
        /* <DEDUP_REMOVED lines=11> */
[----:B------:R-:W3:Y:S04]  /*0990*/  LDG.E.CONSTANT R73, desc[UR8][R92.64+0x38] ;  /* 0x000038085c497981 */ /* 0x000ee8000c1e9900 */
[----:B------:R-:W-:Y:S01]  /*09a0*/  LDS.128 R12, [R3+0x200] ;  /* 0x00020000030c7984 */ /* 0x000fe20000000c00 */
[----:B0-----:R-:W-:Y:S01]  /*09b0*/  FFMA R69, R16, R21, R69 ;  /* 0x0000001510457223 */ /* 0x001fe20000000045 */
[C---:B------:R-:W-:Y:S01]  /*09c0*/  FFMA R82, R21.reuse, R17, R82 ;  /* 0x0000001115527223 */ /* 0x040fe20000000052 */
[C---:B------:R-:W-:Y:S01]  /*09d0*/  FFMA R51, R21.reuse, R18, R51 ;  /* 0x0000001215337223 */ /* 0x040fe20000000033 */
[----:B------:R-:W-:Y:S01]  /*09e0*/  FFMA R62, R21, R19, R62 ;  /* 0x00000013153e7223 */ /* 0x000fe2000000003e */
[C---:B------:R-:W-:Y:S01]  /*09f0*/  FFMA R71, R8.reuse, R16, R71 ;  /* 0x0000001008477223 */ /* 0x040fe20000000047 */
[C---:B------:R-:W-:Y:S01]  /*0a00*/  FFMA R60, R8.reuse, R17, R60 ;  /* 0x00000011083c7223 */ /* 0x040fe2000000003c */
[CC--:B------:R-:W-:Y:S01]  /*0a10*/  FFMA R67, R8.reuse, R18.reuse, R67 ;  /* 0x0000001208437223 */ /* 0x0c0fe20000000043 */
[----:B------:R-:W-:Y:S01]  /*0a20*/  FFMA R72, R8, R19, R72 ;  /* 0x0000001308487223 */ /* 0x000fe20000000048 */
[C---:B------:R-:W-:Y:S01]  /*0a30*/  FFMA R79, R16.reuse, R9, R79 ;  /* 0x00000009104f7223 */ /* 0x040fe2000000004f */
[C---:B------:R-:W-:Y:S01]  /*0a40*/  FFMA R68, R9.reuse, R17, R68 ;  /* 0x0000001109447223 */ /* 0x040fe20000000044 */
[C---:B------:R-:W-:Y:S01]  /*0a50*/  FFMA R75, R9.reuse, R18, R75 ;  /* 0x00000012094b7223 */ /* 0x040fe2000000004b */
[----:B------:R-:W-:Y:S01]  /*0a60*/  FFMA R88, R9, R19, R88 ;  /* 0x0000001309587223 */ /* 0x000fe20000000058 */
[----:B------:R-:W-:Y:S01]  /*0a70*/  FFMA R85, R16, R10, R85 ;  /* 0x0000000a10557223 */ /* 0x000fe20000000055 */
[C---:B------:R-:W-:Y:S01]  /*0a80*/  FFMA R33, R10.reuse, R17, R33 ;  /* 0x000000110a217223 */ /* 0x040fe20000000021 */
[CC--:B------:R-:W-:Y:S01]  /*0a90*/  FFMA R89, R10.reuse, R18.reuse, R89 ;  /* 0x000000120a597223 */ /* 0x0c0fe20000000059 */
[----:B------:R-:W-:Y:S01]  /*0aa0*/  FFMA R84, R10, R19, R84 ;  /* 0x000000130a547223 */ /* 0x000fe20000000054 */
[----:B------:R-:W-:Y:S01]  /*0ab0*/  FFMA R5, R16, R11, R27 ;  /* 0x0000000b10057223 */ /* 0x000fe2000000001b */
[C---:B------:R-:W-:Y:S01]  /*0ac0*/  FFMA R6, R11.reuse, R17, R24 ;  /* 0x000000110b067223 */ /* 0x040fe20000000018 */
[C---:B------:R-:W-:Y:S01]  /*0ad0*/  FFMA R7, R11.reuse, R18, R31 ;  /* 0x000000120b077223 */ /* 0x040fe2000000001f */
        /* <DEDUP_REMOVED lines=13> */
[----:B------:R-:W0:Y:S04]  /*0bb0*/  LDS.128 R24, [R4+0x210] ;  /* 0x0002100004187984 */ /* 0x000e280000000c00 */
[----:B------:R-:W1:Y:S04]  /*0bc0*/  LDS.128 R16, [R3+0x210] ;  /* 0x0002100003107984 */ /* 0x000e680000000c00 */
[----:B------:R-:W4:Y:S04]  /*0bd0*/  LDS.128 R8, [R4+0x200] ;  /* 0x0002000004087984 */ /* 0x000f280000000c00 */
[----:B------:R-:W5:Y:S01]  /*0be0*/  LDG.E.CONSTANT R31, desc[UR8][R92.64+0x24] ;  /* 0x000024085c1f7981 */ /* 0x000f62000c1e9900 */
[----:B0-----:R-:W-:Y:S01]  /*0bf0*/  FFMA R58, R12, R25, R58 ;  /* 0x000000190c3a7223 */ /* 0x001fe2000000003a */
[C---:B------:R-:W-:Y:S01]  /*0c00*/  FFMA R38, R25.reuse, R13, R38 ;  /* 0x0000000d19267223 */ /* 0x040fe20000000026 */
[C---:B------:R-:W-:Y:S01]  /*0c10*/  FFMA R34, R25.reuse, R14, R34 ;  /* 0x0000000e19227223 */ /* 0x040fe20000000022 */
[C---:B------:R-:W-:Y:S01]  /*0c20*/  FFMA R50, R25.reuse, R15, R50 ;  /* 0x0000000f19327223 */ /* 0x040fe20000000032 */
[----:B-1----:R-:W-:Y:S01]  /*0c30*/  FFMA R69, R16, R25, R69 ;  /* 0x0000001910457223 */ /* 0x002fe20000000045 */
[C---:B------:R-:W-:Y:S01]  /*0c40*/  FFMA R82, R25.reuse, R17, R82 ;  /* 0x0000001119527223 */ /* 0x040fe20000000052 */
[C---:B------:R-:W-:Y:S01]  /*0c50*/  FFMA R51, R25.reuse, R18, R51 ;  /* 0x0000001219337223 */ /* 0x040fe20000000033 */
[----:B------:R-:W-:Y:S01]  /*0c60*/  FFMA R62, R25, R19, R62 ;  /* 0x00000013193e7223 */ /* 0x000fe2000000003e */
[----:B----4-:R-:W-:Y:S01]  /*0c70*/  FFMA R65, R8, R12, R65 ;  /* 0x0000000c08417223 */ /* 0x010fe20000000041 */
[C---:B------:R-:W-:Y:S01]  /*0c80*/  FFMA R63, R12.reuse, R9, R63 ;  /* 0x000000090c3f7223 */ /* 0x040fe2000000003f */
[C---:B------:R-:W-:Y:S01]  /*0c90*/  FFMA R61, R12.reuse, R10, R61 ;  /* 0x0000000a0c3d7223 */ /* 0x040fe2000000003d */
[----:B------:R-:W-:Y:S01]  /*0ca0*/  FFMA R70, R12, R11, R70 ;  /* 0x0000000b0c467223 */ /* 0x000fe20000000046 */
[----:B------:R-:W-:Y:S01]  /*0cb0*/  FFMA R55, R24, R12, R55 ;  /* 0x0000000c18377223 */ /* 0x000fe20000000037 */
[C---:B------:R-:W-:Y:S01]  /*0cc0*/  FFMA R43, R12.reuse, R26, R43 ;  /* 0x0000001a0c2b7223 */ /* 0x040fe2000000002b */
[----:B------:R-:W-:Y:S01]  /*0cd0*/  FFMA R42, R12, R27, R42 ;  /* 0x0000001b0c2a7223 */ /* 0x000fe2000000002a */
[-C--:B------:R-:W-:Y:S01]  /*0ce0*/  FFMA R45, R8, R13.reuse, R45 ;  /* 0x0000000d082d7223 */ /* 0x080fe2000000002d */
        /* <DEDUP_REMOVED lines=48> */
[----:B------:R-:W-:Y:S04]  /*0ff0*/  LDS.128 R12, [R3+0x400] ;  /* 0x00040000030c7984 */ /* 0x000fe80000000c00 */
[----:B------:R-:W0:Y:S04]  /*1000*/  LDS.128 R20, [R4+0x410] ;  /* 0x0004100004147984 */ /* 0x000e280000000c00 */
[----:B------:R-:W1:Y:S04]  /*1010*/  LDS.128 R16, [R3+0x410] ;  /* 0x0004100003107984 */ /* 0x000e680000000c00 */
[----:B------:R-:W4:Y:S01]  /*1020*/  LDS.128 R8, [R4+0x400] ;  /* 0x0004000004087984 */ /* 0x000f220000000c00 */
        /* <DEDUP_REMOVED lines=340> */
[----:B------:R-:W-:-:S05]  /*2570*/  IADD3 R23, PT, PT, R36, 0x2400, RZ ;  /* 0x0000240024177810 */ /* 0x000fca0007ffe0ff */
[----:B------:R-:W-:-:S06]  /*2580*/  IMAD.WIDE.U32 R22, R23, 0x4, R90 ;  /* 0x0000000417167825 */ /* 0x000fcc00078e005a */
[----:B------:R-:W2:Y:S01]  /*2590*/  LDG.E.CONSTANT R23, desc[UR8][R22.64] ;  /* 0x0000000816177981 */ /* 0x000ea2000c1e9900 */
        /* <DEDUP_REMOVED lines=8> */
[----:B------:R-:W-:Y:S01]  /*2620*/  IADD3 R9, PT, PT, R36, 0x2000, RZ ;  /* 0x0000200024097810 */ /* 0x000fe20007ffe0ff */
[C---:B------:R-:W-:Y:S01]  /*2630*/  FFMA R65, R8.reuse, R12, R65 ;  /* 0x0000000c08417223 */ /* 0x040fe20000000041 */
[C---:B------:R-:W-:Y:S01]  /*2640*/  FFMA R45, R8.reuse, R13, R45 ;  /* 0x0000000d082d7223 */ /* 0x040fe2000000002d */
[C---:B------:R-:W-:Y:S01]  /*2650*/  FFMA R37, R8.reuse, R14, R37 ;  /* 0x0000000e08257223 */ /* 0x040fe20000000025 */
[C---:B------:R-:W-:Y:S01]  /*2660*/  FFMA R105, R8.reuse, R15, R105 ;  /* 0x0000000f08697223 */ /* 0x040fe20000000069 */
[C---:B------:R-:W-:Y:S01]  /*2670*/  FFMA R71, R8.reuse, R16, R71 ;  /* 0x0000001008477223 */ /* 0x040fe20000000047 */
[C---:B------:R-:W-:Y:S01]  /*2680*/  FFMA R60, R8.reuse, R17, R60 ;  /* 0x00000011083c7223 */ /* 0x040fe2000000003c */
[C---:B------:R-:W-:Y:S01]  /*2690*/  FFMA R67, R8.reuse, R18, R67 ;  /* 0x0000001208437223 */ /* 0x040fe20000000043 */
[----:B------:R-:W-:Y:S01]  /*26a0*/  FFMA R72, R8, R19, R72 ;  /* 0x0000001308487223 */ /* 0x000fe20000000048 */
[----:B------:R-:W-:-:S04]  /*26b0*/  IMAD.WIDE.U32 R8, R9, 0x4, R90 ;  /* 0x0000000409087825 */ /* 0x000fc800078e005a */
[-C--:B------:R-:W-:Y:S01]  /*26c0*/  FFMA R97, R10, R13.reuse, R97 ;  /* 0x0000000d0a617223 */ /* 0x080fe20000000061 */
[-C--:B------:R-:W-:Y:S01]  /*26d0*/  FFMA R74, R11, R13.reuse, R74 ;  /* 0x0000000d0b4a7223 */ /* 0x080fe2000000004a */
[-C--:B----4-:R-:W-:Y:S01]  /*26e0*/  FFMA R29, R24, R13.reuse, R29 ;  /* 0x0000000d181d7223 */ /* 0x090fe2000000001d */
[-C--:B------:R-:W-:Y:S01]  /*26f0*/  FFMA R38, R25, R13.reuse, R38 ;  /* 0x0000000d19267223 */ /* 0x080fe20000000026 */
[-C--:B------:R-:W-:Y:S01]  /*2700*/  FFMA R87, R26, R13.reuse, R87 ;  /* 0x0000000d1a577223 */ /* 0x080fe20000000057 */
[----:B------:R-:W-:Y:S01]  /*2710*/  FFMA R78, R27, R13, R78 ;  /* 0x0000000d1b4e7223 */ /* 0x000fe2000000004e */
[----:B------:R-:W4:Y:S04]  /*2720*/  LDG.E.CONSTANT R9, desc[UR8][R8.64] ;  /* 0x0000000808097981 */ /* 0x000f28000c1e9900 */
[----:B------:R-:W3:Y:S01]  /*2730*/  LDG.E.CONSTANT R13, desc[UR8][R92.64+0x20] ;  /* 0x000020085c0d7981 */ /* 0x000ee2000c1e9900 */
[----:B------:R-:W-:Y:S01]  /*2740*/  BAR.SYNC.DEFER_BLOCKING 0x0 ;  /* 0x0000000000007b1d */ /* 0x000fe20000010000 */
[----:B------:R-:W-:Y:S01]  /*2750*/  FFMA R58, R12, R25, R58 ;  /* 0x000000190c3a7223 */ /* 0x000fe2000000003a */
[C---:B------:R-:W-:Y:S01]  /*2760*/  FFMA R34, R25.reuse, R14, R34 ;  /* 0x0000000e19227223 */ /* 0x040fe20000000022 */
[C---:B------:R-:W-:Y:S01]  /*2770*/  FFMA R50, R25.reuse, R15, R50 ;  /* 0x0000000f19327223 */ /* 0x040fe20000000032 */
[----:B------:R-:W-:Y:S01]  /*2780*/  FFMA R69, R16, R25, R69 ;  /* 0x0000001910457223 */ /* 0x000fe20000000045 */
[C---:B------:R-:W-:Y:S01]  /*2790*/  FFMA R82, R25.reuse, R17, R82 ;  /* 0x0000001119527223 */ /* 0x040fe20000000052 */
[C---:B------:R-:W-:Y:S01]  /*27a0*/  FFMA R51, R25.reuse, R18, R51 ;  /* 0x0000001219337223 */ /* 0x040fe20000000033 */
[----:B------:R-:W-:Y:S01]  /*27b0*/  FFMA R62, R25, R19, R62 ;  /* 0x00000013193e7223 */ /* 0x000fe2000000003e */
[----:B------:R-:W-:Y:S01]  /*27c0*/  FFMA R25, R26, R17, R21 ;  /* 0x000000111a197223 */ /* 0x000fe20000000015 */
[----:B------:R-:W-:Y:S01]  /*27d0*/  FFMA R70, R12, R11, R70 ;  /* 0x0000000b0c467223 */ /* 0x000fe20000000046 */
[C---:B------:R-:W-:Y:S01]  /*27e0*/  FFMA R40, R11.reuse, R14, R40 ;  /* 0x0000000e0b287223 */ /* 0x040fe20000000028 */
[C---:B------:R-:W-:Y:S01]  /*27f0*/  FFMA R52, R11.reuse, R15, R52 ;  /* 0x0000000f0b347223 */ /* 0x040fe20000000034 */
[----:B------:R-:W-:Y:S01]  /*2800*/  FFMA R5, R16, R11, R5 ;  /* 0x0000000b10057223 */ /* 0x000fe20000000005 */
[C---:B------:R-:W-:Y:S01]  /*2810*/  FFMA R6, R11.reuse, R17, R6 ;  /* 0x000000110b067223 */ /* 0x040fe20000000006 */
[C---:B------:R-:W-:Y:S01]  /*2820*/  FFMA R7, R11.reuse, R18, R7 ;  /* 0x000000120b077223 */ /* 0x040fe20000000007 */
[----:B------:R-:W-:Y:S01]  /*2830*/  FFMA R94, R11, R19, R94 ;  /* 0x000000130b5e7223 */ /* 0x000fe2000000005e */
[----:B------:R-:W-:Y:S01]  /*2840*/  IADD3 R21, PT, PT, R36, 0x2800, RZ ;  /* 0x0000280024157810 */ /* 0x000fe20007ffe0ff */
[-C--:B------:R-:W-:Y:S01]  /*2850*/  FFMA R33, R10, R17.reuse, R33 ;  /* 0x000000110a217223 */ /* 0x080fe20000000021 */
[-C--:B------:R-:W-:Y:S01]  /*2860*/  FFMA R86, R24, R17.reuse, R86 ;  /* 0x0000001118567223 */ /* 0x080fe20000000056 */
[----:B------:R-:W-:Y:S01]  /*2870*/  FFMA R56, R27, R17, R56 ;  /* 0x000000111b387223 */ /* 0x000fe20000000038 */
[----:B------:R-:W-:-:S02]  /*2880*/  IADD3 R11, PT, PT, R36, 0x3000, RZ ;  /* 0x00003000240b7810 */ /* 0x000fc40007ffe0ff */
[----:B------:R-:W-:Y:S01]  /*2890*/  IADD3 R17, PT, PT, R36, 0x2c00, RZ ;  /* 0x00002c0024117810 */ /* 0x000fe20007ffe0ff */
[----:B------:R-:W-:Y:S01]  /*28a0*/  FFMA R61, R12, R10, R61 ;  /* 0x0000000a0c3d7223 */ /* 0x000fe2000000003d */
[C---:B------:R-:W-:Y:S01]  /*28b0*/  FFMA R39, R10.reuse, R14, R39 ;  /* 0x0000000e0a277223 */ /* 0x040fe20000000027 */
[----:B------:R-:W-:Y:S01]  /*28c0*/  FFMA R103, R10, R15, R103 ;  /* 0x0000000f0a677223 */ /* 0x000fe20000000067 */
[----:B------:R-:W-:Y:S01]  /*28d0*/  FFMA R85, R16, R10, R85 ;  /* 0x0000000a10557223 */ /* 0x000fe20000000055 */
[C---:B------:R-:W-:Y:S01]  /*28e0*/  FFMA R89, R10.reuse, R18, R89 ;  /* 0x000000120a597223 */ /* 0x040fe20000000059 */
[----:B------:R-:W-:Y:S01]  /*28f0*/  FFMA R84, R10, R19, R84 ;  /* 0x000000130a547223 */ /* 0x000fe20000000054 */
[----:B------:R-:W-:-:S04]  /*2900*/  IMAD.WIDE.U32 R20, R21, 0x4, R90 ;  /* 0x0000000415147825 */ /* 0x000fc800078e005a */
[----:B------:R-:W-:Y:S01]  /*2910*/  FFMA R101, R24, R16, R101 ;  /* 0x0000001018657223 */ /* 0x000fe20000000065 */
[C---:B------:R-:W-:Y:S01]  /*2920*/  FFMA R57, R16.reuse, R26, R57 ;  /* 0x0000001a10397223 */ /* 0x040fe20000000039 */
[----:B------:R-:W-:Y:S01]  /*2930*/  FFMA R49, R16, R27, R49 ;  /* 0x0000001b10317223 */ /* 0x000fe20000000031 */
[----:B------:R-:W-:Y:S01]  /*2940*/  IMAD.WIDE.U32 R10, R11, 0x4, R90 ;  /* 0x000000040b0a7825 */ /* 0x000fe200078e005a */
[----:B------:R-:W-:-:S03]  /*2950*/  IADD3 R81, PT, PT, R36, 0x3400, RZ ;  /* 0x0000340024517810 */ /* 0x000fc60007ffe0ff */
[-C--:B------:R-:W-:Y:S01]  /*2960*/  FFMA R95, R24, R15.reuse, R95 ;  /* 0x0000000f185f7223 */ /* 0x080fe2000000005f */
[----:B------:R-:W-:Y:S01]  /*2970*/  FFMA R35, R26, R15, R35 ;  /* 0x0000000f1a237223 */ /* 0x000fe20000000023 */
[----:B------:R-:W-:-:S04]  /*2980*/  IMAD.WIDE.U32 R16, R17, 0x4, R90 ;  /* 0x0000000411107825 */ /* 0x000fc800078e005a */
[----:B------:R-:W-:Y:S01]  /*2990*/  FFMA R30, R27, R15, R30 ;  /* 0x0000000f1b1e7223 */ /* 0x000fe2000000001e */
[----:B------:R-:W2:Y:S01]  /*29a0*/  LDG.E.CONSTANT R21, desc[UR8][R20.64] ;  /* 0x0000000814157981 */ /* 0x000ea2000c1e9900 */
[----:B------:R-:W-:-:S03]  /*29b0*/  IMAD.WIDE.U32 R80, R81, 0x4, R90 ;  /* 0x0000000451507825 */ /* 0x000fc600078e005a */
[----:B------:R-:W2:Y:S01]  /*29c0*/  LDG.E.CONSTANT R15, desc[UR8][R92.64+0x28] ;  /* 0x000028085c0f7981 */ /* 0x000ea2000c1e9900 */
[----:B------:R-:W-:Y:S01]  /*29d0*/  FFMA R55, R24, R12, R55 ;  /* 0x0000000c18377223 */ /* 0x000fe20000000037 */
[C---:B------:R-:W-:Y:S02]  /*29e0*/  FFMA R43, R12.reuse, R26, R43 ;  /* 0x0000001a0c2b7223 */ /* 0x040fe4000000002b */
[----:B------:R-:W2:Y:S01]  /*29f0*/  LDG.E.CONSTANT R53, desc[UR8][R10.64] ;  /* 0x000000080a357981 */ /* 0x000ea2000c1e9900 */
[----:B------:R-:W-:-:S03]  /*2a00*/  FFMA R42, R12, R27, R42 ;  /* 0x0000001b0c2a7223 */ /* 0x000fc6000000002a */
[----:B------:R-:W2:Y:S04]  /*2a10*/  LDG.E.CONSTANT R17, desc[UR8][R16.64] ;  /* 0x0000000810117981 */ /* 0x000ea8000c1e9900 */
[----:B------:R-:W2:Y:S04]  /*2a20*/  LDG.E.CONSTANT R81, desc[UR8][R80.64] ;  /* 0x0000000850517981 */ /* 0x000ea8000c1e9900 */
[----:B------:R-:W2:Y:S04]  /*2a30*/  LDG.E.CONSTANT R11, desc[UR8][R92.64+0x2c] ;  /* 0x00002c085c0b7981 */ /* 0x000ea8000c1e9900 */
[----:B---3--:R0:W-:Y:S04]  /*2a40*/  STS [R44], R13 ;  /* 0x0000000d2c007388 */ /* 0x0081e80000000800 */
[----:B----4-:R1:W-:Y:S01]  /*2a50*/  STS [R46], R9 ;  /* 0x000000092e007388 */ /* 0x0103e20000000800 */
[----:B0-----:R-:W-:-:S03]  /*2a60*/  IADD3 R13, PT, PT, R36, 0x3800, RZ ;  /* 0x00003800240d7810 */ /* 0x001fc60007ffe0ff */
[----:B-----5:R0:W-:Y:S01]  /*2a70*/  STS [R44+0x200], R31 ;  /* 0x0002001f2c007388 */ /* 0x0201e20000000800 */
[----:B-1----:R-:W-:-:S03]  /*2a80*/  IADD3 R9, PT, PT, R36, 0x3c00, RZ ;  /* 0x00003c0024097810 */ /* 0x002fc60007ffe0ff */
[----:B--2---:R1:W-:Y:S01]  /*2a90*/  STS [R46+0x200], R23 ;  /* 0x000200172e007388 */ /* 0x0043e20000000800 */
[----:B------:R-:W-:-:S04]  /*2aa0*/  IMAD.WIDE.U32 R12, R13, 0x4, R90 ;  /* 0x000000040d0c7825 */ /* 0x000fc800078e005a */
[----:B------:R-:W-:Y:S01]  /*2ab0*/  IMAD.WIDE.U32 R8, R9, 0x4, R90 ;  /* 0x0000000409087825 */ /* 0x000fe200078e005a */
[----:B0-----:R-:W2:Y:S04]  /*2ac0*/  LDG.E.CONSTANT R31, desc[UR8][R92.64+0x34] ;  /* 0x000034085c1f7981 */ /* 0x001ea8000c1e9900 */
[----:B-1----:R-:W3:Y:S04]  /*2ad0*/  LDG.E.CONSTANT R23, desc[UR8][R92.64+0x30] ;  /* 0x000030085c177981 */ /* 0x002ee8000c1e9900 */
[----:B------:R-:W4:Y:S04]  /*2ae0*/  LDG.E.CONSTANT R77, desc[UR8][R12.64] ;  /* 0x000000080c4d7981 */ /* 0x000f28000c1e9900 */
[----:B------:R-:W5:Y:S04]  /*2af0*/  LDG.E.CONSTANT R109, desc[UR8][R8.64] ;  /* 0x00000008086d7981 */ /* 0x000f68000c1e9900 */
[----:B------:R-:W-:Y:S04]  /*2b00*/  STS [R44+0x400], R15 ;  /* 0x0004000f2c007388 */ /* 0x000fe80000000800 */
[----:B------:R-:W-:Y:S04]  /*2b10*/  STS [R46+0x400], R21 ;  /* 0x000400152e007388 */ /* 0x000fe80000000800 */
[----:B------:R-:W-:Y:S04]  /*2b20*/  STS [R44+0x600], R11 ;  /* 0x0006000b2c007388 */ /* 0x000fe80000000800 */
[----:B------:R-:W-:Y:S01]  /*2b30*/  STS [R46+0x600], R17 ;  /* 0x000600112e007388 */ /* 0x000fe20000000800 */
[-C--:B------:R-:W-:Y:S01]  /*2b40*/  FFMA R41, R24, R14.reuse, R41 ;  /* 0x0000000e18297223 */ /* 0x080fe20000000029 */
[-C--:B------:R-:W-:Y:S01]  /*2b50*/  FFMA R83, R26, R14.reuse, R83 ;  /* 0x0000000e1a537223 */ /* 0x080fe20000000053 */
[C---:B------:R-:W-:Y:S01]  /*2b60*/  FFMA R32, R27.reuse, R14, R32 ;  /* 0x0000000e1b207223 */ /* 0x040fe20000000020 */
[CC--:B------:R-:W-:Y:S01]  /*2b70*/  FFMA R99, R24.reuse, R18.reuse, R99 ;  /* 0x0000001218637223 */ /* 0x0c0fe20000000063 */
[-C--:B------:R-:W-:Y:S01]  /*2b80*/  FFMA R66, R24, R19.reuse, R66 ;  /* 0x0000001318427223 */ /* 0x080fe20000000042 */
[CC--:B------:R-:W-:Y:S01]  /*2b90*/  FFMA R47, R26.reuse, R18.reuse, R47 ;  /* 0x000000121a2f7223 */ /* 0x0c0fe2000000002f */
[-C--:B------:R-:W-:Y:S01]  /*2ba0*/  FFMA R28, R26, R19.reuse, R28 ;  /* 0x000000131a1c7223 */ /* 0x080fe2000000001c */
[C---:B------:R-:W-:Y:S01]  /*2bb0*/  FFMA R59, R27.reuse, R18, R59 ;  /* 0x000000121b3b7223 */ /* 0x040fe2000000003b */
[----:B------:R-:W-:Y:S01]  /*2bc0*/  FFMA R64, R27, R19, R64 ;  /* 0x000000131b407223 */ /* 0x000fe20000000040 */
[----:B---3--:R-:W-:Y:S04]  /*2bd0*/  STS [R44+0x800], R23 ;  /* 0x000800172c007388 */ /* 0x008fe80000000800 */
[----:B------:R-:W-:Y:S04]  /*2be0*/  STS [R46+0x800], R53 ;  /* 0x000800352e007388 */ /* 0x000fe80000000800 */
[----:B--2---:R0:W-:Y:S04]  /*2bf0*/  STS [R44+0xa00], R31 ;  /* 0x000a001f2c007388 */ /* 0x0041e80000000800 */
[----:B------:R1:W-:Y:S04]  /*2c00*/  STS [R46+0xa00], R81 ;  /* 0x000a00512e007388 */ /* 0x0003e80000000800 */
[----:B------:R2:W-:Y:S04]  /*2c10*/  STS [R44+0xc00], R73 ;  /* 0x000c00492c007388 */ /* 0x0005e80000000800 */
[----:B----4-:R-:W-:Y:S04]  /*2c20*/  STS [R46+0xc00], R77 ;  /* 0x000c004d2e007388 */ /* 0x010fe80000000800 */
[----:B------:R3:W-:Y:S04]  /*2c30*/  STS [R44+0xe00], R107 ;  /* 0x000e006b2c007388 */ /* 0x0007e80000000800 */
[----:B-----5:R-:W-:Y:S01]  /*2c40*/  STS [R46+0xe00], R109 ;  /* 0x000e006d2e007388 */ /* 0x020fe20000000800 */
[----:B------:R-:W-:Y:S06]  /*2c50*/  BAR.SYNC.DEFER_BLOCKING 0x0 ;  /* 0x0000000000007b1d */ /* 0x000fec0000010000 */
[----:B0-----:R-:W4:Y:S01]  /*2c60*/  LDG.E.CONSTANT R31, desc[UR8][R92.64+0x44] ;  /* 0x000044085c1f7981 */ /* 0x001f22000c1e9900 */
[----:B-1----:R-:W-:-:S03]  /*2c70*/  IADD3 R81, PT, PT, R36, 0x5400, RZ ;  /* 0x0000540024517810 */ /* 0x002fc60007ffe0ff */
[----:B--2---:R-:W2:Y:S04]  /*2c80*/  LDG.E.CONSTANT R73, desc[UR8][R92.64+0x58] ;  /* 0x000058085c497981 */ /* 0x004ea8000c1e9900 */
[----:B---3--:R-:W3:Y:S04]  /*2c90*/  LDG.E.CONSTANT R107, desc[UR8][R92.64+0x5c] ;  /* 0x00005c085c6b7981 */ /* 0x008ee8000c1e9900 */
[----:B------:R-:W-:Y:S04]  /*2ca0*/  LDS.128 R12, [R3] ;  /* 0x00000000030c7984 */ /* 0x000fe80000000c00 */
[----:B------:R-:W0:Y:S04]  /*2cb0*/  LDS.128 R20, [R4+0x10] ;  /* 0x0000100004147984 */ /* 0x000e280000000c00 */
[----:B------:R-:W1:Y:S04]  /*2cc0*/  LDS.128 R16, [R3+0x10] ;  /* 0x0000100003107984 */ /* 0x000e680000000c00 */
[----:B------:R-:W5:Y:S01]  /*2cd0*/  LDS.128 R8, [R4] ;  /* 0x0000000004087984 */ /* 0x000f620000000c00 */
        /* <DEDUP_REMOVED lines=8> */
[----:B-----5:R-:W-:Y:S01]  /*2d60*/  FFMA R65, R8, R12, R65 ;  /* 0x0000000c08417223 */ /* 0x020fe20000000041 */
        /* <DEDUP_REMOVED lines=58> */
[----:B------:R-:W5:Y:S01]  /*3110*/  LDS.128 R8, [R4+0x200] ;  /* 0x0002000004087984 */ /* 0x000f620000000c00 */
        /* <DEDUP_REMOVED lines=431> */
[-C--:B-----5:R-:W-:Y:S01]  /*4c10*/  FFMA R29, R24, R13.reuse, R29 ;  /* 0x0000000d181d7223 */ /* 0x0a0fe2000000001d */
[-C--:B------:R-:W-:Y:S01]  /*4c20*/  FFMA R38, R25, R13.reuse, R38 ;  /* 0x0000000d19267223 */ /* 0x080fe20000000026 */
[-C--:B------:R-:W-:Y:S01]  /*4c30*/  FFMA R87, R26, R13.reuse, R87 ;  /* 0x0000000d1a577223 */ /* 0x080fe20000000057 */
[----:B------:R-:W-:Y:S01]  /*4c40*/  FFMA R78, R27, R13, R78 ;  /* 0x0000000d1b4e7223 */ /* 0x000fe2000000004e */
[----:B------:R-:W5:Y:S04]  /*4c50*/  LDG.E.CONSTANT R9, desc[UR8][R8.64] ;  /* 0x0000000808097981 */ /* 0x000f68000c1e9900 */
[----:B------:R-:W4:Y:S01]  /*4c60*/  LDG.E.CONSTANT R13, desc[UR8][R92.64+0x40] ;  /* 0x000040085c0d7981 */ /* 0x000f22000c1e9900 */
        /* <DEDUP_REMOVED lines=32> */
[----:B------:R-:W-:-:S04]  /*4e70*/  IMAD.WIDE.U32 R10, R11, 0x4, R90 ;  /* 0x000000040b0a7825 */ /* 0x000fc800078e005a */
[-C--:B------:R-:W-:Y:S01]  /*4e80*/  FFMA R95, R24, R15.reuse, R95 ;  /* 0x0000000f185f7223 */ /* 0x080fe2000000005f */
[-C--:B------:R-:W-:Y:S01]  /*4e90*/  FFMA R35, R26, R15.reuse, R35 ;  /* 0x0000000f1a237223 */ /* 0x080fe20000000023 */
[----:B------:R-:W-:Y:S01]  /*4ea0*/  FFMA R30, R27, R15, R30 ;  /* 0x0000000f1b1e7223 */ /* 0x000fe2000000001e */
[----:B------:R-:W-:Y:S01]  /*4eb0*/  IMAD.WIDE.U32 R16, R17, 0x4, R90 ;  /* 0x0000000411107825 */ /* 0x000fe200078e005a */
[----:B------:R-:W3:Y:S03]  /*4ec0*/  LDG.E.CONSTANT R15, desc[UR8][R92.64+0x48] ;  /* 0x000048085c0f7981 */ /* 0x000ee6000c1e9900 */
[----:B------:R-:W-:Y:S01]  /*4ed0*/  FFMA R55, R24, R12, R55 ;  /* 0x0000000c18377223 */ /* 0x000fe20000000037 */
[----:B------:R-:W-:Y:S01]  /*4ee0*/  IMAD.WIDE.U32 R80, R81, 0x4, R90 ;  /* 0x0000000451507825 */ /* 0x000fe200078e005a */
[----:B------:R-:W3:Y:S03]  /*4ef0*/  LDG.E.CONSTANT R21, desc[UR8][R20.64] ;  /* 0x0000000814157981 */ /* 0x000ee6000c1e9900 */
[C---:B------:R-:W-:Y:S01]  /*4f00*/  FFMA R43, R12.reuse, R26, R43 ;  /* 0x0000001a0c2b7223 */ /* 0x040fe2000000002b */
[----:B------:R-:W-:Y:S01]  /*4f10*/  FFMA R42, R12, R27, R42 ;  /* 0x0000001b0c2a7223 */ /* 0x000fe2000000002a */
[----:B------:R-:W3:Y:S04]  /*4f20*/  LDG.E.CONSTANT R53, desc[UR8][R10.64] ;  /* 0x000000080a357981 */ /* 0x000ee8000c1e9900 */
[----:B------:R-:W3:Y:S04]  /*4f30*/  LDG.E.CONSTANT R17, desc[UR8][R16.64] ;  /* 0x0000000810117981 */ /* 0x000ee8000c1e9900 */
[----:B------:R-:W3:Y:S04]  /*4f40*/  LDG.E.CONSTANT R81, desc[UR8][R80.64] ;  /* 0x0000000850517981 */ /* 0x000ee8000c1e9900 */
[----:B------:R-:W3:Y:S04]  /*4f50*/  LDG.E.CONSTANT R11, desc[UR8][R92.64+0x4c] ;  /* 0x00004c085c0b7981 */ /* 0x000ee8000c1e9900 */
[----:B----4-:R0:W-:Y:S04]  /*4f60*/  STS [R44], R13 ;  /* 0x0000000d2c007388 */ /* 0x0101e80000000800 */
[----:B-----5:R1:W-:Y:S01]  /*4f70*/  STS [R46], R9 ;  /* 0x000000092e007388 */ /* 0x0203e20000000800 */
[----:B0-----:R-:W-:-:S03]  /*4f80*/  IADD3 R13, PT, PT, R36, 0x5800, RZ ;  /* 0x00005800240d7810 */ /* 0x001fc60007ffe0ff */
[----:B------:R0:W-:Y:S01]  /*4f90*/  STS [R44+0x200], R31 ;  /* 0x0002001f2c007388 */ /* 0x0001e20000000800 */
[----:B-1----:R-:W-:-:S03]  /*4fa0*/  IADD3 R9, PT, PT, R36, 0x5c00, RZ ;  /* 0x00005c0024097810 */ /* 0x002fc60007ffe0ff */
[----:B--2---:R1:W-:Y:S01]  /*4fb0*/  STS [R46+0x200], R23 ;  /* 0x000200172e007388 */ /* 0x0043e20000000800 */
[----:B------:R-:W-:-:S04]  /*4fc0*/  IMAD.WIDE.U32 R12, R13, 0x4, R90 ;  /* 0x000000040d0c7825 */ /* 0x000fc800078e005a */
[----:B------:R-:W-:Y:S01]  /*4fd0*/  IMAD.WIDE.U32 R8, R9, 0x4, R90 ;  /* 0x0000000409087825 */ /* 0x000fe200078e005a */
[----:B0-----:R-:W2:Y:S04]  /*4fe0*/  LDG.E.CONSTANT R31, desc[UR8][R92.64+0x54] ;  /* 0x000054085c1f7981 */ /* 0x001ea8000c1e9900 */
[----:B-1----:R-:W4:Y:S04]  /*4ff0*/  LDG.E.CONSTANT R23, desc[UR8][R92.64+0x50] ;  /* 0x000050085c177981 */ /* 0x002f28000c1e9900 */
[----:B------:R-:W5:Y:S04]  /*5000*/  LDG.E.CONSTANT R77, desc[UR8][R12.64] ;  /* 0x000000080c4d7981 */ /* 0x000f68000c1e9900 */
[----:B------:R-:W5:Y:S04]  /*5010*/  LDG.E.CONSTANT R109, desc[UR8][R8.64] ;  /* 0x00000008086d7981 */ /* 0x000f68000c1e9900 */
[----:B---3--:R-:W-:Y:S04]  /*5020*/  STS [R44+0x400], R15 ;  /* 0x0004000f2c007388 */ /* 0x008fe80000000800 */
        /* <DEDUP_REMOVED lines=12> */
[----:B----4-:R-:W-:Y:S04]  /*50f0*/  STS [R44+0x800], R23 ;  /* 0x000800172c007388 */ /* 0x010fe80000000800 */
[----:B------:R-:W-:Y:S04]  /*5100*/  STS [R46+0x800], R53 ;  /* 0x000800352e007388 */ /* 0x000fe80000000800 */
[----:B--2---:R0:W-:Y:S04]  /*5110*/  STS [R44+0xa00], R31 ;  /* 0x000a001f2c007388 */ /* 0x0041e80000000800 */
[----:B------:R1:W-:Y:S04]  /*5120*/  STS [R46+0xa00], R81 ;  /* 0x000a00512e007388 */ /* 0x0003e80000000800 */
[----:B------:R2:W-:Y:S04]  /*5130*/  STS [R44+0xc00], R73 ;  /* 0x000c00492c007388 */ /* 0x0005e80000000800 */
[----:B-----5:R-:W-:Y:S04]  /*5140*/  STS [R46+0xc00], R77 ;  /* 0x000c004d2e007388 */ /* 0x020fe80000000800 */
[----:B------:R3:W-:Y:S04]  /*5150*/  STS [R44+0xe00], R107 ;  /* 0x000e006b2c007388 */ /* 0x0007e80000000800 */
[----:B------:R-:W-:Y:S01]  /*5160*/  STS [R46+0xe00], R109 ;  /* 0x000e006d2e007388 */ /* 0x000fe20000000800 */
        /* <DEDUP_REMOVED lines=2370> */
[----:B--2---:R-:W-:Y:S04]  /*e590*/  STS [R44+0xa00], R31 ;  /* 0x000a001f2c007388 */ /* 0x004fe80000000800 */
[----:B------:R-:W-:Y:S04]  /*e5a0*/  STS [R46+0xa00], R81 ;  /* 0x000a00512e007388 */ /* 0x000fe80000000800 */
[----:B------:R-:W-:Y:S04]  /*e5b0*/  STS [R44+0xc00], R73 ;  /* 0x000c00492c007388 */ /* 0x000fe80000000800 */
[----:B-----5:R-:W-:Y:S04]  /*e5c0*/  STS [R46+0xc00], R77 ;  /* 0x000c004d2e007388 */ /* 0x020fe80000000800 */
[----:B------:R-:W-:Y:S04]  /*e5d0*/  STS [R44+0xe00], R107 ;  /* 0x000e006b2c007388 */ /* 0x000fe80000000800 */
[----:B------:R-:W-:Y:S01]  /*e5e0*/  STS [R46+0xe00], R109 ;  /* 0x000e006d2e007388 */ /* 0x000fe20000000800 */
[----:B------:R-:W-:Y:S06]  /*e5f0*/  BAR.SYNC.DEFER_BLOCKING 0x0 ;  /* 0x0000000000007b1d */ /* 0x000fec0000010000 */
[----:B------:R-:W-:Y:S04]  /*e600*/  LDS.128 R12, [R3] ;  /* 0x00000000030c7984 */ /* 0x000fe80000000c00 */
[----:B------:R-:W0:Y:S04]  /*e610*/  LDS.128 R20, [R4+0x10] ;  /* 0x0000100004147984 */ /* 0x000e280000000c00 */
[----:B------:R-:W1:Y:S04]  /*e620*/  LDS.128 R16, [R3+0x10] ;  /* 0x0000100003107984 */ /* 0x000e680000000c00 */
[----:B------:R-:W2:Y:S01]  /*e630*/  LDS.128 R8, [R4] ;  /* 0x0000000004087984 */ /* 0x000ea20000000c00 */
        /* <DEDUP_REMOVED lines=8> */
[----:B--2---:R-:W-:Y:S01]  /*e6c0*/  FFMA R65, R8, R12, R65 ;  /* 0x0000000c08417223 */ /* 0x004fe20000000041 */
        /* <DEDUP_REMOVED lines=58> */
[----:B------:R-:W2:Y:S01]  /*ea70*/  LDS.128 R8, [R4+0x200] ;  /* 0x0002000004087984 */ /* 0x000ea20000000c00 */
        /* <DEDUP_REMOVED lines=204> */
[C---:B0-----:R-:W-:Y:S01]  /*f740*/  FFMA R55, R20.reuse, R12, R55 ;  /* 0x0000000c14377223 */ /* 0x041fe20000000037 */
[C---:B------:R-:W-:Y:S01]  /*f750*/  FFMA R27, R20.reuse, R13, R29 ;  /* 0x0000000d141b7223 */ /* 0x040fe2000000001d */
[C---:B------:R-:W-:Y:S01]  /*f760*/  FFMA R41, R20.reuse, R14, R41 ;  /* 0x0000000e14297223 */ /* 0x040fe20000000029 */
[C---:B------:R-:W-:Y:S01]  /*f770*/  FFMA R95, R20.reuse, R15, R95 ;  /* 0x0000000f145f7223 */ /* 0x040fe2000000005f */
[C---:B-1----:R-:W-:Y:S01]  /*f780*/  FFMA R101, R20.reuse, R16, R101 ;  /* 0x0000001014657223 */ /* 0x042fe20000000065 */
[C---:B------:R-:W-:Y:S01]  /*f790*/  FFMA R86, R20.reuse, R17, R86 ;  /* 0x0000001114567223 */ /* 0x040fe20000000056 */
[C---:B------:R-:W-:Y:S01]  /*f7a0*/  FFMA R99, R20.reuse, R18, R99 ;  /* 0x0000001214637223 */ /* 0x040fe20000000063 */
[----:B------:R-:W-:Y:S01]  /*f7b0*/  FFMA R66, R20, R19, R66 ;  /* 0x0000001314427223 */ /* 0x000fe20000000042 */
[----:B--2---:R-:W-:Y:S01]  /*f7c0*/  FFMA R65, R8, R12, R65 ;  /* 0x0000000c08417223 */ /* 0x004fe20000000041 */
[C---:B------:R-:W-:Y:S01]  /*f7d0*/  FFMA R63, R12.reuse, R9, R63 ;  /* 0x000000090c3f7223 */ /* 0x040fe2000000003f */
[C---:B------:R-:W-:Y:S01]  /*f7e0*/  FFMA R61, R12.reuse, R10, R61 ;  /* 0x0000000a0c3d7223 */ /* 0x040fe2000000003d */
[C---:B------:R-:W-:Y:S01]  /*f7f0*/  FFMA R70, R12.reuse, R11, R70 ;  /* 0x0000000b0c467223 */ /* 0x040fe20000000046 */
[C---:B------:R-:W-:Y:S01]  /*f800*/  FFMA R58, R12.reuse, R21, R58 ;  /* 0x000000150c3a7223 */ /* 0x040fe2000000003a */
        /* <DEDUP_REMOVED lines=35> */
[C---:B------:R-:W-:Y:S01]  /*fa40*/  FFMA R5, R16.reuse, R11, R5 ;  /* 0x0000000b10057223 */ /* 0x040fe20000000005 */
[C---:B------:R-:W-:Y:S01]  /*fa50*/  FFMA R6, R11.reuse, R17, R6 ;  /* 0x000000110b067223 */ /* 0x040fe20000000006 */
[CC--:B------:R-:W-:Y:S01]  /*fa60*/  FFMA R7, R11.reuse, R18.reuse, R7 ;  /* 0x000000120b077223 */ /* 0x0c0fe20000000007 */
[----:B------:R-:W-:Y:S01]  /*fa70*/  FFMA R94, R11, R19, R94 ;  /* 0x000000130b5e7223 */ /* 0x000fe2000000005e */
[----:B------:R-:W-:Y:S01]  /*fa80*/  FFMA R69, R16, R21, R69 ;  /* 0x0000001510457223 */ /* 0x000fe20000000045 */
[C---:B------:R-:W-:Y:S01]  /*fa90*/  FFMA R82, R21.reuse, R17, R82 ;  /* 0x0000001115527223 */ /* 0x040fe20000000052 */
[C---:B------:R-:W-:Y:S01]  /*faa0*/  FFMA R51, R21.reuse, R18, R51 ;  /* 0x0000001215337223 */ /* 0x040fe20000000033 */
[-C--:B------:R-:W-:Y:S01]  /*fab0*/  FFMA R62, R21, R19.reuse, R62 ;  /* 0x00000013153e7223 */ /* 0x080fe2000000003e */
[----:B------:R-:W-:Y:S01]  /*fac0*/  FFMA R20, R22, R19, R28 ;  /* 0x0000001316147223 */ /* 0x000fe2000000001c */
[----:B------:R-:W-:Y:S01]  /*fad0*/  FFMA R57, R16, R22, R57 ;  /* 0x0000001610397223 */ /* 0x000fe20000000039 */
[C---:B------:R-:W-:Y:S01]  /*fae0*/  FFMA R21, R22.reuse, R17, R25 ;  /* 0x0000001116157223 */ /* 0x040fe20000000019 */
[-C--:B------:R-:W-:Y:S01]  /*faf0*/  FFMA R47, R22, R18.reuse, R47 ;  /* 0x00000012162f7223 */ /* 0x080fe2000000002f */
[----:B------:R-:W-:Y:S01]  /*fb00*/  FFMA R49, R16, R23, R49 ;  /* 0x0000001710317223 */ /* 0x000fe20000000031 */
[C---:B------:R-:W-:Y:S01]  /*fb10*/  FFMA R56, R23.reuse, R17, R56 ;  /* 0x0000001117387223 */ /* 0x040fe20000000038 */
[C---:B------:R-:W-:Y:S01]  /*fb20*/  FFMA R59, R23.reuse, R18, R59 ;  /* 0x00000012173b7223 */ /* 0x040fe2000000003b */
[----:B------:R-:W-:Y:S01]  /*fb30*/  LDS.128 R8, [R4+0xa00] ;  /* 0x000a000004087984 */ /* 0x000fe20000000c00 */
[----:B------:R-:W-:-:S03]  /*fb40*/  FFMA R64, R23, R19, R64 ;  /* 0x0000001317407223 */ /* 0x000fc60000000040 */
[----:B------:R-:W0:Y:S04]  /*fb50*/  LDS.128 R12, [R3+0xa00] ;  /* 0x000a0000030c7984 */ /* 0x000e280000000c00 */
[----:B------:R-:W1:Y:S04]  /*fb60*/  LDS.128 R28, [R4+0xa10] ;  /* 0x000a1000041c7984 */ /* 0x000e680000000c00 */
[----:B------:R-:W2:Y:S01]  /*fb70*/  LDS.128 R16, [R3+0xa10] ;  /* 0x000a100003107984 */ /* 0x000ea20000000c00 */
[-C--:B0-----:R-:W-:Y:S01]  /*fb80*/  FFMA R77, R11, R14.reuse, R40 ;  /* 0x0000000e0b4d7223 */ /* 0x081fe20000000028 */
[----:B------:R-:W-:Y:S01]  /*fb90*/  FFMA R81, R12, R11, R70 ;  /* 0x0000000b0c517223 */ /* 0x000fe20000000046 */
[----:B------:R-:W-:Y:S01]  /*fba0*/  FFMA R78, R8, R13, R45 ;  /* 0x0000000d084e7223 */ /* 0x000fe2000000002d */
[C---:B------:R-:W-:Y:S01]  /*fbb0*/  FFMA R73, R9.reuse, R14, R48 ;  /* 0x0000000e09497223 */ /* 0x040fe20000000030 */
[----:B-1----:R-:W-:Y:S01]  /*fbc0*/  FFMA R25, R12, R31, R42 ;  /* 0x0000001f0c197223 */ /* 0x002fe2000000002a */
[----:B------:R-:W-:Y:S01]  /*fbd0*/  FFMA R55, R28, R12, R55 ;  /* 0x0000000c1c377223 */ /* 0x000fe20000000037 */
[----:B------:R-:W-:Y:S01]  /*fbe0*/  FFMA R53, R12, R29, R58 ;  /* 0x0000001d0c357223 */ /* 0x000fe2000000003a */
[C---:B------:R-:W-:Y:S01]  /*fbf0*/  FFMA R42, R28.reuse, R13, R27 ;  /* 0x0000000d1c2a7223 */ /* 0x040fe2000000001b */
[C---:B------:R-:W-:Y:S01]  /*fc00*/  FFMA R41, R28.reuse, R14, R41 ;  /* 0x0000000e1c297223 */ /* 0x040fe20000000029 */
[C---:B------:R-:W-:Y:S01]  /*fc10*/  FFMA R40, R28.reuse, R15, R95 ;  /* 0x0000000f1c287223 */ /* 0x040fe2000000005f */
[C---:B--2---:R-:W-:Y:S01]  /*fc20*/  FFMA R101, R28.reuse, R16, R101 ;  /* 0x000000101c657223 */ /* 0x044fe20000000065 */
        /* <DEDUP_REMOVED lines=8> */
[----:B------:R-:W-:Y:S01]  /*fcb0*/  FFMA R74, R11, R13, R74 ;  /* 0x0000000d0b4a7223 */ /* 0x000fe2000000004a */
        /* <DEDUP_REMOVED lines=26> */
[----:B------:R-:W-:Y:S01]  /*fe60*/  FFMA R28, R30, R19, R20 ;  /* 0x000000131e1c7223 */ /* 0x000fe20000000014 */
[----:B------:R-:W-:Y:S01]  /*fe70*/  FFMA R43, R12, R30, R43 ;  /* 0x0000001e0c2b7223 */ /* 0x000fe2000000002b */
[-C--:B------:R-:W-:Y:S01]  /*fe80*/  FFMA R38, R29, R13.reuse, R38 ;  /* 0x0000000d1d267223 */ /* 0x080fe20000000026 */
[CC--:B------:R-:W-:Y:S01]  /*fe90*/  FFMA R87, R30.reuse, R13.reuse, R87 ;  /* 0x0000000d1e577223 */ /* 0x0c0fe20000000057 */
[----:B------:R-:W-:Y:S01]  /*fea0*/  FFMA R24, R31, R13, R24 ;  /* 0x0000000d1f187223 */ /* 0x000fe20000000018 */
[----:B------:R-:W-:Y:S01]  /*feb0*/  FFMA R83, R30, R14, R83 ;  /* 0x0000000e1e537223 */ /* 0x000fe20000000053 */
[-C--:B------:R-:W-:Y:S01]  /*fec0*/  FFMA R50, R29, R15.reuse, R50 ;  /* 0x0000000f1d327223 */ /* 0x080fe20000000032 */
[----:B------:R-:W-:Y:S01]  /*fed0*/  FFMA R26, R31, R15, R26 ;  /* 0x0000000f1f1a7223 */ /* 0x000fe2000000001a */
[----:B------:R-:W-:Y:S04]  /*fee0*/  LDS.128 R8, [R3+0xc00] ;  /* 0x000c000003087984 */ /* 0x000fe80000000c00 */
[----:B------:R-:W-:Y:S04]  /*fef0*/  LDS.128 R20, [R3+0xc10] ;  /* 0x000c100003147984 */ /* 0x000fe80000000c00 */
[----:B------:R-:W0:Y:S04]  /*ff00*/  LDS.128 R32, [R4+0xc10] ;  /* 0x000c100004207984 */ /* 0x000e280000000c00 */
[----:B------:R-:W1:Y:S01]  /*ff10*/  LDS.128 R12, [R4+0xc00] ;  /* 0x000c0000040c7984 */ /* 0x000e620000000c00 */
        /* <DEDUP_REMOVED lines=9> */
[----:B------:R-:W-:-:S02]  /*ffb0*/  FFMA R47, R30, R18, R47 ;  /* 0x000000121e2f7223 */ /* 0x000fc4000000002f */
[----:B------:R-:W-:Y:S01]  /*ffc0*/  LDS.128 R16, [R3+0xe10] ;  /* 0x000e100003107984 */ /* 0x000fe20000000c00 */
[C---:B0-----:R-:W-:Y:S01]  /*ffd0*/  FFMA R55, R32.reuse, R8, R55 ;  /* 0x0000000820377223 */ /* 0x041fe20000000037 */
[C---:B------:R-:W-:Y:S01]  /*ffe0*/  FFMA R42, R32.reuse, R9, R42 ;  /* 0x00000009202a7223 */ /* 0x040fe2000000002a */
[C---:B------:R-:W-:Y:S01]  /*fff0*/  FFMA R41, R32.reuse, R10, R41 ;  /* 0x0000000a20297223 */ /* 0x040fe20000000029 */
[C---:B------:R-:W-:Y:S01]  /*10000*/  FFMA R40, R32.reuse, R11, R40 ;  /* 0x0000000b20287223 */ /* 0x040fe20000000028 */
[C---:B------:R-:W-:Y:S01]  /*10010*/  FFMA R101, R32.reuse, R20, R101 ;  /* 0x0000001420657223 */ /* 0x040fe20000000065 */
[C---:B------:R-:W-:Y:S01]  /*10020*/  FFMA R86, R32.reuse, R21, R86 ;  /* 0x0000001520567223 */ /* 0x040fe20000000056 */
[C---:B------:R-:W-:Y:S01]  /*10030*/  FFMA R99, R32.reuse, R22, R99 ;  /* 0x0000001620637223 */ /* 0x040fe20000000063 */
[----:B------:R-:W-:Y:S01]  /*10040*/  FFMA R66, R32, R23, R66 ;  /* 0x0000001720427223 */ /* 0x000fe20000000042 */
[C---:B-1----:R-:W-:Y:S01]  /*10050*/  FFMA R65, R12.reuse, R8, R65 ;  /* 0x000000080c417223 */ /* 0x042fe20000000041 */
[C---:B------:R-:W-:Y:S01]  /*10060*/  FFMA R78, R12.reuse, R9, R78 ;  /* 0x000000090c4e7223 */ /* 0x040fe2000000004e */
[C---:B------:R-:W-:Y:S01]  /*10070*/  FFMA R37, R12.reuse, R10, R37 ;  /* 0x0000000a0c257223 */ /* 0x040fe20000000025 */
[C---:B------:R-:W-:Y:S01]  /*10080*/  FFMA R58, R12.reuse, R11, R58 ;  /* 0x0000000b0c3a7223 */ /* 0x040fe2000000003a */
[C---:B------:R-:W-:Y:S01]  /*10090*/  FFMA R71, R12.reuse, R20, R71 ;  /* 0x000000140c477223 */ /* 0x040fe20000000047 */
[C---:B------:R-:W-:Y:S01]  /*100a0*/  FFMA R60, R12.reuse, R21, R60 ;  /* 0x000000150c3c7223 */ /* 0x040fe2000000003c */
[C---:B------:R-:W-:Y:S01]  /*100b0*/  FFMA R67, R12.reuse, R22, R67 ;  /* 0x000000160c437223 */ /* 0x040fe20000000043 */
[----:B------:R-:W-:Y:S01]  /*100c0*/  FFMA R72, R12, R23, R72 ;  /* 0x000000170c487223 */ /* 0x000fe20000000048 */
[----:B------:R-:W-:Y:S01]  /*100d0*/  FFMA R63, R8, R13, R63 ;  /* 0x0000000d083f7223 */ /* 0x000fe2000000003f */
[C---:B------:R-:W-:Y:S01]  /*100e0*/  FFMA R76, R13.reuse, R9, R76 ;  /* 0x000000090d4c7223 */ /* 0x040fe2000000004c */
[C---:B------:R-:W-:Y:S01]  /*100f0*/  FFMA R73, R13.reuse, R10, R73 ;  /* 0x0000000a0d497223 */ /* 0x040fe20000000049 */
[C---:B------:R-:W-:Y:S01]  /*10100*/  FFMA R54, R13.reuse, R11, R54 ;  /* 0x0000000b0d367223 */ /* 0x040fe20000000036 */
[----:B------:R-:W-:Y:S01]  /*10110*/  FFMA R79, R20, R13, R79 ;  /* 0x0000000d144f7223 */ /* 0x000fe2000000004f */
[C---:B------:R-:W-:Y:S01]  /*10120*/  FFMA R68, R13.reuse, R21, R68 ;  /* 0x000000150d447223 */ /* 0x040fe20000000044 */
[C---:B------:R-:W-:Y:S01]  /*10130*/  FFMA R75, R13.reuse, R22, R75 ;  /* 0x000000160d4b7223 */ /* 0x040fe2000000004b */
[----:B------:R-:W-:Y:S01]  /*10140*/  FFMA R88, R13, R23, R88 ;  /* 0x000000170d587223 */ /* 0x000fe20000000058 */
        /* <DEDUP_REMOVED lines=29> */
[----:B------:R-:W1:Y:S01]  /*10320*/  LDS.128 R8, [R3+0xe00] ;  /* 0x000e000003087984 */ /* 0x000e620000000c00 */
        /* <DEDUP_REMOVED lines=11> */
[----:B------:R-:W-:-:S02]  /*103e0*/  FFMA R64, R35, R23, R64 ;  /* 0x0000001723407223 */ /* 0x000fc40000000040 */
[----:B------:R-:W2:Y:S01]  /*103f0*/  LDS.128 R20, [R4+0xe10] ;  /* 0x000e100004147984 */ /* 0x000ea20000000c00 */
[----:B0-----:R-:W-:Y:S01]  /*10400*/  FFMA R79, R16, R13, R79 ;  /* 0x0000000d104f7223 */ /* 0x001fe2000000004f */
[C---:B------:R-:W-:Y:S01]  /*10410*/  FFMA R68, R13.reuse, R17, R68 ;  /* 0x000000110d447223 */ /* 0x040fe20000000044 */
[C---:B------:R-:W-:Y:S01]  /*10420*/  FFMA R75, R13.reuse, R18, R75 ;  /* 0x000000120d4b7223 */ /* 0x040fe2000000004b */
[C---:B------:R-:W-:Y:S01]  /*10430*/  FFMA R88, R13.reuse, R19, R88 ;  /* 0x000000130d587223 */ /* 0x040fe20000000058 */
[C---:B-1----:R-:W-:Y:S01]  /*10440*/  FFMA R107, R12.reuse, R11, R58 ;  /* 0x0000000b0c6b7223 */ /* 0x042fe2000000003a */
[----:B------:R-:W-:Y:S01]  /*10450*/  FFMA R35, R12, R9, R78 ;  /* 0x000000090c237223 */ /* 0x000fe2000000004e */
[C---:B------:R-:W-:Y:S01]  /*10460*/  FFMA R63, R8.reuse, R13, R63 ;  /* 0x0000000d083f7223 */ /* 0x040fe2000000003f */
[C---:B------:R-:W-:Y:S01]  /*10470*/  FFMA R76, R13.reuse, R9, R76 ;  /* 0x000000090d4c7223 */ /* 0x040fe2000000004c */
[C---:B------:R-:W-:Y:S01]  /*10480*/  FFMA R58, R13.reuse, R10, R73 ;  /* 0x0000000a0d3a7223 */ /* 0x040fe20000000049 */
[----:B------:R-:W-:Y:S01]  /*10490*/  FFMA R54, R13, R11, R54 ;  /* 0x0000000b0d367223 */ /* 0x000fe20000000036 */
[----:B------:R-:W-:Y:S01]  /*104a0*/  FFMA R78, R8, R15, R81 ;  /* 0x0000000f084e7223 */ /* 0x000fe20000000051 */
[----:B------:R-:W-:-:S02]  /*104b0*/  IADD3 R13, PT, PT, R36, 0xe000, RZ ;  /* 0x0000e000240d7810 */ /* 0x000fc40007ffe0ff */
[----:B------:R-:W-:Y:S01]  /*104c0*/  IADD3 R81, PT, PT, R36, 0xe400, RZ ;  /* 0x0000e40024517810 */ /* 0x000fe20007ffe0ff */
[C---:B------:R-:W-:Y:S01]  /*104d0*/  FFMA R65, R12.reuse, R8, R65 ;  /* 0x000000080c417223 */ /* 0x040fe20000000041 */
[C---:B------:R-:W-:Y:S01]  /*104e0*/  FFMA R37, R12.reuse, R10, R37 ;  /* 0x0000000a0c257223 */ /* 0x040fe20000000025 */
[C---:B------:R-:W-:Y:S01]  /*104f0*/  FFMA R71, R12.reuse, R16, R71 ;  /* 0x000000100c477223 */ /* 0x040fe20000000047 */
[C---:B------:R-:W-:Y:S01]  /*10500*/  FFMA R60, R12.reuse, R17, R60 ;  /* 0x000000110c3c7223 */ /* 0x040fe2000000003c */
[C---:B------:R-:W-:Y:S01]  /*10510*/  FFMA R67, R12.reuse, R18, R67 ;  /* 0x000000120c437223 */ /* 0x040fe20000000043 */
[----:B------:R-:W-:Y:S01]  /*10520*/  FFMA R72, R12, R19, R72 ;  /* 0x000000130c487223 */ /* 0x000fe20000000048 */
[----:B------:R-:W-:-:S04]  /*10530*/  IMAD.WIDE.U32 R12, R13, 0x4, R90 ;  /* 0x000000040d0c7825 */ /* 0x000fc800078e005a */
[----:B--2---:R-:W-:Y:S01]  /*10540*/  FFMA R103, R20, R11, R40 ;  /* 0x0000000b14677223 */ /* 0x004fe20000000028 */
[----:B------:R-:W-:Y:S01]  /*10550*/  FFMA R40, R21, R10, R45 ;  /* 0x0000000a15287223 */ /* 0x000fe2000000002d */
[----:B------:R-:W-:-:S04]  /*10560*/  IMAD.WIDE.U32 R80, R81, 0x4, R90 ;  /* 0x0000000451507825 */ /* 0x000fc800078e005a */
        /* <DEDUP_REMOVED lines=12> */
[----:B------:R-:W2:Y:S04]  /*10630*/  LDG.E.CONSTANT R13, desc[UR8][R12.64] ;  /* 0x000000080c0d7981 */ /* 0x000ea8000c1e9900 */
[----:B------:R-:W3:Y:S04]  /*10640*/  LDG.E.CONSTANT R15, desc[UR8][R92.64+0xe0] ;  /* 0x0000e0085c0f7981 */ /* 0x000ee8000c1e9900 */
[----:B------:R-:W4:Y:S04]  /*10650*/  LDG.E.CONSTANT R53, desc[UR8][R80.64] ;  /* 0x0000000850357981 */ /* 0x000f28000c1e9900 */
[----:B------:R-:W5:Y:S04]  /*10660*/  LDG.E.CONSTANT R77, desc[UR8][R92.64+0xe4] ;  /* 0x0000e4085c4d7981 */ /* 0x000f68000c1e9900 */
[----:B------:R-:W4:Y:S01]  /*10670*/  LDG.E.CONSTANT R31, desc[UR8][R92.64+0xe8] ;  /* 0x0000e8085c1f7981 */ /* 0x000f22000c1e9900 */
[C---:B------:R-:W-:Y:S01]  /*10680*/  FFMA R38, R21.reuse, R9, R38 ;  /* 0x0000000915267223 */ /* 0x040fe20000000026 */
[C---:B------:R-:W-:Y:S01]  /*10690*/  FFMA R50, R21.reuse, R11, R50 ;  /* 0x0000000b15327223 */ /* 0x040fe20000000032 */
[----:B------:R-:W-:Y:S01]  /*106a0*/  FFMA R69, R16, R21, R69 ;  /* 0x0000001510457223 */ /* 0x000fe20000000045 */
[C---:B------:R-:W-:Y:S01]  /*106b0*/  FFMA R82, R21.reuse, R17, R82 ;  /* 0x0000001115527223 */ /* 0x040fe20000000052 */
[C---:B------:R-:W-:Y:S01]  /*106c0*/  FFMA R51, R21.reuse, R18, R51 ;  /* 0x0000001215337223 */ /* 0x040fe20000000033 */
[----:B------:R-:W-:Y:S01]  /*106d0*/  FFMA R62, R21, R19, R62 ;  /* 0x00000013153e7223 */ /* 0x000fe2000000003e */
[-C--:B------:R-:W-:Y:S01]  /*106e0*/  FFMA R21, R22, R9.reuse, R29 ;  /* 0x0000000916157223 */ /* 0x080fe2000000001d */
[C---:B------:R-:W-:Y:S01]  /*106f0*/  FFMA R55, R20.reuse, R8, R55 ;  /* 0x0000000814377223 */ /* 0x040fe20000000037 */
[C---:B------:R-:W-:Y:S01]  /*10700*/  FFMA R33, R20.reuse, R9, R42 ;  /* 0x0000000914217223 */ /* 0x040fe2000000002a */
[C---:B------:R-:W-:Y:S01]  /*10710*/  FFMA R41, R20.reuse, R10, R41 ;  /* 0x0000000a14297223 */ /* 0x040fe20000000029 */
[C---:B------:R-:W-:Y:S01]  /*10720*/  FFMA R101, R20.reuse, R16, R101 ;  /* 0x0000001014657223 */ /* 0x040fe20000000065 */
[C---:B------:R-:W-:Y:S01]  /*10730*/  FFMA R86, R20.reuse, R17, R86 ;  /* 0x0000001114567223 */ /* 0x040fe20000000056 */
[C---:B------:R-:W-:Y:S01]  /*10740*/  FFMA R99, R20.reuse, R18, R99 ;  /* 0x0000001214637223 */ /* 0x040fe20000000063 */
[----:B------:R-:W-:Y:S01]  /*10750*/  FFMA R66, R20, R19, R66 ;  /* 0x0000001314427223 */ /* 0x000fe20000000042 */
[C---:B------:R-:W-:Y:S01]  /*10760*/  FFMA R87, R22.reuse, R11, R32 ;  /* 0x0000000b16577223 */ /* 0x040fe20000000020 */
[-C--:B------:R-:W-:Y:S01]  /*10770*/  FFMA R29, R22, R17.reuse, R30 ;  /* 0x00000011161d7223 */ /* 0x080fe2000000001e */
[C---:B------:R-:W-:Y:S01]  /*10780*/  FFMA R56, R23.reuse, R17, R56 ;  /* 0x0000001117387223 */ /* 0x040fe20000000038 */
[----:B------:R-:W-:Y:S01]  /*10790*/  FFMA R61, R8, R14, R61 ;  /* 0x0000000e083d7223 */ /* 0x000fe2000000003d */
[C---:B------:R-:W-:Y:S01]  /*107a0*/  FFMA R97, R14.reuse, R9, R97 ;  /* 0x000000090e617223 */ /* 0x040fe20000000061 */
[----:B------:R-:W-:Y:S01]  /*107b0*/  FFMA R39, R14, R10, R39 ;  /* 0x0000000a0e277223 */ /* 0x000fe20000000027 */
[----:B------:R-:W-:Y:S01]  /*107c0*/  FFMA R85, R16, R14, R85 ;  /* 0x0000000e10557223 */ /* 0x000fe20000000055 */
[C---:B------:R-:W-:Y:S01]  /*107d0*/  FFMA R89, R14.reuse, R18, R89 ;  /* 0x000000120e597223 */ /* 0x040fe20000000059 */
[-C--:B------:R-:W-:Y:S01]  /*107e0*/  FFMA R84, R14, R19.reuse, R84 ;  /* 0x000000130e547223 */ /* 0x080fe20000000054 */
[----:B------:R-:W-:Y:S01]  /*107f0*/  FFMA R57, R16, R22, R57 ;  /* 0x0000001610397223 */ /* 0x000fe20000000039 */
[C---:B------:R-:W-:Y:S01]  /*10800*/  FFMA R47, R22.reuse, R18, R47 ;  /* 0x00000012162f7223 */ /* 0x040fe2000000002f */
[----:B------:R-:W-:Y:S01]  /*10810*/  FFMA R28, R22, R19, R28 ;  /* 0x00000013161c7223 */ /* 0x000fe2000000001c */
[----:B------:R-:W-:Y:S01]  /*10820*/  FFMA R34, R8, R23, R25 ;  /* 0x0000001708227223 */ /* 0x000fe20000000019 */
[C---:B------:R-:W-:Y:S01]  /*10830*/  FFMA R32, R23.reuse, R9, R24 ;  /* 0x0000000917207223 */ /* 0x040fe20000000018 */
[C---:B------:R-:W-:Y:S01]  /*10840*/  FFMA R20, R23.reuse, R10, R27 ;  /* 0x0000000a17147223 */ /* 0x040fe2000000001b */
[C---:B------:R-:W-:Y:S01]  /*10850*/  FFMA R30, R23.reuse, R11, R26 ;  /* 0x0000000b171e7223 */ /* 0x040fe2000000001a */
[----:B------:R-:W-:Y:S01]  /*10860*/  FFMA R49, R16, R23, R49 ;  /* 0x0000001710317223 */ /* 0x000fe20000000031 */
[----:B------:R-:W-:Y:S01]  /*10870*/  FFMA R59, R23, R18, R59 ;  /* 0x00000012173b7223 */ /* 0x000fe2000000003b */
[C---:B------:R-:W-:Y:S01]  /*10880*/  IADD3 R17, PT, PT, R36.reuse, 0xe800, RZ ;  /* 0x0000e80024117810 */ /* 0x040fe20007ffe0ff */
[----:B------:R-:W-:Y:S01]  /*10890*/  BAR.SYNC.DEFER_BLOCKING 0x0 ;  /* 0x0000000000007b1d */ /* 0x000fe20000010000 */
[----:B------:R-:W-:-:S03]  /*108a0*/  IADD3 R9, PT, PT, R36, 0xf000, RZ ;  /* 0x0000f00024097810 */ /* 0x000fc60007ffe0ff */
[--C-:B------:R-:W-:Y:S01]  /*108b0*/  IMAD.WIDE.U32 R16, R17, 0x4, R90.reuse ;  /* 0x0000000411107825 */ /* 0x100fe200078e005a */
[C---:B------:R-:W-:Y:S02]  /*108c0*/  IADD3 R11, PT, PT, R36.reuse, 0xec00, RZ ;  /* 0x0000ec00240b7810 */ /* 0x040fe40007ffe0ff */
[----:B------:R-:W-:Y:S01]  /*108d0*/  IADD3 R25, PT, PT, R36, 0xf400, RZ ;  /* 0x0000f40024197810 */ /* 0x000fe20007ffe0ff */
[--C-:B------:R-:W-:Y:S02]  /*108e0*/  IMAD.WIDE.U32 R8, R9, 0x4, R90.reuse ;  /* 0x0000000409087825 */ /* 0x100fe400078e005a */
[----:B------:R-:W4:Y:S02]  /*108f0*/  LDG.E.CONSTANT R17, desc[UR8][R16.64] ;  /* 0x0000000810117981 */ /* 0x000f24000c1e9900 */
[--C-:B------:R-:W-:Y:S02]  /*10900*/  IMAD.WIDE.U32 R10, R11, 0x4, R90.reuse ;  /* 0x000000040b0a7825 */ /* 0x100fe400078e005a */
[----:B------:R-:W4:Y:S02]  /*10910*/  LDG.E.CONSTANT R81, desc[UR8][R8.64] ;  /* 0x0000000808517981 */ /* 0x000f24000c1e9900 */
[----:B------:R-:W-:-:S02]  /*10920*/  IMAD.WIDE.U32 R24, R25, 0x4, R90 ;  /* 0x0000000419187825 */ /* 0x000fc400078e005a */
[----:B------:R-:W4:Y:S04]  /*10930*/  LDG.E.CONSTANT R27, desc[UR8][R10.64] ;  /* 0x000000080a1b7981 */ /* 0x000f28000c1e9900 */
[----:B------:R-:W4:Y:S04]  /*10940*/  LDG.E.CONSTANT R83, desc[UR8][R24.64] ;  /* 0x0000000818537981 */ /* 0x000f28000c1e9900 */
[----:B---3--:R0:W-:Y:S04]  /*10950*/  STS [R44], R15 ;  /* 0x0000000f2c007388 */ /* 0x0081e80000000800 */
[----:B--2---:R1:W-:Y:S04]  /*10960*/  STS [R46], R13 ;  /* 0x0000000d2e007388 */ /* 0x0043e80000000800 */
[----:B------:R-:W2:Y:S01]  /*10970*/  LDG.E.CONSTANT R9, desc[UR8][R92.64+0xec] ;  /* 0x0000ec085c097981 */ /* 0x000ea2000c1e9900 */
[----:B0-----:R-:W-:-:S03]  /*10980*/  IADD3 R15, PT, PT, R36, 0xf800, RZ ;  /* 0x0000f800240f7810 */ /* 0x001fc60007ffe0ff */
[----:B-----5:R0:W-:Y:S01]  /*10990*/  STS [R44+0x200], R77 ;  /* 0x0002004d2c007388 */ /* 0x0201e20000000800 */
[----:B-1----:R-:W-:Y:S01]  /*109a0*/  IADD3 R13, PT, PT, R36, 0xfc00, RZ ;  /* 0x0000fc00240d7810 */ /* 0x002fe20007ffe0ff */
[--C-:B------:R-:W-:Y:S02]  /*109b0*/  IMAD.WIDE.U32 R14, R15, 0x4, R90.reuse ;  /* 0x000000040f0e7825 */ /* 0x100fe400078e005a */
[----:B----4-:R1:W-:Y:S02]  /*109c0*/  STS [R46+0x200], R53 ;  /* 0x000200352e007388 */ /* 0x0103e40000000800 */
[----:B------:R-:W-:Y:S02]  /*109d0*/  IMAD.WIDE.U32 R12, R13, 0x4, R90 ;  /* 0x000000040d0c7825 */ /* 0x000fe400078e005a */
[----:B------:R-:W3:Y:S04]  /*109e0*/  LDG.E.CONSTANT R95, desc[UR8][R92.64+0xf8] ;  /* 0x0000f8085c5f7981 */ /* 0x000ee8000c1e9900 */
[----:B0-----:R-:W4:Y:S04]  /*109f0*/  LDG.E.CONSTANT R77, desc[UR8][R92.64+0xf4] ;  /* 0x0000f4085c4d7981 */ /* 0x001f28000c1e9900 */
[----:B-1----:R-:W5:Y:S04]  /*10a00*/  LDG.E.CONSTANT R53, desc[UR8][R92.64+0xf0] ;  /* 0x0000f0085c357981 */ /* 0x002f68000c1e9900 */
[----:B------:R-:W3:Y:S04]  /*10a10*/  LDG.E.CONSTANT R109, desc[UR8][R14.64] ;  /* 0x000000080e6d7981 */ /* 0x000ee8000c1e9900 */
[----:B------:R-:W3:Y:S04]  /*10a20*/  LDG.E.CONSTANT R111, desc[UR8][R92.64+0xfc] ;  /* 0x0000fc085c6f7981 */ /* 0x000ee8000c1e9900 */
[----:B------:R-:W3:Y:S04]  /*10a30*/  LDG.E.CONSTANT R113, desc[UR8][R12.64] ;  /* 0x000000080c717981 */ /* 0x000ee8000c1e9900 */
[----:B------:R-:W-:Y:S01]  /*10a40*/  STS [R44+0x400], R31 ;  /* 0x0004001f2c007388 */ /* 0x000fe20000000800 */
[----:B------:R-:W-:-:S03]  /*10a50*/  FFMA R64, R23, R19, R64 ;  /* 0x0000001317407223 */ /* 0x000fc60000000040 */
[----:B------:R-:W-:Y:S04]  /*10a60*/  STS [R46+0x400], R17 ;  /* 0x000400112e007388 */ /* 0x000fe80000000800 */
[----:B--2---:R-:W-:Y:S04]  /*10a70*/  STS [R44+0x600], R9 ;  /* 0x000600092c007388 */ /* 0x004fe80000000800 */
[----:B------:R-:W-:Y:S04]  /*10a80*/  STS [R46+0x600], R27 ;  /* 0x0006001b2e007388 */ /* 0x000fe80000000800 */
[----:B-----5:R-:W-:Y:S04]  /*10a90*/  STS [R44+0x800], R53 ;  /* 0x000800352c007388 */ /* 0x020fe80000000800 */
[----:B------:R0:W-:Y:S04]  /*10aa0*/  STS [R46+0x800], R81 ;  /* 0x000800512e007388 */ /* 0x0001e80000000800 */
[----:B----4-:R1:W-:Y:S04]  /*10ab0*/  STS [R44+0xa00], R77 ;  /* 0x000a004d2c007388 */ /* 0x0103e80000000800 */
[----:B------:R2:W-:Y:S04]  /*10ac0*/  STS [R46+0xa00], R83 ;  /* 0x000a00532e007388 */ /* 0x0005e80000000800 */
[----:B---3--:R-:W-:Y:S04]  /*10ad0*/  STS [R44+0xc00], R95 ;  /* 0x000c005f2c007388 */ /* 0x008fe80000000800 */
[----:B------:R3:W-:Y:S04]  /*10ae0*/  STS [R46+0xc00], R109 ;  /* 0x000c006d2e007388 */ /* 0x0007e80000000800 */
[----:B------:R-:W-:Y:S04]  /*10af0*/  STS [R44+0xe00], R111 ;  /* 0x000e006f2c007388 */ /* 0x000fe80000000800 */
[----:B------:R-:W-:Y:S01]  /*10b00*/  STS [R46+0xe00], R113 ;  /* 0x000e00712e007388 */ /* 0x000fe20000000800 */
[----:B------:R-:W-:Y:S01]  /*10b10*/  BAR.SYNC.DEFER_BLOCKING 0x0 ;  /* 0x0000000000007b1d */ /* 0x000fe20000010000 */
[----:B0-----:R-:W-:-:S05]  /*10b20*/  IADD3 R81, PT, PT, R36, 0x11400, RZ ;  /* 0x0001140024517810 */ /* 0x001fca0007ffe0ff */
[----:B-1----:R-:W4:Y:S04]  /*10b30*/  LDG.E.CONSTANT R77, desc[UR8][R92.64+0x114] ;  /* 0x000114085c4d7981 */ /* 0x002f28000c1e9900 */
[----:B--2---:R-:W2:Y:S04]  /*10b40*/  LDG.E.CONSTANT R83, desc[UR8][R92.64+0x118] ;  /* 0x000118085c537981 */ /* 0x004ea8000c1e9900 */
[----:B---3--:R-:W3:Y:S04]  /*10b50*/  LDG.E.CONSTANT R109, desc[UR8][R92.64+0x11c] ;  /* 0x00011c085c6d7981 */ /* 0x008ee8000c1e9900 */
[----:B------:R-:W-:Y:S04]  /*10b60*/  LDS.128 R12, [R3] ;  /* 0x00000000030c7984 */ /* 0x000fe80000000c00 */
[----:B------:R-:W0:Y:S04]  /*10b70*/  LDS.128 R24, [R4+0x10] ;  /* 0x0000100004187984 */ /* 0x000e280000000c00 */
[----:B------:R-:W1:Y:S04]  /*10b80*/  LDS.128 R8, [R4] ;  /* 0x0000000004087984 */ /* 0x000e680000000c00 */
[----:B------:R-:W5:Y:S01]  /*10b90*/  LDS.128 R16, [R3+0x10] ;  /* 0x0000100003107984 */ /* 0x000f620000000c00 */
[----:B0-----:R-:W-:Y:S01]  /*10ba0*/  FFMA R42, R25, R13, R38 ;  /* 0x0000000d192a7223 */ /* 0x001fe20000000026 */
[----:B------:R-:W-:Y:S01]  /*10bb0*/  FFMA R53, R24, R12, R55 ;  /* 0x0000000c18357223 */ /* 0x000fe20000000037 */
[C---:B------:R-:W-:Y:S01]  /*10bc0*/  FFMA R70, R12.reuse, R25, R70 ;  /* 0x000000190c467223 */ /* 0x040fe20000000046 */
[----:B------:R-:W-:Y:S01]  /*10bd0*/  FFMA R45, R12, R26, R45 ;  /* 0x0000001a0c2d7223 */ /* 0x000fe2000000002d */
[----:B-1----:R-:W-:Y:S01]  /*10be0*/  FFMA R65, R8, R12, R65 ;  /* 0x0000000c08417223 */ /* 0x002fe20000000041 */
        /* <DEDUP_REMOVED lines=27> */
[C---:B-----5:R-:W-:Y:S01]  /*10da0*/  FFMA R71, R8.reuse, R16, R71 ;  /* 0x0000001008477223 */ /* 0x060fe20000000047 */
        /* <DEDUP_REMOVED lines=34> */
[----:B------:R-:W5:Y:S04]  /*10fd0*/  LDS.128 R16, [R3+0x210] ;  /* 0x0002100003107984 */ /* 0x000f680000000c00 */
[----:B------:R-:W-:Y:S01]  /*10fe0*/  LDS.128 R24, [R4+0x410] ;  /* 0x0004100004187984 */ /* 0x000fe20000000c00 */
[----:B0-----:R-:W-:Y:S01]  /*10ff0*/  FFMA R65, R8, R12, R65 ;  /* 0x0000000c08417223 */ /* 0x001fe20000000041 */
[C---:B------:R-:W-:Y:S01]  /*11000*/  FFMA R63, R12.reuse, R9, R63 ;  /* 0x000000090c3f7223 */ /* 0x040fe2000000003f */
[C---:B------:R-:W-:Y:S01]  /*11010*/  FFMA R61, R12.reuse, R10, R61 ;  /* 0x0000000a0c3d7223 */ /* 0x040fe2000000003d */
[----:B------:R-:W-:Y:S01]  /*11020*/  FFMA R78, R12, R11, R78 ;  /* 0x0000000b0c4e7223 */ /* 0x000fe2000000004e */
[----:B-1----:R-:W-:Y:S01]  /*11030*/  FFMA R53, R20, R12, R53 ;  /* 0x0000000c14357223 */ /* 0x002fe20000000035 */
        /* <DEDUP_REMOVED lines=62> */
[----:B------:R-:W-:Y:S01]  /*11420*/  LDS.128 R20, [R4+0x610] ;  /* 0x0006100004147984 */ /* 0x000fe20000000c00 */
[----:B0-----:R-:W-:Y:S01]  /*11430*/  FFMA R65, R8, R12, R65 ;  /* 0x0000000c08417223 */ /* 0x001fe20000000041 */
[C---:B------:R-:W-:Y:S01]  /*11440*/  FFMA R63, R12.reuse, R9, R63 ;  /* 0x000000090c3f7223 */ /* 0x040fe2000000003f */
[C---:B------:R-:W-:Y:S01]  /*11450*/  FFMA R61, R12.reuse, R10, R61 ;  /* 0x0000000a0c3d7223 */ /* 0x040fe2000000003d */
        /* <DEDUP_REMOVED lines=29> */
[C---:B-1----:R-:W-:Y:S01]  /*11630*/  FFMA R71, R8.reuse, R16, R71 ;  /* 0x0000001008477223 */ /* 0x042fe20000000047 */
        /* <DEDUP_REMOVED lines=305> */
[----:B------:R-:W1:Y:S01]  /*12950*/  LDS.128 R16, [R3+0xe10] ;  /* 0x000e100003107984 */ /* 0x000e620000000c00 */
[----:B------:R-:W-:-:S03]  /*12960*/  IADD3 R25, PT, PT, R36, 0x10400, RZ ;  /* 0x0001040024197810 */ /* 0x000fc60007ffe0ff */
[----:B------:R-:W5:Y:S02]  /*12970*/  LDG.E.CONSTANT R27, desc[UR8][R92.64+0x104] ;  /* 0x000104085c1b7981 */ /* 0x000f64000c1e9900 */
[----:B------:R-:W-:-:S06]  /*12980*/  IMAD.WIDE.U32 R24, R25, 0x4, R90 ;  /* 0x0000000419187825 */ /* 0x000fcc00078e005a */
[----:B------:R-:W4:Y:S01]  /*12990*/  LDG.E.CONSTANT R25, desc[UR8][R24.64] ;  /* 0x0000000818197981 */ /* 0x000f22000c1e9900 */
        /* <DEDUP_REMOVED lines=20> */
[-C--:B------:R-:W-:Y:S01]  /*12ae0*/  FFMA R33, R20, R13.reuse, R33 ;  /* 0x0000000d14217223 */ /* 0x080fe20000000021 */
[-C--:B------:R-:W-:Y:S01]  /*12af0*/  FFMA R42, R21, R13.reuse, R42 ;  /* 0x0000000d152a7223 */ /* 0x080fe2000000002a */
[-C--:B------:R-:W-:Y:S01]  /*12b00*/  FFMA R31, R22, R13.reuse, R31 ;  /* 0x0000000d161f7223 */ /* 0x080fe2000000001f */
[----:B------:R-:W-:Y:S01]  /*12b10*/  FFMA R32, R23, R13, R32 ;  /* 0x0000000d17207223 */ /* 0x000fe20000000020 */
[----:B------:R-:W2:Y:S04]  /*12b20*/  LDG.E.CONSTANT R9, desc[UR8][R8.64] ;  /* 0x0000000808097981 */ /* 0x000ea8000c1e9900 */
        /* <DEDUP_REMOVED lines=19> */
[-C--:B------:R-:W-:Y:S01]  /*12c60*/  FFMA R29, R22, R17.reuse, R29 ;  /* 0x00000011161d7223 */ /* 0x080fe2000000001d */
        /* <DEDUP_REMOVED lines=11> */
[----:B------:R-:W-:Y:S01]  /*12d20*/  FFMA R105, R10, R15, R105 ;  /* 0x0000000f0a697223 */ /* 0x000fe20000000069 */
[----:B------:R-:W-:Y:S01]  /*12d30*/  FFMA R85, R16, R10, R85 ;  /* 0x0000000a10557223 */ /* 0x000fe20000000055 */
[C---:B------:R-:W-:Y:S01]  /*12d40*/  FFMA R89, R10.reuse, R18, R89 ;  /* 0x000000120a597223 */ /* 0x040fe20000000059 */
[----:B------:R-:W-:Y:S01]  /*12d50*/  FFMA R84, R10, R19, R84 ;  /* 0x000000130a547223 */ /* 0x000fe20000000054 */
[----:B------:R-:W-:-:S04]  /*12d60*/  IMAD.WIDE.U32 R20, R21, 0x4, R90 ;  /* 0x0000000415147825 */ /* 0x000fc800078e005a */
[C---:B------:R-:W-:Y:S01]  /*12d70*/  FFMA R57, R16.reuse, R22, R57 ;  /* 0x0000001610397223 */ /* 0x040fe20000000039 */
[----:B------:R-:W-:Y:S01]  /*12d80*/  FFMA R49, R16, R23, R49 ;  /* 0x0000001710317223 */ /* 0x000fe20000000031 */
[----:B------:R-:W-:-:S04]  /*12d90*/  IMAD.WIDE.U32 R10, R11, 0x4, R90 ;  /* 0x000000040b0a7825 */ /* 0x000fc800078e005a */
[-C--:B------:R-:W-:Y:S01]  /*12da0*/  FFMA R87, R22, R15.reuse, R87 ;  /* 0x0000000f16577223 */ /* 0x080fe20000000057 */
[----:B------:R-:W-:Y:S01]  /*12db0*/  FFMA R30, R23, R15, R30 ;  /* 0x0000000f171e7223 */ /* 0x000fe2000000001e */
[----:B------:R-:W4:Y:S01]  /*12dc0*/  LDG.E.CONSTANT R21, desc[UR8][R20.64] ;  /* 0x0000000814157981 */ /* 0x000f22000c1e9900 */
[----:B------:R-:W-:-:S03]  /*12dd0*/  IMAD.WIDE.U32 R16, R17, 0x4, R90 ;  /* 0x0000000411107825 */ /* 0x000fc600078e005a */
[----:B------:R-:W4:Y:S01]  /*12de0*/  LDG.E.CONSTANT R15, desc[UR8][R92.64+0x108] ;  /* 0x000108085c0f7981 */ /* 0x000f22000c1e9900 */
[----:B------:R-:W-:-:S04]  /*12df0*/  IMAD.WIDE.U32 R80, R81, 0x4, R90 ;  /* 0x0000000451507825 */ /* 0x000fc800078e005a */
[C---:B------:R-:W-:Y:S01]  /*12e00*/  FFMA R45, R12.reuse, R22, R45 ;  /* 0x000000160c2d7223 */ /* 0x040fe2000000002d */
[----:B------:R-:W4:Y:S01]  /*12e10*/  LDG.E.CONSTANT R55, desc[UR8][R10.64] ;  /* 0x000000080a377981 */ /* 0x000f22000c1e9900 */
[----:B------:R-:W-:-:S03]  /*12e20*/  FFMA R34, R12, R23, R34 ;  /* 0x000000170c227223 */ /* 0x000fc60000000022 */
[----:B------:R-:W4:Y:S04]  /*12e30*/  LDG.E.CONSTANT R17, desc[UR8][R16.64] ;  /* 0x0000000810117981 */ /* 0x000f28000c1e9900 */
[----:B------:R-:W4:Y:S04]  /*12e40*/  LDG.E.CONSTANT R81, desc[UR8][R80.64] ;  /* 0x0000000850517981 */ /* 0x000f28000c1e9900 */
[----:B------:R-:W4:Y:S04]  /*12e50*/  LDG.E.CONSTANT R11, desc[UR8][R92.64+0x10c] ;  /* 0x00010c085c0b7981 */ /* 0x000f28000c1e9900 */
[----:B---3--:R0:W-:Y:S04]  /*12e60*/  STS [R44], R13 ;  /* 0x0000000d2c007388 */ /* 0x0081e80000000800 */
[----:B--2---:R1:W-:Y:S01]  /*12e70*/  STS [R46], R9 ;  /* 0x000000092e007388 */ /* 0x0043e20000000800 */
[----:B0-----:R-:W-:-:S03]  /*12e80*/  IADD3 R13, PT, PT, R36, 0x11800, RZ ;  /* 0x00011800240d7810 */ /* 0x001fc60007ffe0ff */
[----:B-----5:R-:W-:Y:S01]  /*12e90*/  STS [R44+0x200], R27 ;  /* 0x0002001b2c007388 */ /* 0x020fe20000000800 */
[----:B-1----:R-:W-:-:S03]  /*12ea0*/  IADD3 R9, PT, PT, R36, 0x11c00, RZ ;  /* 0x00011c0024097810 */ /* 0x002fc60007ffe0ff */
[----:B----4-:R0:W-:Y:S01]  /*12eb0*/  STS [R46+0x200], R25 ;  /* 0x000200192e007388 */ /* 0x0101e20000000800 */
[----:B------:R-:W-:-:S04]  /*12ec0*/  IMAD.WIDE.U32 R12, R13, 0x4, R90 ;  /* 0x000000040d0c7825 */ /* 0x000fc800078e005a */
[----:B------:R-:W-:Y:S01]  /*12ed0*/  IMAD.WIDE.U32 R8, R9, 0x4, R90 ;  /* 0x0000000409087825 */ /* 0x000fe200078e005a */
[----:B------:R-:W2:Y:S04]  /*12ee0*/  LDG.E.CONSTANT R95, desc[UR8][R12.64] ;  /* 0x000000080c5f7981 */ /* 0x000ea8000c1e9900 */
[----:B0-----:R-:W3:Y:S04]  /*12ef0*/  LDG.E.CONSTANT R25, desc[UR8][R92.64+0x110] ;  /* 0x000110085c197981 */ /* 0x001ee8000c1e9900 */
[----:B------:R-:W4:Y:S04]  /*12f00*/  LDG.E.CONSTANT R111, desc[UR8][R8.64] ;  /* 0x00000008086f7981 */ /* 0x000f28000c1e9900 */
[----:B------:R-:W-:Y:S04]  /*12f10*/  STS [R44+0x400], R15 ;  /* 0x0004000f2c007388 */ /* 0x000fe80000000800 */
[----:B------:R-:W-:Y:S04]  /*12f20*/  STS [R46+0x400], R21 ;  /* 0x000400152e007388 */ /* 0x000fe80000000800 */
[----:B------:R-:W-:Y:S04]  /*12f30*/  STS [R44+0x600], R11 ;  /* 0x0006000b2c007388 */ /* 0x000fe80000000800 */
[----:B------:R-:W-:Y:S01]  /*12f40*/  STS [R46+0x600], R17 ;  /* 0x000600112e007388 */ /* 0x000fe20000000800 */
[CC--:B------:R-:W-:Y:S01]  /*12f50*/  FFMA R43, R22.reuse, R14.reuse, R43 ;  /* 0x0000000e162b7223 */ /* 0x0c0fe2000000002b */
[C---:B------:R-:W-:Y:S01]  /*12f60*/  FFMA R38, R23.reuse, R14, R38 ;  /* 0x0000000e17267223 */ /* 0x040fe20000000026 */
[CC--:B------:R-:W-:Y:S01]  /*12f70*/  FFMA R47, R22.reuse, R18.reuse, R47 ;  /* 0x00000012162f7223 */ /* 0x0c0fe2000000002f */
[-C--:B------:R-:W-:Y:S01]  /*12f80*/  FFMA R28, R22, R19.reuse, R28 ;  /* 0x00000013161c7223 */ /* 0x080fe2000000001c */
[C---:B------:R-:W-:Y:S01]  /*12f90*/  FFMA R59, R23.reuse, R18, R59 ;  /* 0x00000012173b7223 */ /* 0x040fe2000000003b */
[----:B------:R-:W-:Y:S01]  /*12fa0*/  FFMA R64, R23, R19, R64 ;  /* 0x0000001317407223 */ /* 0x000fe20000000040 */
[----:B---3--:R-:W-:Y:S04]  /*12fb0*/  STS [R44+0x800], R25 ;  /* 0x000800192c007388 */ /* 0x008fe80000000800 */
[----:B------:R-:W-:Y:S04]  /*12fc0*/  STS [R46+0x800], R55 ;  /* 0x000800372e007388 */ /* 0x000fe80000000800 */
[----:B------:R-:W-:Y:S04]  /*12fd0*/  STS [R44+0xa00], R77 ;  /* 0x000a004d2c007388 */ /* 0x000fe80000000800 */
[----:B------:R0:W-:Y:S04]  /*12fe0*/  STS [R46+0xa00], R81 ;  /* 0x000a00512e007388 */ /* 0x0001e80000000800 */
[----:B------:R1:W-:Y:S04]  /*12ff0*/  STS [R44+0xc00], R83 ;  /* 0x000c00532c007388 */ /* 0x0003e80000000800 */
[----:B--2---:R-:W-:Y:S04]  /*13000*/  STS [R46+0xc00], R95 ;  /* 0x000c005f2e007388 */ /* 0x004fe80000000800 */
[----:B------:R2:W-:Y:S04]  /*13010*/  STS [R44+0xe00], R109 ;  /* 0x000e006d2c007388 */ /* 0x0005e80000000800 */
[----:B----4-:R-:W-:Y:S01]  /*13020*/  STS [R46+0xe00], R111 ;  /* 0x000e006f2e007388 */ /* 0x010fe20000000800 */
[----:B------:R-:W-:Y:S01]  /*13030*/  BAR.SYNC.DEFER_BLOCKING 0x0 ;  /* 0x0000000000007b1d */ /* 0x000fe20000010000 */
[----:B0-----:R-:W-:-:S05]  /*13040*/  IADD3 R81, PT, PT, R36, 0x13400, RZ ;  /* 0x0001340024517810 */ /* 0x001fca0007ffe0ff */
[----:B------:R-:W3:Y:S04]  /*13050*/  LDG.E.CONSTANT R77, desc[UR8][R92.64+0x134] ;  /* 0x000134085c4d7981 */ /* 0x000ee8000c1e9900 */
[----:B-1----:R-:W4:Y:S04]  /*13060*/  LDG.E.CONSTANT R83, desc[UR8][R92.64+0x138] ;  /* 0x000138085c537981 */ /* 0x002f28000c1e9900 */
[----:B--2---:R-:W2:Y:S04]  /*13070*/  LDG.E.CONSTANT R109, desc[UR8][R92.64+0x13c] ;  /* 0x00013c085c6d7981 */ /* 0x004ea8000c1e9900 */
[----:B------:R-:W-:Y:S04]  /*13080*/  LDS.128 R8, [R4] ;  /* 0x0000000004087984 */ /* 0x000fe80000000c00 */
[----:B------:R-:W0:Y:S04]  /*13090*/  LDS.128 R12, [R3] ;  /* 0x00000000030c7984 */ /* 0x000e280000000c00 */
        /* <DEDUP_REMOVED lines=481> */
[----:B------:R-:W3:Y:S01]  /*14eb0*/  LDG.E.CONSTANT R25, desc[UR8][R24.64] ;  /* 0x0000000818197981 */ /* 0x000ee2000c1e9900 */
        /* <DEDUP_REMOVED lines=24> */
[----:B------:R-:W4:Y:S04]  /*15040*/  LDG.E.CONSTANT R9, desc[UR8][R8.64] ;  /* 0x0000000808097981 */ /* 0x000f28000c1e9900 */
[----:B------:R-:W2:Y:S01]  /*15050*/  LDG.E.CONSTANT R13, desc[UR8][R92.64+0x120] ;  /* 0x000120085c0d7981 */ /* 0x000ea2000c1e9900 */
        /* <DEDUP_REMOVED lines=40> */
[----:B------:R-:W3:Y:S01]  /*152e0*/  LDG.E.CONSTANT R21, desc[UR8][R20.64] ;  /* 0x0000000814157981 */ /* 0x000ee2000c1e9900 */
[----:B------:R-:W-:-:S03]  /*152f0*/  IMAD.WIDE.U32 R16, R17, 0x4, R90 ;  /* 0x0000000411107825 */ /* 0x000fc600078e005a */
[----:B------:R-:W3:Y:S01]  /*15300*/  LDG.E.CONSTANT R15, desc[UR8][R92.64+0x128] ;  /* 0x000128085c0f7981 */ /* 0x000ee2000c1e9900 */
[----:B------:R-:W-:-:S04]  /*15310*/  IMAD.WIDE.U32 R80, R81, 0x4, R90 ;  /* 0x0000000451507825 */ /* 0x000fc800078e005a */
[C---:B------:R-:W-:Y:S01]  /*15320*/  FFMA R45, R12.reuse, R22, R45 ;  /* 0x000000160c2d7223 */ /* 0x040fe2000000002d */
[----:B------:R-:W3:Y:S01]  /*15330*/  LDG.E.CONSTANT R55, desc[UR8][R10.64] ;  /* 0x000000080a377981 */ /* 0x000ee2000c1e9900 */
[----:B------:R-:W-:-:S03]  /*15340*/  FFMA R34, R12, R23, R34 ;  /* 0x000000170c227223 */ /* 0x000fc60000000022 */
[----:B------:R-:W3:Y:S04]  /*15350*/  LDG.E.CONSTANT R17, desc[UR8][R16.64] ;  /* 0x0000000810117981 */ /* 0x000ee8000c1e9900 */
[----:B------:R-:W3:Y:S04]  /*15360*/  LDG.E.CONSTANT R81, desc[UR8][R80.64] ;  /* 0x0000000850517981 */ /* 0x000ee8000c1e9900 */
[----:B------:R-:W3:Y:S04]  /*15370*/  LDG.E.CONSTANT R11, desc[UR8][R92.64+0x12c] ;  /* 0x00012c085c0b7981 */ /* 0x000ee8000c1e9900 */
[----:B--2---:R0:W-:Y:S04]  /*15380*/  STS [R44], R13 ;  /* 0x0000000d2c007388 */ /* 0x0041e80000000800 */
[----:B----4-:R1:W-:Y:S01]  /*15390*/  STS [R46], R9 ;  /* 0x000000092e007388 */ /* 0x0103e20000000800 */
[----:B0-----:R-:W-:-:S03]  /*153a0*/  IADD3 R13, PT, PT, R36, 0x13800, RZ ;  /* 0x00013800240d7810 */ /* 0x001fc60007ffe0ff */
[----:B-----5:R-:W-:Y:S01]  /*153b0*/  STS [R44+0x200], R27 ;  /* 0x0002001b2c007388 */ /* 0x020fe20000000800 */
[----:B-1----:R-:W-:-:S03]  /*153c0*/  IADD3 R9, PT, PT, R36, 0x13c00, RZ ;  /* 0x00013c0024097810 */ /* 0x002fc60007ffe0ff */
[----:B---3--:R0:W-:Y:S01]  /*153d0*/  STS [R46+0x200], R25 ;  /* 0x000200192e007388 */ /* 0x0081e20000000800 */
        /* <DEDUP_REMOVED lines=2394> */
[----:B------:R-:W-:Y:S04]  /*1e980*/  STS [R46+0xa00], R81 ;  /* 0x000a00512e007388 */ /* 0x000fe80000000800 */
[----:B------:R-:W-:Y:S04]  /*1e990*/  STS [R44+0xc00], R83 ;  /* 0x000c00532c007388 */ /* 0x000fe80000000800 */
[----:B--2---:R-:W-:Y:S04]  /*1e9a0*/  STS [R46+0xc00], R95 ;  /* 0x000c005f2e007388 */ /* 0x004fe80000000800 */
[----:B------:R-:W-:Y:S04]  /*1e9b0*/  STS [R44+0xe00], R109 ;  /* 0x000e006d2c007388 */ /* 0x000fe80000000800 */
[----:B----4-:R-:W-:Y:S01]  /*1e9c0*/  STS [R46+0xe00], R111 ;  /* 0x000e006f2e007388 */ /* 0x010fe20000000800 */
[----:B------:R-:W-:Y:S06]  /*1e9d0*/  BAR.SYNC.DEFER_BLOCKING 0x0 ;  /* 0x0000000000007b1d */ /* 0x000fec0000010000 */
[----:B------:R-:W-:Y:S04]  /*1e9e0*/  LDS.128 R8, [R4] ;  /* 0x0000000004087984 */ /* 0x000fe80000000c00 */
[----:B------:R-:W0:Y:S04]  /*1e9f0*/  LDS.128 R12, [R3] ;  /* 0x00000000030c7984 */ /* 0x000e280000000c00 */
[----:B------:R-:W1:Y:S04]  /*1ea00*/  LDS.128 R24, [R4+0x10] ;  /* 0x0000100004187984 */ /* 0x000e680000000c00 */
[----:B------:R-:W2:Y:S04]  /*1ea10*/  LDS.128 R16, [R3+0x10] ;  /* 0x0000100003107984 */ /* 0x000ea80000000c00 */
        /* <DEDUP_REMOVED lines=33> */
[C---:B--2---:R-:W-:Y:S01]  /*1ec30*/  FFMA R71, R8.reuse, R16, R71 ;  /* 0x0000001008477223 */ /* 0x044fe20000000047 */
        /* <DEDUP_REMOVED lines=223> */
[CC--:B------:R-:W-:Y:S01]  /*1fa30*/  FFMA R99, R20.reuse, R18.reuse, R99 ;  /* 0x0000001214637223 */ /* 0x0c0fe20000000063 */
[----:B------:R-:W-:Y:S01]  /*1fa40*/  FFMA R66, R20, R19, R66 ;  /* 0x0000001314427223 */ /* 0x000fe20000000042 */
[----:B------:R-:W-:Y:S01]  /*1fa50*/  FFMA R69, R16, R21, R69 ;  /* 0x0000001510457223 */ /* 0x000fe20000000045 */
[C---:B------:R-:W-:Y:S01]  /*1fa60*/  FFMA R82, R21.reuse, R17, R82 ;  /* 0x0000001115527223 */ /* 0x040fe20000000052 */
[C---:B------:R-:W-:Y:S01]  /*1fa70*/  FFMA R51, R21.reuse, R18, R51 ;  /* 0x0000001215337223 */ /* 0x040fe20000000033 */
[----:B------:R-:W-:Y:S01]  /*1fa80*/  FFMA R62, R21, R19, R62 ;  /* 0x00000013153e7223 */ /* 0x000fe2000000003e */
[C---:B0-----:R-:W-:Y:S01]  /*1fa90*/  FFMA R21, R12.reuse, R27, R34 ;  /* 0x0000001b0c157223 */ /* 0x041fe20000000022 */
[----:B------:R-:W-:Y:S01]  /*1faa0*/  FFMA R20, R27, R13, R32 ;  /* 0x0000000d1b147223 */ /* 0x000fe20000000020 */
[----:B-1----:R-:W-:Y:S01]  /*1fab0*/  FFMA R95, R12, R11, R78 ;  /* 0x0000000b0c5f7223 */ /* 0x002fe2000000004e */
[-C--:B------:R-:W-:Y:S01]  /*1fac0*/  FFMA R80, R8, R13.reuse, R35 ;  /* 0x0000000d08507223 */ /* 0x080fe20000000023 */
[----:B------:R-:W-:-:S02]  /*1fad0*/  FFMA R78, R24, R13, R33 ;  /* 0x0000000d184e7223 */ /* 0x000fc40000000021 */
[----:B------:R-:W0:Y:S01]  /*1fae0*/  LDS.128 R32, [R3+0x810] ;  /* 0x0008100003207984 */ /* 0x000e220000000c00 */
        /* <DEDUP_REMOVED lines=8> */
[----:B------:R-:W-:Y:S01]  /*1fb70*/  FFMA R81, R12, R25, R70 ;  /* 0x000000190c517223 */ /* 0x000fe20000000046 */
[-C--:B------:R-:W-:Y:S01]  /*1fb80*/  FFMA R55, R9, R14.reuse, R58 ;  /* 0x0000000e09377223 */ /* 0x080fe2000000003a */
[-C--:B------:R-:W-:Y:S01]  /*1fb90*/  FFMA R83, R11, R14.reuse, R48 ;  /* 0x0000000e0b537223 */ /* 0x080fe20000000030 */
[-C--:B------:R-:W-:Y:S01]  /*1fba0*/  FFMA R77, R25, R14.reuse, R40 ;  /* 0x0000000e194d7223 */ /* 0x080fe20000000028 */
[----:B------:R-:W-:Y:S01]  /*1fbb0*/  FFMA R23, R27, R14, R38 ;  /* 0x0000000e1b177223 */ /* 0x000fe20000000026 */
[----:B------:R-:W-:Y:S01]  /*1fbc0*/  FFMA R65, R8, R12, R65 ;  /* 0x0000000c08417223 */ /* 0x000fe20000000041 */
[C---:B------:R-:W-:Y:S01]  /*1fbd0*/  FFMA R63, R12.reuse, R9, R63 ;  /* 0x000000090c3f7223 */ /* 0x040fe2000000003f */
[----:B------:R-:W-:Y:S01]  /*1fbe0*/  FFMA R61, R12, R10, R61 ;  /* 0x0000000a0c3d7223 */ /* 0x000fe2000000003d */
[----:B------:R-:W-:Y:S01]  /*1fbf0*/  FFMA R53, R24, R12, R53 ;  /* 0x0000000c18357223 */ /* 0x000fe20000000035 */
        /* <DEDUP_REMOVED lines=18> */
[----:B------:R-:W-:Y:S01]  /*1fd20*/  LDS.128 R16, [R3+0xa10] ;  /* 0x000a100003107984 */ /* 0x000fe20000000c00 */
[C---:B0-----:R-:W-:Y:S01]  /*1fd30*/  FFMA R71, R8.reuse, R32, R71 ;  /* 0x0000002008477223 */ /* 0x041fe20000000047 */
        /* <DEDUP_REMOVED lines=34> */
[----:B0-----:R-:W-:Y:S01]  /*1ff60*/  FFMA R81, R8, R25, R81 ;  /* 0x0000001908517223 */ /* 0x001fe20000000051 */
[C---:B------:R-:W-:Y:S01]  /*1ff70*/  FFMA R42, R25.reuse, R9, R42 ;  /* 0x00000009192a7223 */ /* 0x040fe2000000002a */
[C---:B------:R-:W-:Y:S01]  /*1ff80*/  FFMA R77, R25.reuse, R10, R77 ;  /* 0x0000000a194d7223 */ /* 0x040fe2000000004d */
[C---:B------:R-:W-:Y:S01]  /*1ff90*/  FFMA R50, R25.reuse, R11, R50 ;  /* 0x0000000b19327223 */ /* 0x040fe20000000032 */
[----:B------:R-:W-:Y:S01]  /*1ffa0*/  FFMA R69, R16, R25, R69 ;  /* 0x0000001910457223 */ /* 0x000fe20000000045 */
        /* <DEDUP_REMOVED lines=55> */
[----:B------:R-:W-:Y:S01]  /*20320*/  LDS.128 R12, [R4+0xc00] ;  /* 0x000c0000040c7984 */ /* 0x000fe20000000c00 */
[----:B------:R-:W-:Y:S01]  /*20330*/  FFMA R49, R16, R27, R49 ;  /* 0x0000001b10317223 */ /* 0x000fe20000000031 */
[C---:B------:R-:W-:Y:S01]  /*20340*/  FFMA R56, R27.reuse, R17, R56 ;  /* 0x000000111b387223 */ /* 0x040fe20000000038 */
[C---:B------:R-:W-:Y:S01]  /*20350*/  FFMA R59, R27.reuse, R18, R59 ;  /* 0x000000121b3b7223 */ /* 0x040fe2000000003b */
[----:B------:R-:W0:Y:S01]  /*20360*/  LDS.128 R8, [R3+0xc00] ;  /* 0x000c000003087984 */ /* 0x000e220000000c00 */
[----:B------:R-:W-:-:S03]  /*20370*/  FFMA R64, R27, R19, R64 ;  /* 0x000000131b407223 */ /* 0x000fc60000000040 */
[----:B------:R-:W1:Y:S04]  /*20380*/  LDS.128 R28, [R3+0xc10] ;  /* 0x000c1000031c7984 */ /* 0x000e680000000c00 */
[----:B------:R-:W2:Y:S04]  /*20390*/  LDS.128 R32, [R4+0xc10] ;  /* 0x000c100004207984 */ /* 0x000ea80000000c00 */
[----:B------:R-:W-:Y:S01]  /*203a0*/  LDS.128 R16, [R3+0xe10] ;  /* 0x000e100003107984 */ /* 0x000fe20000000c00 */
[----:B------:R-:W-:-:S03]  /*203b0*/  IADD3 R105, PT, PT, R36, 0x1c400, RZ ;  /* 0x0001c40024697810 */ /* 0x000fc60007ffe0ff */
[----:B------:R-:W3:Y:S04]  /*203c0*/  LDG.E.CONSTANT R103, desc[UR8][R92.64+0x1c4] ;  /* 0x0001c4085c677981 */ /* 0x000ee8000c1e9900 */
[----:B------:R-:W4:Y:S04]  /*203d0*/  LDG.E.CONSTANT R107, desc[UR8][R92.64+0x1d8] ;  /* 0x0001d8085c6b7981 */ /* 0x000f28000c1e9900 */
[----:B------:R-:W5:Y:S01]  /*203e0*/  LDG.E.CONSTANT R111, desc[UR8][R92.64+0x1dc] ;  /* 0x0001dc085c6f7981 */ /* 0x000f62000c1e9900 */
        /* <DEDUP_REMOVED lines=48> */
[----:B------:R-:W0:Y:S01]  /*206f0*/  LDS.128 R12, [R4+0xe00] ;  /* 0x000e0000040c7984 */ /* 0x000e220000000c00 */
[C---:B------:R-:W-:Y:S01]  /*20700*/  FFMA R101, R32.reuse, R28, R101 ;  /* 0x0000001c20657223 */ /* 0x040fe20000000065 */
[C---:B------:R-:W-:Y:S01]  /*20710*/  FFMA R86, R32.reuse, R29, R86 ;  /* 0x0000001d20567223 */ /* 0x040fe20000000056 */
[CC--:B------:R-:W-:Y:S01]  /*20720*/  FFMA R99, R32.reuse, R30.reuse, R99 ;  /* 0x0000001e20637223 */ /* 0x0c0fe20000000063 */
[----:B------:R-:W1:Y:S01]  /*20730*/  LDS.128 R8, [R3+0xe00] ;  /* 0x000e000003087984 */ /* 0x000e620000000c00 */
        /* <DEDUP_REMOVED lines=14> */
[----:B------:R-:W-:-:S04]  /*20820*/  IMAD.WIDE.U32 R104, R105, 0x4, R90 ;  /* 0x0000000469687825 */ /* 0x000fc800078e005a */
[----:B0-----:R-:W-:Y:S01]  /*20830*/  FFMA R79, R16, R13, R79 ;  /* 0x0000000d104f7223 */ /* 0x001fe2000000004f */
[C---:B------:R-:W-:Y:S01]  /*20840*/  FFMA R68, R13.reuse, R17, R68 ;  /* 0x000000110d447223 */ /* 0x040fe20000000044 */
[C---:B------:R-:W-:Y:S01]  /*20850*/  FFMA R75, R13.reuse, R18, R75 ;  /* 0x000000120d4b7223 */ /* 0x040fe2000000004b */
[C---:B------:R-:W-:Y:S01]  /*20860*/  FFMA R88, R13.reuse, R19, R88 ;  /* 0x000000130d587223 */ /* 0x040fe20000000058 */
[----:B-1----:R-:W-:Y:S01]  /*20870*/  FFMA R57, R12, R11, R38 ;  /* 0x0000000b0c397223 */ /* 0x002fe20000000026 */
[----:B------:R-:W-:Y:S01]  /*20880*/  FFMA R63, R8, R13, R63 ;  /* 0x0000000d083f7223 */ /* 0x000fe2000000003f */
        /* <DEDUP_REMOVED lines=21> */
[-C--:B------:R-:W-:Y:S01]  /*209e0*/  FFMA R94, R15, R19.reuse, R94 ;  /* 0x000000130f5e7223 */ /* 0x080fe2000000005e */
[----:B------:R-:W3:Y:S01]  /*209f0*/  LDG.E.CONSTANT R13, desc[UR8][R12.64] ;  /* 0x000000080c0d7981 */ /* 0x000ee2000c1e9900 */
[----:B--2---:R-:W-:Y:S01]  /*20a00*/  FFMA R34, R28, R19, R66 ;  /* 0x000000131c227223 */ /* 0x004fe20000000042 */
[-C--:B------:R-:W-:Y:S01]  /*20a10*/  FFMA R66, R8, R29.reuse, R81 ;  /* 0x0000001d08427223 */ /* 0x080fe20000000051 */
[----:B------:R-:W-:Y:S01]  /*20a20*/  FFMA R83, R28, R8, R53 ;  /* 0x000000081c537223 */ /* 0x000fe20000000035 */
[----:B------:R-:W2:Y:S01]  /*20a30*/  LDG.E.CONSTANT R15, desc[UR8][R92.64+0x1c0] ;  /* 0x0001c0085c0f7981 */ /* 0x000ea2000c1e9900 */
[----:B------:R-:W-:Y:S01]  /*20a40*/  FFMA R35, R16, R29, R69 ;  /* 0x0000001d10237223 */ /* 0x000fe20000000045 */
[C---:B------:R-:W-:Y:S01]  /*20a50*/  FFMA R53, R28.reuse, R11, R70 ;  /* 0x0000000b1c357223 */ /* 0x040fe20000000046 */
[-C--:B------:R-:W-:Y:S01]  /*20a60*/  FFMA R95, R28, R9.reuse, R78 ;  /* 0x000000091c5f7223 */ /* 0x080fe2000000004e */
[----:B------:R-:W4:Y:S01]  /*20a70*/  LDG.E.CONSTANT R81, desc[UR8][R104.64] ;  /* 0x0000000868517981 */ /* 0x000f22000c1e9900 */
[-C--:B------:R-:W-:Y:S01]  /*20a80*/  FFMA R97, R14, R9.reuse, R97 ;  /* 0x000000090e617223 */ /* 0x080fe20000000061 */
[-C--:B------:R-:W-:Y:S01]  /*20a90*/  FFMA R85, R16, R14.reuse, R85 ;  /* 0x0000000e10557223 */ /* 0x080fe20000000055 */
[C---:B------:R-:W-:Y:S01]  /*20aa0*/  FFMA R61, R8.reuse, R14, R61 ;  /* 0x0000000e083d7223 */ /* 0x040fe2000000003d */
[----:B------:R-:W-:Y:S01]  /*20ab0*/  BAR.SYNC.DEFER_BLOCKING 0x0 ;  /* 0x0000000000007b1d */ /* 0x000fe20000010000 */
[----:B------:R-:W-:Y:S01]  /*20ac0*/  FFMA R69, R8, R30, R45 ;  /* 0x0000001e08457223 */ /* 0x000fe2000000002d */
[C---:B------:R-:W-:Y:S01]  /*20ad0*/  FFMA R70, R29.reuse, R9, R42 ;  /* 0x000000091d467223 */ /* 0x040fe2000000002a */
[-C--:B------:R-:W-:Y:S01]  /*20ae0*/  FFMA R45, R30, R17.reuse, R24 ;  /* 0x000000111e2d7223 */ /* 0x080fe20000000018 */
[-C--:B------:R-:W-:Y:S01]  /*20af0*/  FFMA R86, R28, R17.reuse, R86 ;  /* 0x000000111c567223 */ /* 0x080fe20000000056 */
[C---:B------:R-:W-:Y:S01]  /*20b00*/  FFMA R42, R29.reuse, R10, R77 ;  /* 0x0000000a1d2a7223 */ /* 0x040fe2000000004d */
[-C--:B------:R-:W-:Y:S01]  /*20b10*/  FFMA R32, R29, R17.reuse, R32 ;  /* 0x000000111d207223 */ /* 0x080fe20000000020 */
[----:B------:R-:W-:Y:S01]  /*20b20*/  FFMA R24, R31, R17, R56 ;  /* 0x000000111f187223 */ /* 0x000fe20000000038 */
[----:B------:R-:W-:Y:S01]  /*20b30*/  FFMA R33, R29, R18, R51 ;  /* 0x000000121d217223 */ /* 0x000fe20000000033 */
[-C--:B------:R-:W-:Y:S01]  /*20b40*/  FFMA R77, R30, R9.reuse, R25 ;  /* 0x000000091e4d7223 */ /* 0x080fe20000000019 */
[----:B------:R-:W-:Y:S01]  /*20b50*/  FFMA R78, R31, R9, R20 ;  /* 0x000000091f4e7223 */ /* 0x000fe20000000014 */
[----:B------:R-:W-:Y:S01]  /*20b60*/  IADD3 R17, PT, PT, R36, 0x1c800, RZ ;  /* 0x0001c80024117810 */ /* 0x000fe20007ffe0ff */
[C---:B------:R-:W-:Y:S01]  /*20b70*/  FFMA R43, R30.reuse, R10, R43 ;  /* 0x0000000a1e2b7223 */ /* 0x040fe2000000002b */
[----:B------:R-:W-:Y:S01]  /*20b80*/  FFMA R51, R30, R11, R48 ;  /* 0x0000000b1e337223 */ /* 0x000fe20000000030 */
[----:B------:R-:W-:Y:S01]  /*20b90*/  FFMA R27, R16, R30, R27 ;  /* 0x0000001e101b7223 */ /* 0x000fe2000000001b */
[C---:B------:R-:W-:Y:S01]  /*20ba0*/  FFMA R47, R30.reuse, R18, R47 ;  /* 0x000000121e2f7223 */ /* 0x040fe2000000002f */
[----:B------:R-:W-:Y:S01]  /*20bb0*/  FFMA R26, R30, R19, R26 ;  /* 0x000000131e1a7223 */ /* 0x000fe2000000001a */
[C---:B------:R-:W-:Y:S01]  /*20bc0*/  IADD3 R9, PT, PT, R36.reuse, 0x1d000, RZ ;  /* 0x0001d00024097810 */ /* 0x040fe20007ffe0ff */
[-C--:B------:R-:W-:Y:S01]  /*20bd0*/  FFMA R50, R29, R11.reuse, R50 ;  /* 0x0000000b1d327223 */ /* 0x080fe20000000032 */
[----:B------:R-:W-:Y:S01]  /*20be0*/  FFMA R30, R31, R11, R22 ;  /* 0x0000000b1f1e7223 */ /* 0x000fe20000000016 */
[----:B------:R-:W-:Y:S01]  /*20bf0*/  IADD3 R11, PT, PT, R36, 0x1cc00, RZ ;  /* 0x0001cc00240b7810 */ /* 0x000fe20007ffe0ff */
[----:B------:R-:W-:Y:S01]  /*20c00*/  FFMA R101, R28, R16, R101 ;  /* 0x000000101c657223 */ /* 0x000fe20000000065 */
[-C--:B------:R-:W-:Y:S01]  /*20c10*/  FFMA R49, R16, R31.reuse, R49 ;  /* 0x0000001f10317223 */ /* 0x080fe20000000031 */
[----:B------:R-:W-:Y:S01]  /*20c20*/  FFMA R80, R8, R31, R21 ;  /* 0x0000001f08507223 */ /* 0x000fe20000000015 */
[----:B------:R-:W-:-:S04]  /*20c30*/  IMAD.WIDE.U32 R16, R17, 0x4, R90 ;  /* 0x0000000411107825 */ /* 0x000fc800078e005a */
[-C--:B------:R-:W-:Y:S01]  /*20c40*/  FFMA R39, R14, R10.reuse, R39 ;  /* 0x0000000a0e277223 */ /* 0x080fe20000000027 */
[-C--:B------:R-:W-:Y:S01]  /*20c50*/  FFMA R41, R28, R10.reuse, R41 ;  /* 0x0000000a1c297223 */ /* 0x080fe20000000029 */
[----:B------:R-:W-:Y:S01]  /*20c60*/  FFMA R48, R31, R10, R23 ;  /* 0x0000000a1f307223 */ /* 0x000fe20000000017 */
[----:B------:R-:W-:Y:S01]  /*20c70*/  IMAD.WIDE.U32 R8, R9, 0x4, R90 ;  /* 0x0000000409087825 */ /* 0x000fe200078e005a */
[----:B------:R-:W-:-:S03]  /*20c80*/  IADD3 R21, PT, PT, R36, 0x1d400, RZ ;  /* 0x0001d40024157810 */ /* 0x000fc60007ffe0ff */
[-C--:B------:R-:W-:Y:S01]  /*20c90*/  FFMA R99, R28, R18.reuse, R99 ;  /* 0x000000121c637223 */ /* 0x080fe20000000063 */
[-C--:B------:R-:W-:Y:S01]  /*20ca0*/  FFMA R28, R29, R19.reuse, R62 ;  /* 0x000000131d1c7223 */ /* 0x080fe2000000003e */
[----:B------:R-:W-:Y:S01]  /*20cb0*/  IMAD.WIDE.U32 R10, R11, 0x4, R90 ;  /* 0x000000040b0a7825 */ /* 0x000fe200078e005a */
[----:B------:R-:W5:Y:S03]  /*20cc0*/  LDG.E.CONSTANT R29, desc[UR8][R92.64+0x1c8] ;  /* 0x0001c8085c1d7981 */ /* 0x000f66000c1e9900 */
[-C--:B------:R-:W-:Y:S01]  /*20cd0*/  FFMA R25, R31, R18.reuse, R59 ;  /* 0x000000121f197223 */ /* 0x080fe2000000003b */
[C---:B------:R-:W-:Y:S01]  /*20ce0*/  FFMA R89, R14.reuse, R18, R89 ;  /* 0x000000120e597223 */ /* 0x040fe20000000059 */
[----:B------:R-:W-:Y:S01]  /*20cf0*/  IMAD.WIDE.U32 R20, R21, 0x4, R90 ;  /* 0x0000000415147825 */ /* 0x000fe200078e005a */
[----:B------:R-:W5:Y:S03]  /*20d00*/  LDG.E.CONSTANT R17, desc[UR8][R16.64] ;  /* 0x0000000810117981 */ /* 0x000f66000c1e9900 */
[----:B------:R-:W-:Y:S01]  /*20d10*/  FFMA R84, R14, R19, R84 ;  /* 0x000000130e547223 */ /* 0x000fe20000000054 */
[----:B------:R-:W5:Y:S04]  /*20d20*/  LDG.E.CONSTANT R59, desc[UR8][R8.64] ;  /* 0x00000008083b7981 */ /* 0x000f68000c1e9900 */
[----:B------:R-:W5:Y:S04]  /*20d30*/  LDG.E.CONSTANT R23, desc[UR8][R10.64] ;  /* 0x000000080a177981 */ /* 0x000f68000c1e9900 */
[----:B------:R-:W5:Y:S04]  /*20d40*/  LDG.E.CONSTANT R105, desc[UR8][R20.64] ;  /* 0x0000000814697981 */ /* 0x000f68000c1e9900 */
[----:B------:R-:W5:Y:S04]  /*20d50*/  LDG.E.CONSTANT R9, desc[UR8][R92.64+0x1cc] ;  /* 0x0001cc085c097981 */ /* 0x000f68000c1e9900 */
[----:B--2---:R0:W-:Y:S04]  /*20d60*/  STS [R44], R15 ;  /* 0x0000000f2c007388 */ /* 0x0041e80000000800 */
[----:B---3--:R1:W-:Y:S01]  /*20d70*/  STS [R46], R13 ;  /* 0x0000000d2e007388 */ /* 0x0083e20000000800 */
[----:B0-----:R-:W-:-:S03]  /*20d80*/  IADD3 R15, PT, PT, R36, 0x1d800, RZ ;  /* 0x0001d800240f7810 */ /* 0x001fc60007ffe0ff */
[----:B------:R0:W-:Y:S01]  /*20d90*/  STS [R44+0x200], R103 ;  /* 0x000200672c007388 */ /* 0x0001e20000000800 */
[----:B-1----:R-:W-:-:S03]  /*20da0*/  IADD3 R13, PT, PT, R36, 0x1dc00, RZ ;  /* 0x0001dc00240d7810 */ /* 0x002fc60007ffe0ff */
[----:B----4-:R1:W-:Y:S01]  /*20db0*/  STS [R46+0x200], R81 ;  /* 0x000200512e007388 */ /* 0x0103e20000000800 */
[----:B------:R-:W-:-:S04]  /*20dc0*/  IMAD.WIDE.U32 R14, R15, 0x4, R90 ;  /* 0x000000040f0e7825 */ /* 0x000fc800078e005a */
[----:B------:R-:W-:Y:S01]  /*20dd0*/  IMAD.WIDE.U32 R12, R13, 0x4, R90 ;  /* 0x000000040d0c7825 */ /* 0x000fe200078e005a */
[----:B0-----:R-:W2:Y:S04]  /*20de0*/  LDG.E.CONSTANT R103, desc[UR8][R92.64+0x1d4] ;  /* 0x0001d4085c677981 */ /* 0x001ea8000c1e9900 */
[----:B-1----:R-:W3:Y:S04]  /*20df0*/  LDG.E.CONSTANT R81, desc[UR8][R92.64+0x1d0] ;  /* 0x0001d0085c517981 */ /* 0x002ee8000c1e9900 */
[----:B------:R-:W4:Y:S04]  /*20e00*/  LDG.E.CONSTANT R109, desc[UR8][R14.64] ;  /* 0x000000080e6d7981 */ /* 0x000f28000c1e9900 */
[----:B------:R-:W4:Y:S04]  /*20e10*/  LDG.E.CONSTANT R113, desc[UR8][R12.64] ;  /* 0x000000080c717981 */ /* 0x000f28000c1e9900 */
[----:B-----5:R-:W-:Y:S04]  /*20e20*/  STS [R44+0x400], R29 ;  /* 0x0004001d2c007388 */ /* 0x020fe80000000800 */
[----:B------:R-:W-:Y:S04]  /*20e30*/  STS [R46+0x400], R17 ;  /* 0x000400112e007388 */ /* 0x000fe80000000800 */
[----:B------:R-:W-:Y:S04]  /*20e40*/  STS [R44+0x600], R9 ;  /* 0x000600092c007388 */ /* 0x000fe80000000800 */
[----:B------:R-:W-:Y:S01]  /*20e50*/  STS [R46+0x600], R23 ;  /* 0x000600172e007388 */ /* 0x000fe20000000800 */
[----:B------:R-:W-:-:S03]  /*20e60*/  FFMA R64, R31, R19, R64 ;  /* 0x000000131f407223 */ /* 0x000fc60000000040 */
[----:B---3--:R-:W-:Y:S04]  /*20e70*/  STS [R44+0x800], R81 ;  /* 0x000800512c007388 */ /* 0x008fe80000000800 */
[----:B------:R-:W-:Y:S04]  /*20e80*/  STS [R46+0x800], R59 ;  /* 0x0008003b2e007388 */ /* 0x000fe80000000800 */
[----:B--2---:R0:W-:Y:S04]  /*20e90*/  STS [R44+0xa00], R103 ;  /* 0x000a00672c007388 */ /* 0x0041e80000000800 */
[----:B------:R1:W-:Y:S04]  /*20ea0*/  STS [R46+0xa00], R105 ;  /* 0x000a00692e007388 */ /* 0x0003e80000000800 */
[----:B------:R2:W-:Y:S04]  /*20eb0*/  STS [R44+0xc00], R107 ;  /* 0x000c006b2c007388 */ /* 0x0005e80000000800 */
[----:B----4-:R-:W-:Y:S04]  /*20ec0*/  STS [R46+0xc00], R109 ;  /* 0x000c006d2e007388 */ /* 0x010fe80000000800 */
[----:B------:R-:W-:Y:S04]  /*20ed0*/  STS [R44+0xe00], R111 ;  /* 0x000e006f2c007388 */ /* 0x000fe80000000800 */
[----:B------:R-:W-:Y:S01]  /*20ee0*/  STS [R46+0xe00], R113 ;  /* 0x000e00712e007388 */ /* 0x000fe20000000800 */
[----:B------:R-:W-:Y:S01]  /*20ef0*/  BAR.SYNC.DEFER_BLOCKING 0x0 ;  /* 0x0000000000007b1d */ /* 0x000fe20000010000 */
[----:B0-----:R-:W-:-:S05]  /*20f00*/  IADD3 R103, PT, PT, R36, 0x1ec00, RZ ;  /* 0x0001ec0024677810 */ /* 0x001fca0007ffe0ff */
[----:B-1----:R-:W3:Y:S04]  /*20f10*/  LDG.E.CONSTANT R105, desc[UR8][R92.64+0x1f4] ;  /* 0x0001f4085c697981 */ /* 0x002ee8000c1e9900 */
[----:B--2---:R-:W2:Y:S04]  /*20f20*/  LDG.E.CONSTANT R107, desc[UR8][R92.64+0x1f8] ;  /* 0x0001f8085c6b7981 */ /* 0x004ea8000c1e9900 */
[----:B------:R-:W-:Y:S04]  /*20f30*/  LDS.128 R12, [R3] ;  /* 0x00000000030c7984 */ /* 0x000fe80000000c00 */
[----:B------:R-:W0:Y:S04]  /*20f40*/  LDS.128 R20, [R4+0x10] ;  /* 0x0000100004147984 */ /* 0x000e280000000c00 */
[----:B------:R-:W1:Y:S04]  /*20f50*/  LDS.128 R16, [R3+0x10] ;  /* 0x0000100003107984 */ /* 0x000e680000000c00 */
[----:B------:R-:W4:Y:S01]  /*20f60*/  LDS.128 R8, [R4] ;  /* 0x0000000004087984 */ /* 0x000f220000000c00 */
[----:B0-----:R-:W-:Y:S01]  /*20f70*/  FFMA R59, R20, R12, R83 ;  /* 0x0000000c143b7223 */ /* 0x001fe20000000053 */
[----:B------:R-:W-:Y:S01]  /*20f80*/  FFMA R62, R12, R21, R66 ;  /* 0x000000150c3e7223 */ /* 0x000fe20000000042 */
[C---:B------:R-:W-:Y:S01]  /*20f90*/  FFMA R95, R20.reuse, R13, R95 ;  /* 0x0000000d145f7223 */ /* 0x040fe2000000005f */
[C---:B------:R-:W-:Y:S01]  /*20fa0*/  FFMA R41, R20.reuse, R14, R41 ;  /* 0x0000000e14297223 */ /* 0x040fe20000000029 */
[C---:B------:R-:W-:Y:S01]  /*20fb0*/  FFMA R53, R20.reuse, R15, R53 ;  /* 0x0000000f14357223 */ /* 0x040fe20000000035 */
[C---:B-1----:R-:W-:Y:S01]  /*20fc0*/  FFMA R101, R20.reuse, R16, R101 ;  /* 0x0000001014657223 */ /* 0x042fe20000000065 */
[C---:B------:R-:W-:Y:S01]  /*20fd0*/  FFMA R86, R20.reuse, R17, R86 ;  /* 0x0000001114567223 */ /* 0x040fe20000000056 */
[C---:B------:R-:W-:Y:S01]  /*20fe0*/  FFMA R99, R20.reuse, R18, R99 ;  /* 0x0000001214637223 */ /* 0x040fe20000000063 */
[----:B------:R-:W-:Y:S01]  /*20ff0*/  FFMA R34, R20, R19, R34 ;  /* 0x0000001314227223 */ /* 0x000fe20000000022 */
[----:B----4-:R-:W-:Y:S01]  /*21000*/  FFMA R65, R8, R12, R65 ;  /* 0x0000000c08417223 */ /* 0x010fe20000000041 */
        /* <DEDUP_REMOVED lines=57> */
[----:B------:R-:W4:Y:S04]  /*213a0*/  LDS.128 R8, [R4+0x200] ;  /* 0x0002000004087984 */ /* 0x000f280000000c00 */
[----:B------:R-:W-:Y:S01]  /*213b0*/  LDS.128 R80, [R4+0xa00] ;  /* 0x000a000004507984 */ /* 0x000fe20000000c00 */
        /* <DEDUP_REMOVED lines=243> */
[-C--:B------:R-:W-:Y:S01]  /*222f0*/  FFMA R94, R11, R19.reuse, R94 ;  /* 0x000000130b5e7223 */ /* 0x080fe2000000005e */
[C---:B------:R-:W-:Y:S01]  /*22300*/  FFMA R12, R13.reuse, R19, R28 ;  /* 0x000000130d0c7223 */ /* 0x040fe2000000001c */
[C---:B------:R-:W-:Y:S01]  /*22310*/  FFMA R62, R20.reuse, R13, R62 ;  /* 0x0000000d143e7223 */ /* 0x040fe2000000003e */
[C---:B------:R-:W-:Y:S01]  /*22320*/  FFMA R69, R20.reuse, R14, R69 ;  /* 0x0000000e14457223 */ /* 0x040fe20000000045 */
[----:B------:R-:W-:Y:S01]  /*22330*/  FFMA R66, R20, R15, R66 ;  /* 0x0000000f14427223 */ /* 0x000fe20000000042 */
[-C--:B------:R-:W-:Y:S01]  /*22340*/  FFMA R70, R13, R21.reuse, R70 ;  /* 0x000000150d467223 */ /* 0x080fe20000000046 */
[CC--:B------:R-:W-:Y:S01]  /*22350*/  FFMA R77, R14.reuse, R21.reuse, R77 ;  /* 0x000000150e4d7223 */ /* 0x0c0fe2000000004d */
[----:B------:R-:W-:Y:S01]  /*22360*/  FFMA R78, R15, R21, R78 ;  /* 0x000000150f4e7223 */ /* 0x000fe2000000004e */
[-C--:B------:R-:W-:Y:S01]  /*22370*/  FFMA R42, R13, R22.reuse, R42 ;  /* 0x000000160d2a7223 */ /* 0x080fe2000000002a */
[CC--:B------:R-:W-:Y:S01]  /*22380*/  FFMA R43, R14.reuse, R22.reuse, R43 ;  /* 0x000000160e2b7223 */ /* 0x0c0fe2000000002b */
[----:B------:R-:W-:Y:S01]  /*22390*/  FFMA R48, R15, R22, R48 ;  /* 0x000000160f307223 */ /* 0x000fe20000000030 */
[-C--:B------:R-:W-:Y:S01]  /*223a0*/  FFMA R50, R13, R23.reuse, R50 ;  /* 0x000000170d327223 */ /* 0x080fe20000000032 */
[-C--:B------:R-:W-:Y:S01]  /*223b0*/  FFMA R51, R14, R23.reuse, R51 ;  /* 0x000000170e337223 */ /* 0x080fe20000000033 */
[C---:B------:R-:W-:Y:S01]  /*223c0*/  FFMA R56, R15.reuse, R23, R56 ;  /* 0x000000170f387223 */ /* 0x040fe20000000038 */
[----:B------:R-:W0:Y:S01]  /*223d0*/  LDS.128 R8, [R3+0xa00] ;  /* 0x000a000003087984 */ /* 0x000e220000000c00 */
[----:B------:R-:W-:Y:S01]  /*223e0*/  FFMA R23, R16, R14, R27 ;  /* 0x0000000e10177223 */ /* 0x000fe2000000001b */
[----:B------:R-:W-:Y:S01]  /*223f0*/  FFMA R22, R14, R19, R26 ;  /* 0x000000130e167223 */ /* 0x000fe2000000001a */
[C---:B------:R-:W-:Y:S01]  /*22400*/  FFMA R20, R15.reuse, R17, R24 ;  /* 0x000000110f147223 */ /* 0x040fe20000000018 */
[----:B------:R-:W1:Y:S01]  /*22410*/  LDS.128 R28, [R3+0xa10] ;  /* 0x000a1000031c7984 */ /* 0x000e620000000c00 */
[----:B------:R-:W-:-:S03]  /*22420*/  FFMA R21, R15, R18, R25 ;  /* 0x000000120f157223 */ /* 0x000fc60000000019 */
[----:B------:R-:W4:Y:S01]  /*22430*/  LDS.128 R24, [R4+0xa10] ;  /* 0x000a100004187984 */ /* 0x000f220000000c00 */
[----:B------:R-:W-:Y:S01]  /*22440*/  FFMA R35, R16, R13, R35 ;  /* 0x0000000d10237223 */ /* 0x000fe20000000023 */
[CC--:B------:R-:W-:Y:S01]  /*22450*/  FFMA R32, R13.reuse, R17.reuse, R32 ;  /* 0x000000110d207223 */ /* 0x0c0fe20000000020 */
[-C--:B------:R-:W-:Y:S01]  /*22460*/  FFMA R33, R13, R18.reuse, R33 ;  /* 0x000000120d217223 */ /* 0x080fe20000000021 */
[C---:B------:R-:W-:Y:S01]  /*22470*/  FFMA R45, R14.reuse, R17, R45 ;  /* 0x000000110e2d7223 */ /* 0x040fe2000000002d */
[----:B------:R-:W-:Y:S01]  /*22480*/  FFMA R47, R14, R18, R47 ;  /* 0x000000120e2f7223 */ /* 0x000fe2000000002f */
[----:B------:R-:W-:Y:S01]  /*22490*/  FFMA R49, R16, R15, R49 ;  /* 0x0000000f10317223 */ /* 0x000fe20000000031 */
[----:B------:R-:W-:Y:S02]  /*224a0*/  FFMA R64, R15, R19, R64 ;  /* 0x000000130f407223 */ /* 0x000fe40000000040 */
[----:B------:R-:W-:Y:S01]  /*224b0*/  LDS.128 R16, [R4+0xc10] ;  /* 0x000c100004107984 */ /* 0x000fe20000000c00 */
[----:B0-----:R-:W-:Y:S01]  /*224c0*/  FFMA R65, R80, R8, R65 ;  /* 0x0000000850417223 */ /* 0x001fe20000000041 */
[----:B------:R-:W-:Y:S01]  /*224d0*/  FFMA R61, R8, R82, R61 ;  /* 0x00000052083d7223 */ /* 0x000fe2000000003d */
[-C--:B------:R-:W-:Y:S01]  /*224e0*/  FFMA R73, R80, R9.reuse, R73 ;  /* 0x0000000950497223 */ /* 0x080fe20000000049 */
[----:B------:R-:W-:Y:S01]  /*224f0*/  FFMA R97, R82, R9, R97 ;  /* 0x0000000952617223 */ /* 0x000fe20000000061 */
[-C--:B------:R-:W-:Y:S01]  /*22500*/  FFMA R37, R80, R10.reuse, R37 ;  /* 0x0000000a50257223 */ /* 0x080fe20000000025 */
[----:B------:R-:W-:Y:S01]  /*22510*/  FFMA R39, R82, R10, R39 ;  /* 0x0000000a52277223 */ /* 0x000fe20000000027 */
[-C--:B------:R-:W-:Y:S01]  /*22520*/  FFMA R57, R80, R11.reuse, R57 ;  /* 0x0000000b50397223 */ /* 0x080fe20000000039 */
[----:B------:R-:W-:Y:S01]  /*22530*/  FFMA R55, R82, R11, R55 ;  /* 0x0000000b52377223 */ /* 0x000fe20000000037 */
[C---:B-1----:R-:W-:Y:S01]  /*22540*/  FFMA R71, R80.reuse, R28, R71 ;  /* 0x0000001c50477223 */ /* 0x042fe20000000047 */
[C---:B------:R-:W-:Y:S01]  /*22550*/  FFMA R60, R80.reuse, R29, R60 ;  /* 0x0000001d503c7223 */ /* 0x040fe2000000003c */
[C---:B------:R-:W-:Y:S01]  /*22560*/  FFMA R67, R80.reuse, R30, R67 ;  /* 0x0000001e50437223 */ /* 0x040fe20000000043 */
[----:B------:R-:W-:Y:S01]  /*22570*/  FFMA R72, R80, R31, R72 ;  /* 0x0000001f50487223 */ /* 0x000fe20000000048 */
[----:B------:R-:W-:Y:S01]  /*22580*/  FFMA R85, R28, R82, R85 ;  /* 0x000000521c557223 */ /* 0x000fe20000000055 */
[C---:B------:R-:W-:Y:S01]  /*22590*/  FFMA R87, R82.reuse, R29, R87 ;  /* 0x0000001d52577223 */ /* 0x040fe20000000057 */
[C---:B------:R-:W-:Y:S01]  /*225a0*/  FFMA R89, R82.reuse, R30, R89 ;  /* 0x0000001e52597223 */ /* 0x040fe20000000059 */
[CC--:B------:R-:W-:Y:S01]  /*225b0*/  FFMA R80, R81.reuse, R31.reuse, R88 ;  /* 0x0000001f51507223 */ /* 0x0c0fe20000000058 */
[----:B------:R-:W-:Y:S01]  /*225c0*/  FFMA R82, R82, R31, R84 ;  /* 0x0000001f52527223 */ /* 0x000fe20000000054 */
[C---:B----4-:R-:W-:Y:S01]  /*225d0*/  FFMA R59, R24.reuse, R8, R59 ;  /* 0x00000008183b7223 */ /* 0x050fe2000000003b */
        /* <DEDUP_REMOVED lines=15> */
[CC--:B------:R-:W-:Y:S01]  /*226d0*/  FFMA R77, R26.reuse, R9.reuse, R77 ;  /* 0x000000091a4d7223 */ /* 0x0c0fe2000000004d */
        /* <DEDUP_REMOVED lines=13> */
[-C--:B------:R-:W-:Y:S01]  /*227b0*/  FFMA R75, R81, R30.reuse, R75 ;  /* 0x0000001e514b7223 */ /* 0x080fe2000000004b */
        /* <DEDUP_REMOVED lines=81> */
[----:B------:R-:W-:Y:S04]  /*22cd0*/  LDS.128 R32, [R3+0xe00] ;  /* 0x000e000003207984 */ /* 0x000fe80000000c00 */
[----:B------:R-:W0:Y:S04]  /*22ce0*/  LDS.128 R20, [R4+0xe00] ;  /* 0x000e000004147984 */ /* 0x000e280000000c00 */
[----:B------:R-:W1:Y:S01]  /*22cf0*/  LDS.128 R24, [R4+0xe10] ;  /* 0x000e100004187984 */ /* 0x000e620000000c00 */
[----:B------:R-:W-:Y:S01]  /*22d00*/  FFMA R49, R28, R19, R49 ;  /* 0x000000131c317223 */ /* 0x000fe20000000031 */
[----:B------:R-:W-:-:S02]  /*22d10*/  FFMA R64, R19, R31, R64 ;  /* 0x0000001f13407223 */ /* 0x000fc40000000040 */
[----:B------:R-:W4:Y:S01]  /*22d20*/  LDS.128 R28, [R3+0xe10] ;  /* 0x000e1000031c7984 */ /* 0x000f220000000c00 */
[-C--:B0-----:R-:W-:Y:S01]  /*22d30*/  FFMA R73, R20, R33.reuse, R73 ;  /* 0x0000002114497223 */ /* 0x081fe20000000049 */
[-C--:B------:R-:W-:Y:S01]  /*22d40*/  FFMA R76, R21, R33.reuse, R76 ;  /* 0x00000021154c7223 */ /* 0x080fe2000000004c */
[-C--:B------:R-:W-:Y:S01]  /*22d50*/  FFMA R83, R22, R33.reuse, R83 ;  /* 0x0000002116537223 */ /* 0x080fe20000000053 */
[-C--:B------:R-:W-:Y:S01]  /*22d60*/  FFMA R74, R23, R33.reuse, R74 ;  /* 0x00000021174a7223 */ /* 0x080fe2000000004a */
[-C--:B-1----:R-:W-:Y:S01]  /*22d70*/  FFMA R81, R24, R33.reuse, R81 ;  /* 0x0000002118517223 */ /* 0x082fe20000000051 */
[-C--:B------:R-:W-:Y:S01]  /*22d80*/  FFMA R70, R25, R33.reuse, R70 ;  /* 0x0000002119467223 */ /* 0x080fe20000000046 */
[-C--:B------:R-:W-:Y:S01]  /*22d90*/  FFMA R77, R26, R33.reuse, R77 ;  /* 0x000000211a4d7223 */ /* 0x080fe2000000004d */
[----:B------:R-:W-:Y:S01]  /*22da0*/  FFMA R78, R27, R33, R78 ;  /* 0x000000211b4e7223 */ /* 0x000fe2000000004e */
[----:B------:R-:W-:Y:S01]  /*22db0*/  IADD3 R33, PT, PT, R36, 0x1e000, RZ ;  /* 0x0001e00024217810 */ /* 0x000fe20007ffe0ff */
        /* <DEDUP_REMOVED lines=16> */
[----:B------:R-:W-:Y:S01]  /*22ec0*/  IMAD.WIDE.U32 R32, R33, 0x4, R90 ;  /* 0x0000000421207825 */ /* 0x000fe200078e005a */
[----:B------:R-:W5:Y:S03]  /*22ed0*/  LDG.E.CONSTANT R35, desc[UR8][R92.64+0x1e0] ;  /* 0x0001e0085c237981 */ /* 0x000f66000c1e9900 */
[----:B------:R-:W-:-:S02]  /*22ee0*/  FFMA R19, R20, R34, R37 ;  /* 0x0000002214137223 */ /* 0x000fc40000000025 */
[----:B------:R0:W3:Y:S01]  /*22ef0*/  LDG.E.CONSTANT R37, desc[UR8][R32.64] ;  /* 0x0000000820257981 */ /* 0x0000e2000c1e9900 */
[----:B------:R-:W-:Y:S01]  /*22f00*/  BAR.SYNC.DEFER_BLOCKING 0x0 ;  /* 0x0000000000007b1d */ /* 0x000fe20000010000 */
[C---:B------:R-:W-:Y:S01]  /*22f10*/  FFMA R86, R21.reuse, R34, R38 ;  /* 0x0000002215567223 */ /* 0x040fe20000000026 */
[----:B----4-:R-:W-:Y:S01]  /*22f20*/  FFMA R79, R28, R21, R79 ;  /* 0x000000151c4f7223 */ /* 0x010fe2000000004f */
[C---:B------:R-:W-:Y:S01]  /*22f30*/  FFMA R68, R21.reuse, R29, R68 ;  /* 0x0000001d15447223 */ /* 0x040fe20000000044 */
[C---:B------:R-:W-:Y:S01]  /*22f40*/  FFMA R75, R21.reuse, R30, R75 ;  /* 0x0000001e154b7223 */ /* 0x040fe2000000004b */
[----:B------:R-:W-:Y:S01]  /*22f50*/  FFMA R80, R21, R31, R80 ;  /* 0x0000001f15507223 */ /* 0x000fe20000000050 */
[----:B------:R-:W-:Y:S01]  /*22f60*/  IADD3 R21, PT, PT, R36, 0x1e400, RZ ;  /* 0x0001e40024157810 */ /* 0x000fe20007ffe0ff */
[----:B------:R-:W-:Y:S01]  /*22f70*/  FFMA R101, R26, R34, R43 ;  /* 0x000000221a657223 */ /* 0x000fe2000000002b */
[----:B------:R-:W-:Y:S01]  /*22f80*/  IADD3 R43, PT, PT, R36, 0x1e800, RZ ;  /* 0x0001e800242b7810 */ /* 0x000fe20007ffe0ff */
[C---:B------:R-:W-:Y:S01]  /*22f90*/  FFMA R71, R20.reuse, R28, R71 ;  /* 0x0000001c14477223 */ /* 0x040fe20000000047 */
[C---:B------:R-:W-:Y:S01]  /*22fa0*/  FFMA R60, R20.reuse, R29, R60 ;  /* 0x0000001d143c7223 */ /* 0x040fe2000000003c */
[C---:B------:R-:W-:Y:S01]  /*22fb0*/  FFMA R67, R20.reuse, R30, R67 ;  /* 0x0000001e14437223 */ /* 0x040fe20000000043 */
[----:B------:R-:W-:Y:S01]  /*22fc0*/  FFMA R72, R20, R31, R72 ;  /* 0x0000001f14487223 */ /* 0x000fe20000000048 */
[----:B------:R-:W-:-:S04]  /*22fd0*/  IMAD.WIDE.U32 R20, R21, 0x4, R90 ;  /* 0x0000000415147825 */ /* 0x000fc800078e005a */
[-C--:B------:R-:W-:Y:S01]  /*22fe0*/  FFMA R97, R22, R34.reuse, R39 ;  /* 0x0000002216617223 */ /* 0x080fe20000000027 */
[----:B------:R-:W-:Y:S01]  /*22ff0*/  FFMA R99, R24, R34, R41 ;  /* 0x0000002218637223 */ /* 0x000fe20000000029 */
[----:B------:R-:W4:Y:S01]  /*23000*/  LDG.E.CONSTANT R39, desc[UR8][R92.64+0x1e4] ;  /* 0x0001e4085c277981 */ /* 0x000f22000c1e9900 */
[----:B0-----:R-:W-:-:S03]  /*23010*/  IMAD.WIDE.U32 R32, R43, 0x4, R90 ;  /* 0x000000042b207825 */ /* 0x001fc600078e005a */
[----:B------:R0:W2:Y:S04]  /*23020*/  LDG.E.CONSTANT R41, desc[UR8][R20.64] ;  /* 0x0000000814297981 */ /* 0x0000a8000c1e9900 */
[----:B------:R-:W2:Y:S04]  /*23030*/  LDG.E.CONSTANT R43, desc[UR8][R92.64+0x1e8] ;  /* 0x0001e8085c2b7981 */ /* 0x000ea8000c1e9900 */
[----:B------:R-:W2:Y:S01]  /*23040*/  LDG.E.CONSTANT R111, desc[UR8][R32.64] ;  /* 0x00000008206f7981 */ /* 0x000ea2000c1e9900 */
[----:B0-----:R-:W-:-:S03]  /*23050*/  IMAD.WIDE.U32 R20, R103, 0x4, R90 ;  /* 0x0000000467147825 */ /* 0x001fc600078e005a */
[----:B------:R-:W2:Y:S04]  /*23060*/  LDG.E.CONSTANT R103, desc[UR8][R92.64+0x1fc] ;  /* 0x0001fc085c677981 */ /* 0x000ea8000c1e9900 */
[----:B------:R0:W2:Y:S04]  /*23070*/  LDG.E.CONSTANT R113, desc[UR8][R20.64] ;  /* 0x0000000814717981 */ /* 0x0000a8000c1e9900 */
[----:B-----5:R1:W-:Y:S04]  /*23080*/  STS [R44], R35 ;  /* 0x000000232c007388 */ /* 0x0203e80000000800 */
[----:B---3--:R3:W-:Y:S04]  /*23090*/  STS [R46], R37 ;  /* 0x000000252e007388 */ /* 0x0087e80000000800 */
[----:B-1----:R-:W5:Y:S04]  /*230a0*/  LDG.E.CONSTANT R35, desc[UR8][R92.64+0x1ec] ;  /* 0x0001ec085c237981 */ /* 0x002f68000c1e9900 */
[----:B---3--:R-:W3:Y:S01]  /*230b0*/  LDG.E.CONSTANT R37, desc[UR8][R92.64+0x1f0] ;  /* 0x0001f0085c257981 */ /* 0x008ee2000c1e9900 */
[----:B0-----:R-:W-:-:S03]  /*230c0*/  IADD3 R21, PT, PT, R36, 0x1f400, RZ ;  /* 0x0001f40024157810 */ /* 0x001fc60007ffe0ff */
[----:B----4-:R0:W-:Y:S04]  /*230d0*/  STS [R44+0x200], R39 ;  /* 0x000200272c007388 */ /* 0x0101e80000000800 */
[----:B--2---:R-:W-:Y:S04]  /*230e0*/  STS [R46+0x200], R41 ;  /* 0x000200292e007388 */ /* 0x004fe80000000800 */
[----:B------:R-:W-:Y:S01]  /*230f0*/  STS [R44+0x400], R43 ;  /* 0x0004002b2c007388 */ /* 0x000fe20000000800 */
[----:B0-----:R-:W-:-:S03]  /*23100*/  IADD3 R39, PT, PT, R36, 0x1f000, RZ ;  /* 0x0001f00024277810 */ /* 0x001fc60007ffe0ff */
[----:B------:R-:W-:Y:S01]  /*23110*/  STS [R46+0x400], R111 ;  /* 0x0004006f2e007388 */ /* 0x000fe20000000800 */
[----:B------:R-:W-:-:S04]  /*23120*/  IMAD.WIDE.U32 R20, R21, 0x4, R90 ;  /* 0x0000000415147825 */ /* 0x000fc800078e005a */
[----:B------:R-:W-:Y:S01]  /*23130*/  IMAD.WIDE.U32 R32, R39, 0x4, R90 ;  /* 0x0000000427207825 */ /* 0x000fe200078e005a */
[C---:B------:R-:W-:Y:S01]  /*23140*/  IADD3 R39, PT, PT, R36.reuse, 0x1fc00, RZ ;  /* 0x0001fc0024277810 */ /* 0x040fe20007ffe0ff */
[----:B------:R-:W2:Y:S04]  /*23150*/  LDG.E.CONSTANT R21, desc[UR8][R20.64] ;  /* 0x0000000814157981 */ /* 0x000ea8000c1e9900 */
[----:B------:R-:W4:Y:S04]  /*23160*/  LDG.E.CONSTANT R109, desc[UR8][R32.64] ;  /* 0x00000008206d7981 */ /* 0x000f28000c1e9900 */
[----:B-----5:R0:W-:Y:S04]  /*23170*/  STS [R44+0x600], R35 ;  /* 0x000600232c007388 */ /* 0x0201e80000000800 */
[----:B------:R-:W-:Y:S01]  /*23180*/  STS [R46+0x600], R113 ;  /* 0x000600712e007388 */ /* 0x000fe20000000800 */
[----:B0-----:R-:W-:-:S03]  /*23190*/  IADD3 R35, PT, PT, R36, 0x1f800, RZ ;  /* 0x0001f80024237810 */ /* 0x001fc60007ffe0ff */
[----:B---3--:R0:W-:Y:S02]  /*231a0*/  STS [R44+0x800], R37 ;  /* 0x000800252c007388 */ /* 0x0081e40000000800 */
[----:B0-----:R-:W-:-:S04]  /*231b0*/  IMAD.WIDE.U32 R36, R35, 0x4, R90 ;  /* 0x0000000423247825 */ /* 0x001fc800078e005a */
[----:B------:R-:W-:Y:S01]  /*231c0*/  IMAD.WIDE.U32 R90, R39, 0x4, R90 ;  /* 0x00000004275a7825 */ /* 0x000fe200078e005a */
[----:B------:R-:W3:Y:S05]  /*231d0*/  LDG.E.CONSTANT R111, desc[UR8][R36.64] ;  /* 0x00000008246f7981 */ /* 0x000eea000c1e9900 */
[----:B------:R-:W5:Y:S04]  /*231e0*/  LDG.E.CONSTANT R91, desc[UR8][R90.64] ;  /* 0x000000085a5b7981 */ /* 0x000f68000c1e9900 */
[----:B----4-:R-:W-:Y:S04]  /*231f0*/  STS [R46+0x800], R109 ;  /* 0x0008006d2e007388 */ /* 0x010fe80000000800 */
[----:B------:R-:W-:Y:S04]  /*23200*/  STS [R44+0xa00], R105 ;  /* 0x000a00692c007388 */ /* 0x000fe80000000800 */
[----:B--2---:R0:W-:Y:S04]  /*23210*/  STS [R46+0xa00], R21 ;  /* 0x000a00152e007388 */ /* 0x0041e80000000800 */
[----:B------:R-:W-:Y:S01]  /*23220*/  STS [R44+0xc00], R107 ;  /* 0x000c006b2c007388 */ /* 0x000fe20000000800 */
[C---:B------:R-:W-:Y:S01]  /*23230*/  FFMA R88, R23.reuse, R34, R40 ;  /* 0x0000002217587223 */ /* 0x040fe20000000028 */
        /* <DEDUP_REMOVED lines=9> */
[----:B------:R-:W-:Y:S01]  /*232d0*/  FFMA R48, R27, R34, R48 ;  /* 0x000000221b307223 */ /* 0x000fe20000000030 */
        /* <DEDUP_REMOVED lines=16> */
[----:B---3--:R-:W-:Y:S04]  /*233e0*/  STS [R46+0xc00], R111 ;  /* 0x000c006f2e007388 */ /* 0x008fe80000000800 */
[----:B------:R-:W-:Y:S04]  /*233f0*/  STS [R44+0xe00], R103 ;  /* 0x000e00672c007388 */ /* 0x000fe80000000800 */
[----:B-----5:R-:W-:Y:S01]  /*23400*/  STS [R46+0xe00], R91 ;  /* 0x000e005b2e007388 */ /* 0x020fe20000000800 */
[----:B------:R-:W-:Y:S06]  /*23410*/  BAR.SYNC.DEFER_BLOCKING 0x0 ;  /* 0x0000000000007b1d */ /* 0x000fec0000010000 */
[----:B------:R-:W-:Y:S04]  /*23420*/  LDS.128 R32, [R4] ;  /* 0x0000000004207984 */ /* 0x000fe80000000c00 */
[----:B------:R-:W0:Y:S04]  /*23430*/  LDS.128 R36, [R3] ;  /* 0x0000000003247984 */ /* 0x000e280000000c00 */
[----:B------:R-:W1:Y:S04]  /*23440*/  LDS.128 R40, [R4+0x10] ;  /* 0x0000100004287984 */ /* 0x000e680000000c00 */
[----:B------:R-:W2:Y:S04]  /*23450*/  LDS.128 R8, [R3+0x10] ;  /* 0x0000100003087984 */ /* 0x000ea80000000c00 */
[----:B------:R-:W-:Y:S04]  /*23460*/  LDS.128 R24, [R4+0x200] ;  /* 0x0002000004187984 */ /* 0x000fe80000000c00 */
[----:B------:R-:W3:Y:S01]  /*23470*/  LDS.128 R28, [R3+0x200] ;  /* 0x00020000031c7984 */ /* 0x000ee20000000c00 */
        /* <DEDUP_REMOVED lines=47> */
[----:B------:R-:W0:Y:S01]  /*23770*/  LDS.128 R36, [R4+0x210] ;  /* 0x0002100004247984 */ /* 0x000e220000000c00 */
[----:B------:R-:W-:Y:S01]  /*23780*/  FFMA R40, R40, R11, R12 ;  /* 0x0000000b28287223 */ /* 0x000fe2000000000c */
[----:B------:R-:W-:Y:S01]  /*23790*/  FFMA R33, R8, R41, R13 ;  /* 0x0000002908217223 */ /* 0x000fe2000000000d */
[C---:B------:R-:W-:Y:S01]  /*237a0*/  FFMA R32, R41.reuse, R9, R14 ;  /* 0x0000000929207223 */ /* 0x040fe2000000000e */
[----:B------:R-:W-:-:S02]  /*237b0*/  FFMA R35, R41, R10, R15 ;  /* 0x0000000a29237223 */ /* 0x000fc4000000000f */
[----:B------:R-:W1:Y:S01]  /*237c0*/  LDS.128 R12, [R3+0x210] ;  /* 0x00021000030c7984 */ /* 0x000e620000000c00 */
[----:B------:R-:W-:Y:S01]  /*237d0*/  FFMA R85, R8, R34, R85 ;  /* 0x0000002208557223 */ /* 0x000fe20000000055 */
[C---:B------:R-:W-:Y:S01]  /*237e0*/  FFMA R87, R34.reuse, R9, R87 ;  /* 0x0000000922577223 */ /* 0x040fe20000000057 */
[C---:B------:R-:W-:Y:S01]  /*237f0*/  FFMA R89, R34.reuse, R10, R89 ;  /* 0x0000000a22597223 */ /* 0x040fe20000000059 */
[-C--:B------:R-:W-:Y:S01]  /*23800*/  FFMA R82, R34, R11.reuse, R82 ;  /* 0x0000000b22527223 */ /* 0x080fe20000000052 */
[-C--:B------:R-:W-:Y:S01]  /*23810*/  FFMA R16, R41, R11.reuse, R16 ;  /* 0x0000000b29107223 */ /* 0x080fe20000000010 */
[----:B------:R-:W-:Y:S01]  /*23820*/  FFMA R17, R8, R42, R17 ;  /* 0x0000002a08117223 */ /* 0x000fe20000000011 */
[----:B------:R-:W-:Y:S01]  /*23830*/  FFMA R18, R42, R11, R18 ;  /* 0x0000000b2a127223 */ /* 0x000fe20000000012 */
[----:B------:R-:W-:Y:S01]  /*23840*/  FFMA R49, R8, R43, R49 ;  /* 0x0000002b08317223 */ /* 0x000fe20000000031 */
[C---:B------:R-:W-:Y:S01]  /*23850*/  FFMA R84, R43.reuse, R9, R84 ;  /* 0x000000092b547223 */ /* 0x040fe20000000054 */
[CC--:B------:R-:W-:Y:S01]  /*23860*/  FFMA R95, R43.reuse, R10.reuse, R95 ;  /* 0x0000000a2b5f7223 */ /* 0x0c0fe2000000005f */
[----:B------:R-:W-:Y:S01]  /*23870*/  FFMA R64, R43, R11, R64 ;  /* 0x0000000b2b407223 */ /* 0x000fe20000000040 */
[C---:B------:R-:W-:Y:S01]  /*23880*/  FFMA R41, R42.reuse, R9, R45 ;  /* 0x000000092a297223 */ /* 0x040fe2000000002d */
[----:B------:R-:W-:Y:S01]  /*23890*/  FFMA R91, R42, R10, R47 ;  /* 0x0000000a2a5b7223 */ /* 0x000fe2000000002f */
[----:B---3--:R-:W-:Y:S01]  /*238a0*/  FFMA R65, R24, R28, R65 ;  /* 0x0000001c18417223 */ /* 0x008fe20000000041 */
        /* <DEDUP_REMOVED lines=15> */
[----:B------:R-:W-:Y:S01]  /*239a0*/  LDS.128 R8, [R4+0x400] ;  /* 0x0004000004087984 */ /* 0x000fe20000000c00 */
[----:B0-----:R-:W-:Y:S01]  /*239b0*/  FFMA R59, R36, R28, R59 ;  /* 0x0000001c243b7223 */ /* 0x001fe2000000003b */
        /* <DEDUP_REMOVED lines=25> */
[C---:B------:R-:W-:Y:S01]  /*23b50*/  FFMA R89, R26.reuse, R14, R89 ;  /* 0x0000000e1a597223 */ /* 0x040fe20000000059 */
[-C--:B------:R-:W-:Y:S01]  /*23b60*/  FFMA R82, R26, R15.reuse, R82 ;  /* 0x0000000f1a527223 */ /* 0x080fe20000000052 */
[----:B------:R-:W0:Y:S01]  /*23b70*/  LDS.128 R28, [R3+0x400] ;  /* 0x00040000031c7984 */ /* 0x000e220000000c00 */
[-C--:B------:R-:W-:Y:S01]  /*23b80*/  FFMA R24, R37, R15.reuse, R16 ;  /* 0x0000000f25187223 */ /* 0x080fe20000000010 */
[----:B------:R-:W-:Y:S01]  /*23b90*/  FFMA R25, R12, R38, R17 ;  /* 0x000000260c197223 */ /* 0x000fe20000000011 */
[----:B------:R-:W-:Y:S01]  /*23ba0*/  FFMA R26, R38, R15, R18 ;  /* 0x0000000f261a7223 */ /* 0x000fe20000000012 */
[----:B------:R-:W1:Y:S04]  /*23bb0*/  LDS.128 R44, [R4+0x410] ;  /* 0x00041000042c7984 */ /* 0x000e680000000c00 */
[----:B------:R-:W2:Y:S01]  /*23bc0*/  LDS.128 R16, [R3+0x410] ;  /* 0x0004100003107984 */ /* 0x000ea20000000c00 */
        /* <DEDUP_REMOVED lines=8> */
[----:B------:R-:W-:Y:S01]  /*23c50*/  FFMA R33, R12, R37, R33 ;  /* 0x000000250c217223 */ /* 0x000fe20000000021 */
[CC--:B------:R-:W-:Y:S01]  /*23c60*/  FFMA R32, R37.reuse, R13.reuse, R32 ;  /* 0x0000000d25207223 */ /* 0x0c0fe20000000020 */
[-C--:B------:R-:W-:Y:S01]  /*23c70*/  FFMA R35, R37, R14.reuse, R35 ;  /* 0x0000000e25237223 */ /* 0x080fe20000000023 */
[C---:B------:R-:W-:Y:S01]  /*23c80*/  FFMA R41, R38.reuse, R13, R41 ;  /* 0x0000000d26297223 */ /* 0x040fe20000000029 */
[-C--:B------:R-:W-:Y:S01]  /*23c90*/  FFMA R91, R38, R14.reuse, R91 ;  /* 0x0000000e265b7223 */ /* 0x080fe2000000005b */
[----:B------:R-:W-:Y:S01]  /*23ca0*/  FFMA R49, R12, R39, R49 ;  /* 0x000000270c317223 */ /* 0x000fe20000000031 */
[C---:B------:R-:W-:Y:S01]  /*23cb0*/  FFMA R84, R39.reuse, R13, R84 ;  /* 0x0000000d27547223 */ /* 0x040fe20000000054 */
[C---:B------:R-:W-:Y:S01]  /*23cc0*/  FFMA R95, R39.reuse, R14, R95 ;  /* 0x0000000e275f7223 */ /* 0x040fe2000000005f */
[----:B------:R-:W-:-:S02]  /*23cd0*/  FFMA R64, R39, R15, R64 ;  /* 0x0000000f27407223 */ /* 0x000fc40000000040 */
[----:B------:R-:W-:Y:S04]  /*23ce0*/  LDS.128 R12, [R4+0x600] ;  /* 0x00060000040c7984 */ /* 0x000fe80000000c00 */
        /* <DEDUP_REMOVED lines=34> */
[----:B------:R-:W0:Y:S01]  /*23f10*/  LDS.128 R28, [R3+0x600] ;  /* 0x00060000031c7984 */ /* 0x000e220000000c00 */
        /* <DEDUP_REMOVED lines=154> */
[-C--:B------:R-:W-:Y:S01]  /*248c0*/  FFMA R23, R44, R14.reuse, R23 ;  /* 0x0000000e2c177223 */ /* 0x080fe20000000017 */
[C---:B------:R-:W-:Y:S01]  /*248d0*/  FFMA R33, R12.reuse, R45, R33 ;  /* 0x0000002d0c217223 */ /* 0x040fe20000000021 */
[C---:B------:R-:W-:Y:S01]  /*248e0*/  FFMA R32, R45.reuse, R13, R32 ;  /* 0x0000000d2d207223 */ /* 0x040fe20000000020 */
[C---:B------:R-:W-:Y:S01]  /*248f0*/  FFMA R35, R45.reuse, R14, R35 ;  /* 0x0000000e2d237223 */ /* 0x040fe20000000023 */
[----:B------:R-:W-:Y:S01]  /*24900*/  FFMA R34, R45, R15, R24 ;  /* 0x0000000f2d227223 */ /* 0x000fe20000000018 */
[----:B------:R-:W-:Y:S01]  /*24910*/  FFMA R45, R12, R46, R25 ;  /* 0x0000002e0c2d7223 */ /* 0x000fe20000000019 */
[C---:B------:R-:W-:Y:S01]  /*24920*/  FFMA R41, R46.reuse, R13, R41 ;  /* 0x0000000d2e297223 */ /* 0x040fe20000000029 */
[-C--:B------:R-:W-:Y:S01]  /*24930*/  FFMA R91, R46, R14.reuse, R91 ;  /* 0x0000000e2e5b7223 */ /* 0x080fe2000000005b */
[-C--:B------:R-:W-:Y:S01]  /*24940*/  FFMA R40, R44, R15.reuse, R40 ;  /* 0x0000000f2c287223 */ /* 0x080fe20000000028 */
[----:B------:R-:W-:Y:S01]  /*24950*/  FFMA R46, R46, R15, R26 ;  /* 0x0000000f2e2e7223 */ /* 0x000fe2000000001a */
[----:B------:R-:W-:Y:S01]  /*24960*/  FFMA R49, R12, R47, R49 ;  /* 0x0000002f0c317223 */ /* 0x000fe20000000031 */
[C---:B------:R-:W-:Y:S01]  /*24970*/  FFMA R84, R47.reuse, R13, R84 ;  /* 0x0000000d2f547223 */ /* 0x040fe20000000054 */
[C---:B------:R-:W-:Y:S01]  /*24980*/  FFMA R95, R47.reuse, R14, R95 ;  /* 0x0000000e2f5f7223 */ /* 0x040fe2000000005f */
[----:B------:R-:W-:Y:S01]  /*24990*/  FFMA R64, R47, R15, R64 ;  /* 0x0000000f2f407223 */ /* 0x000fe20000000040 */
[----:B------:R-:W-:Y:S04]  /*249a0*/  LDS.128 R24, [R4+0xc10] ;  /* 0x000c100004187984 */ /* 0x000fe80000000c00 */
[----:B------:R-:W2:Y:S01]  /*249b0*/  LDS.128 R12, [R3+0xc00] ;  /* 0x000c0000030c7984 */ /* 0x000ea20000000c00 */
        /* <DEDUP_REMOVED lines=32> */
[----:B-1----:R-:W-:Y:S01]  /*24bc0*/  FFMA R42, R11, R19, R20 ;  /* 0x000000130b2a7223 */ /* 0x002fe20000000014 */
[----:B------:R-:W0:Y:S01]  /*24bd0*/  LDS.128 R28, [R4+0xc00] ;  /* 0x000c0000041c7984 */ /* 0x000e220000000c00 */
[C---:B------:R-:W-:Y:S01]  /*24be0*/  FFMA R47, R36.reuse, R16, R21 ;  /* 0x00000010242f7223 */ /* 0x040fe20000000015 */
[C---:B------:R-:W-:Y:S01]  /*24bf0*/  FFMA R44, R36.reuse, R17, R22 ;  /* 0x00000011242c7223 */ /* 0x040fe20000000016 */
[----:B------:R-:W-:-:S02]  /*24c00*/  FFMA R93, R36, R18, R23 ;  /* 0x00000012245d7223 */ /* 0x000fc40000000017 */
[----:B------:R-:W1:Y:S01]  /*24c10*/  LDS.128 R20, [R3+0xc10] ;  /* 0x000c100003147984 */ /* 0x000e620000000c00 */
[C---:B------:R-:W-:Y:S01]  /*24c20*/  FFMA R71, R8.reuse, R16, R71 ;  /* 0x0000001008477223 */ /* 0x040fe20000000047 */
[C---:B------:R-:W-:Y:S01]  /*24c30*/  FFMA R60, R8.reuse, R17, R60 ;  /* 0x00000011083c7223 */ /* 0x040fe2000000003c */
[CC--:B------:R-:W-:Y:S01]  /*24c40*/  FFMA R67, R8.reuse, R18.reuse, R67 ;  /* 0x0000001208437223 */ /* 0x0c0fe20000000043 */
        /* <DEDUP_REMOVED lines=8> */
[----:B------:R-:W-:Y:S01]  /*24cd0*/  FFMA R90, R37, R19, R34 ;  /* 0x00000013255a7223 */ /* 0x000fe20000000022 */
[C---:B------:R-:W-:Y:S01]  /*24ce0*/  FFMA R115, R16.reuse, R39, R49 ;  /* 0x0000002710737223 */ /* 0x040fe20000000031 */
[----:B------:R-:W-:Y:S01]  /*24cf0*/  FFMA R85, R16, R10, R85 ;  /* 0x0000000a10557223 */ /* 0x000fe20000000055 */
        /* <DEDUP_REMOVED lines=14> */
[C---:B--2---:R-:W-:Y:S01]  /*24de0*/  FFMA R34, R24.reuse, R13, R81 ;  /* 0x0000000d18227223 */ /* 0x044fe20000000051 */
[----:B------:R-:W-:Y:S01]  /*24df0*/  FFMA R113, R27, R14, R48 ;  /* 0x0000000e1b717223 */ /* 0x000fe20000000030 */
[----:B------:R-:W-:Y:S01]  /*24e00*/  FFMA R37, R24, R12, R59 ;  /* 0x0000000c18257223 */ /* 0x000fe2000000003b */
[C---:B------:R-:W-:Y:S01]  /*24e10*/  FFMA R39, R12.reuse, R25, R62 ;  /* 0x000000190c277223 */ /* 0x040fe2000000003e */
[C---:B------:R-:W-:Y:S01]  /*24e20*/  FFMA R41, R12.reuse, R26, R69 ;  /* 0x0000001a0c297223 */ /* 0x040fe20000000045 */
[C---:B------:R-:W-:Y:S01]  /*24e30*/  FFMA R45, R12.reuse, R27, R66 ;  /* 0x0000001b0c2d7223 */ /* 0x040fe20000000042 */
[----:B0-----:R-:W-:Y:S01]  /*24e40*/  FFMA R35, R12, R31, R58 ;  /* 0x0000001f0c237223 */ /* 0x001fe2000000003a */
[C---:B------:R-:W-:Y:S01]  /*24e50*/  FFMA R32, R28.reuse, R13, R73 ;  /* 0x0000000d1c207223 */ /* 0x040fe20000000049 */
        /* <DEDUP_REMOVED lines=28> */
[----:B------:R-:W-:Y:S01]  /*25020*/  LDS.128 R16, [R3+0xe10] ;  /* 0x000e100003107984 */ /* 0x000fe20000000c00 */
[C---:B------:R-:W-:Y:S01]  /*25030*/  FFMA R79, R20.reuse, R29, R79 ;  /* 0x0000001d144f7223 */ /* 0x040fe2000000004f */
[C---:B------:R-:W-:Y:S01]  /*25040*/  FFMA R68, R29.reuse, R21, R68 ;  /* 0x000000151d447223 */ /* 0x040fe20000000044 */
[C---:B------:R-:W-:Y:S01]  /*25050*/  FFMA R28, R29.reuse, R22, R75 ;  /* 0x000000161d1c7223 */ /* 0x040fe2000000004b */
[----:B------:R-:W0:Y:S01]  /*25060*/  LDS.128 R12, [R4+0xe10] ;  /* 0x000e1000040c7984 */ /* 0x000e220000000c00 */
[----:B------:R-:W-:Y:S01]  /*25070*/  FFMA R80, R29, R23, R80 ;  /* 0x000000171d507223 */ /* 0x000fe20000000050 */
[----:B------:R-:W-:Y:S01]  /*25080*/  FFMA R85, R20, R30, R85 ;  /* 0x0000001e14557223 */ /* 0x000fe20000000055 */
[C---:B------:R-:W-:Y:S01]  /*25090*/  FFMA R87, R30.reuse, R21, R87 ;  /* 0x000000151e577223 */ /* 0x040fe20000000057 */
[----:B------:R-:W1:Y:S01]  /*250a0*/  LDS.128 R8, [R4+0xe00] ;  /* 0x000e000004087984 */ /* 0x000e620000000c00 */
[CC--:B------:R-:W-:Y:S01]  /*250b0*/  FFMA R89, R30.reuse, R22.reuse, R89 ;  /* 0x000000161e597223 */ /* 0x0c0fe20000000059 */
[----:B------:R-:W-:Y:S01]  /*250c0*/  FFMA R29, R30, R23, R82 ;  /* 0x000000171e1d7223 */ /* 0x000fe20000000052 */
[----:B------:R-:W-:Y:S01]  /*250d0*/  FFMA R60, R20, R31, R5 ;  /* 0x0000001f143c7223 */ /* 0x000fe20000000005 */
[C---:B------:R-:W-:Y:S01]  /*250e0*/  FFMA R56, R31.reuse, R21, R6 ;  /* 0x000000151f387223 */ /* 0x040fe20000000006 */
[----:B------:R-:W-:-:S02]  /*250f0*/  FFMA R30, R31, R22, R7 ;  /* 0x000000161f1e7223 */ /* 0x000fc40000000007 */
[----:B------:R-:W2:Y:S01]  /*25100*/  LDS.128 R4, [R3+0xe00] ;  /* 0x000e000003047984 */ /* 0x000ea20000000c00 */
[----:B------:R-:W-:Y:S01]  /*25110*/  UIADD3 UR4, UPT, UPT, UR4, 0x10, URZ ;  /* 0x0000001004047890 */ /* 0x000fe2000fffe0ff */
[----:B------:R-:W-:Y:S01]  /*25120*/  FFMA R42, R31, R23, R42 ;  /* 0x000000171f2a7223 */ /* 0x000fe2000000002a */
[C---:B------:R-:W-:Y:S01]  /*25130*/  FFMA R47, R24.reuse, R20, R47 ;  /* 0x00000014182f7223 */ /* 0x040fe2000000002f */
[C---:B------:R-:W-:Y:S01]  /*25140*/  FFMA R31, R24.reuse, R21, R44 ;  /* 0x00000015181f7223 */ /* 0x040fe2000000002c */
[C---:B------:R-:W-:Y:S01]  /*25150*/  FFMA R93, R24.reuse, R22, R93 ;  /* 0x00000016185d7223 */ /* 0x040fe2000000005d */
[----:B------:R-:W-:Y:S01]  /*25160*/  FFMA R55, R24, R23, R40 ;  /* 0x0000001718377223 */ /* 0x000fe20000000028 */
[----:B------:R-:W-:Y:S01]  /*25170*/  UISETP.NE.AND UP0, UPT, UR4, 0x20, UPT ;  /* 0x000000200400788c */ /* 0x000fe2000bf05270 */
[C---:B------:R-:W-:Y:S01]  /*25180*/  FFMA R24, R20.reuse, R25, R33 ;  /* 0x0000001914187223 */ /* 0x040fe20000000021 */
[C---:B------:R-:W-:Y:S01]  /*25190*/  FFMA R105, R20.reuse, R26, R105 ;  /* 0x0000001a14697223 */ /* 0x040fe20000000069 */
[-C--:B------:R-:W-:Y:S01]  /*251a0*/  FFMA R84, R27, R21.reuse, R84 ;  /* 0x000000151b547223 */ /* 0x080fe20000000054 */
[C---:B------:R-:W-:Y:S01]  /*251b0*/  FFMA R82, R25.reuse, R21, R36 ;  /* 0x0000001519527223 */ /* 0x040fe20000000024 */
[----:B------:R-:W-:Y:S01]  /*251c0*/  FFMA R20, R20, R27, R115 ;  /* 0x0000001b14147223 */ /* 0x000fe20000000073 */
[CC--:B------:R-:W-:Y:S01]  /*251d0*/  FFMA R36, R25.reuse, R22.reuse, R103 ;  /* 0x0000001619247223 */ /* 0x0c0fe20000000067 */
[C---:B------:R-:W-:Y:S01]  /*251e0*/  FFMA R107, R26.reuse, R21, R107 ;  /* 0x000000151a6b7223 */ /* 0x040fe2000000006b */
[CC--:B------:R-:W-:Y:S01]  /*251f0*/  FFMA R111, R26.reuse, R22.reuse, R111 ;  /* 0x000000161a6f7223 */ /* 0x0c0fe2000000006f */
[-C--:B------:R-:W-:Y:S01]  /*25200*/  FFMA R103, R26, R23.reuse, R46 ;  /* 0x000000171a677223 */ /* 0x080fe2000000002e */
[-C--:B------:R-:W-:Y:S01]  /*25210*/  FFMA R90, R25, R23.reuse, R90 ;  /* 0x00000017195a7223 */ /* 0x080fe2000000005a */
[C---:B------:R-:W-:Y:S01]  /*25220*/  FFMA R22, R27.reuse, R22, R49 ;  /* 0x000000161b167223 */ /* 0x040fe20000000031 */
[----:B------:R-:W-:Y:S01]  /*25230*/  FFMA R64, R27, R23, R64 ;  /* 0x000000171b407223 */ /* 0x000fe20000000040 */
[----:B0-----:R-:W-:Y:S01]  /*25240*/  FFMA R69, R16, R13, R24 ;  /* 0x0000000d10457223 */ /* 0x001fe20000000018 */
[----:B------:R-:W-:Y:S01]  /*25250*/  FFMA R101, R12, R16, R47 ;  /* 0x000000100c657223 */ /* 0x000fe2000000002f */
[----:B------:R-:W-:Y:S01]  /*25260*/  FFMA R57, R16, R14, R105 ;  /* 0x0000000e10397223 */ /* 0x000fe20000000069 */
[-C--:B-1----:R-:W-:Y:S01]  /*25270*/  FFMA R24, R11, R17.reuse, R56 ;  /* 0x000000110b187223 */ /* 0x082fe20000000038 */
[----:B------:R-:W-:Y:S01]  /*25280*/  FFMA R56, R15, R17, R84 ;  /* 0x000000110f387223 */ /* 0x000fe20000000054 */
[----:B------:R-:W-:Y:S01]  /*25290*/  FFMA R71, R8, R16, R71 ;  /* 0x0000001008477223 */ /* 0x000fe20000000047 */
[C---:B------:R-:W-:Y:S01]  /*252a0*/  FFMA R79, R16.reuse, R9, R79 ;  /* 0x00000009104f7223 */ /* 0x040fe2000000004f */
[C---:B------:R-:W-:Y:S01]  /*252b0*/  FFMA R85, R16.reuse, R10, R85 ;  /* 0x0000000a10557223 */ /* 0x040fe20000000055 */
[C---:B------:R-:W-:Y:S01]  /*252c0*/  FFMA R27, R16.reuse, R11, R60 ;  /* 0x0000000b101b7223 */ /* 0x040fe2000000003c */
[----:B------:R-:W-:Y:S01]  /*252d0*/  FFMA R49, R16, R15, R20 ;  /* 0x0000000f10317223 */ /* 0x000fe20000000014 */
[C---:B------:R-:W-:Y:S01]  /*252e0*/  FFMA R84, R10.reuse, R19, R29 ;  /* 0x000000130a547223 */ /* 0x040fe2000000001d */
[-C--:B------:R-:W-:Y:S01]  /*252f0*/  FFMA R33, R10, R17.reuse, R87 ;  /* 0x000000110a217223 */ /* 0x080fe20000000057 */
[----:B------:R-:W-:Y:S01]  /*25300*/  FFMA R86, R12, R17, R31 ;  /* 0x000000110c567223 */ /* 0x000fe2000000001f */
[C---:B------:R-:W-:Y:S01]  /*25310*/  FFMA R75, R9.reuse, R18, R28 ;  /* 0x00000012094b7223 */ /* 0x040fe2000000001c */
[----:B------:R-:W-:Y:S01]  /*25320*/  FFMA R72, R8, R19, R53 ;  /* 0x0000001308487223 */ /* 0x000fe20000000035 */
[-C--:B--2---:R-:W-:Y:S01]  /*25330*/  FFMA R26, R9, R6.reuse, R73 ;  /* 0x00000006091a7223 */ /* 0x084fe20000000049 */
[----:B------:R-:W-:Y:S01]  /*25340*/  FFMA R16, R4, R11, R35 ;  /* 0x0000000b04107223 */ /* 0x000fe20000000023 */
[----:B------:R-:W-:Y:S01]  /*25350*/  FFMA R40, R11, R6, R81 ;  /* 0x000000060b287223 */ /* 0x000fe20000000051 */
[----:B------:R-:W-:Y:S01]  /*25360*/  FFMA R29, R12, R5, R34 ;  /* 0x000000050c1d7223 */ /* 0x000fe20000000022 */
[-C--:B------:R-:W-:Y:S01]  /*25370*/  FFMA R60, R8, R17.reuse, R51 ;  /* 0x00000011083c7223 */ /* 0x080fe20000000033 */
[-C--:B------:R-:W-:Y:S01]  /*25380*/  FFMA R68, R9, R17.reuse, R68 ;  /* 0x0000001109447223 */ /* 0x080fe20000000044 */
[-C--:B------:R-:W-:Y:S01]  /*25390*/  FFMA R82, R13, R17.reuse, R82 ;  /* 0x000000110d527223 */ /* 0x080fe20000000052 */
[C---:B------:R-:W-:Y:S01]  /*253a0*/  FFMA R25, R14.reuse, R17, R107 ;  /* 0x000000110e197223 */ /* 0x040fe2000000006b */
[C---:B------:R-:W-:Y:S01]  /*253b0*/  FFMA R31, R11.reuse, R18, R30 ;  /* 0x000000120b1f7223 */ /* 0x040fe2000000001e */
[-C--:B------:R-:W-:Y:S01]  /*253c0*/  FFMA R94, R11, R19.reuse, R42 ;  /* 0x000000130b5e7223 */ /* 0x080fe2000000002a */
[----:B------:R-:W-:Y:S01]  /*253d0*/  FFMA R28, R14, R19, R103 ;  /* 0x000000130e1c7223 */ /* 0x000fe20000000067 */
[CC--:B------:R-:W-:Y:S01]  /*253e0*/  FFMA R53, R8.reuse, R6.reuse, R43 ;  /* 0x0000000608357223 */ /* 0x0c0fe2000000002b */
[-C--:B------:R-:W-:Y:S01]  /*253f0*/  FFMA R105, R8, R7.reuse, R38 ;  /* 0x0000000708697223 */ /* 0x080fe20000000026 */
[-C--:B------:R-:W-:Y:S01]  /*25400*/  FFMA R73, R10, R6.reuse, R97 ;  /* 0x000000060a497223 */ /* 0x080fe20000000061 */
[CC--:B------:R-:W-:Y:S01]  /*25410*/  FFMA R81, R12.reuse, R6.reuse, R91 ;  /* 0x000000060c517223 */ /* 0x0c0fe2000000005b */
[----:B------:R-:W-:Y:S01]  /*25420*/  FFMA R35, R12, R7, R58 ;  /* 0x000000070c237223 */ /* 0x000fe2000000003a */
[CC--:B------:R-:W-:Y:S01]  /*25430*/  FFMA R34, R13.reuse, R6.reuse, R95 ;  /* 0x000000060d227223 */ /* 0x0c0fe2000000005f */
        /* <DEDUP_REMOVED lines=13> */
[----:B------:R-:W-:Y:S01]  /*25510*/  FFMA R17, R8, R5, R32 ;  /* 0x0000000508117223 */ /* 0x000fe20000000020 */
[C---:B------:R-:W-:Y:S01]  /*25520*/  FFMA R63, R4.reuse, R9, R63 ;  /* 0x00000009043f7223 */ /* 0x040fe2000000003f */
[C---:B------:R-:W-:Y:S01]  /*25530*/  FFMA R76, R9.reuse, R5, R76 ;  /* 0x00000005094c7223 */ /* 0x040fe2000000004c */
[----:B------:R-:W-:Y:S01]  /*25540*/  FFMA R54, R9, R7, R54 ;  /* 0x0000000709367223 */ /* 0x000fe20000000036 */
[----:B------:R-:W-:Y:S01]  /*25550*/  FFMA R61, R4, R10, R61 ;  /* 0x0000000a043d7223 */ /* 0x000fe2000000003d */
[C---:B------:R-:W-:Y:S01]  /*25560*/  FFMA R83, R10.reuse, R5, R83 ;  /* 0x000000050a537223 */ /* 0x040fe20000000053 */
[----:B------:R-:W-:Y:S01]  /*25570*/  FFMA R103, R10, R7, R48 ;  /* 0x000000070a677223 */ /* 0x000fe20000000030 */
[C---:B------:R-:W-:Y:S01]  /*25580*/  FFMA R74, R11.reuse, R5, R74 ;  /* 0x000000050b4a7223 */ /* 0x040fe2000000004a */
[----:B------:R-:W-:Y:S01]  /*25590*/  FFMA R52, R11, R7, R52 ;  /* 0x000000070b347223 */ /* 0x000fe20000000034 */
[----:B------:R-:W-:Y:S01]  /*255a0*/  FFMA R37, R12, R4, R37 ;  /* 0x000000040c257223 */ /* 0x000fe20000000025 */
[C---:B------:R-:W-:Y:S01]  /*255b0*/  FFMA R58, R4.reuse, R13, R39 ;  /* 0x0000000d043a7223 */ /* 0x040fe20000000027 */
[C---:B------:R-:W-:Y:S01]  /*255c0*/  FFMA R38, R13.reuse, R5, R70 ;  /* 0x000000050d267223 */ /* 0x040fe20000000046 */
[-C--:B------:R-:W-:Y:S01]  /*255d0*/  FFMA R50, R13, R7.reuse, R50 ;  /* 0x000000070d327223 */ /* 0x080fe20000000032 */
[----:B------:R-:W-:Y:S01]  /*255e0*/  FFMA R41, R4, R14, R41 ;  /* 0x0000000e04297223 */ /* 0x000fe20000000029 */
[----:B------:R-:W-:Y:S01]  /*255f0*/  FFMA R77, R14, R7, R92 ;  /* 0x000000070e4d7223 */ /* 0x000fe2000000005c */
[----:B------:R-:W-:Y:S01]  /*25600*/  FFMA R42, R4, R15, R45 ;  /* 0x0000000f042a7223 */ /* 0x000fe2000000002d */
[C---:B------:R-:W-:Y:S01]  /*25610*/  FFMA R78, R15.reuse, R5, R78 ;  /* 0x000000050f4e7223 */ /* 0x040fe2000000004e */
[C---:B------:R-:W-:Y:S01]  /*25620*/  FFMA R6, R15.reuse, R6, R113 ;  /* 0x000000060f067223 */ /* 0x040fe20000000071 */
[----:B------:R-:W-:Y:S01]  /*25630*/  FFMA R30, R15, R7, R96 ;  /* 0x000000070f1e7223 */ /* 0x000fe20000000060 */
[----:B------:R-:W-:Y:S06]  /*25640*/  BAR.SYNC.DEFER_BLOCKING 0x0 ;  /* 0x0000000000007b1d */ /* 0x000fec0000010000 */
[----:B------:R-:W-:Y:S05]  /*25650*/  BRA.U UP0, `(.L_x_0) ;  /* 0xfffffdad00187547 */ /* 0x000fea000b83ffff */
[----:B------:R-:W0:Y:S01]  /*25660*/  S2R R3, SR_TID.Y ;  /* 0x0000000000037919 */ /* 0x000e220000002200 */
[----:B------:R-:W1:Y:S01]  /*25670*/  LDC.64 R4, c[0x0][0x390] ;  /* 0x0000e400ff047b82 */ /* 0x000e620000000a00 */
[----:B0-----:R-:W-:-:S04]  /*25680*/  LEA R3, R0, R3, 0x4 ;  /* 0x0000000300037211 */ /* 0x001fc800078e20ff */
[----:B------:R-:W-:-:S05]  /*25690*/  LEA R3, R3, R2, 0xd ;  /* 0x0000000203037211 */ /* 0x000fca00078e68ff */
[----:B-1----:R-:W-:-:S05]  /*256a0*/  IMAD.WIDE R4, R3, 0x4, R4 ;  /* 0x0000000403047825 */ /* 0x002fca00078e0204 */
[----:B------:R-:W-:Y:S04]  /*256b0*/  STG.E desc[UR8][R4.64], R65 ;  /* 0x0000004104007986 */ /* 0x000fe8000c101908 */
        /* <DEDUP_REMOVED lines=62> */
[----:B------:R-:W-:Y:S01]  /*25aa0*/  STG.E desc[UR8][R4.64+0x701c], R64 ;  /* 0x00701c4004007986 */ /* 0x000fe2000c101908 */
[----:B------:R-:W-:Y:S05]  /*25ab0*/  EXIT ;  /* 0x000000000000794d */ /* 0x000fea0003800000 */
.L_x_1:
[----:B------:R-:W-:-:S00]  /*25ac0*/  BRA `(.L_x_1) ;  /* 0xfffffffc00fc7947 */ /* 0x000fc0000383ffff */
[----:B------:R-:W-:-:S00]  /*25ad0*/  NOP ;  /* 0x0000000000007918 */ /* 0x000fc00000000000 */
        /* <DEDUP_REMOVED lines=10> */
.L_x_2:


//--------------------- .nv.shared._Z4gemmPfS_S_  --------------------------
	.section	.nv.shared._Z4gemmPfS_S_,"aw",@nobits
	.sectionflags	@""
	.align	4
.nv.shared._Z4gemmPfS_S_:
	.zero		9216


//--------------------- .nv.shared.reserved.0     --------------------------
	.section	.nv.shared.reserved.0,"aw",@nobits
	.weak		__nv_reservedSMEM_offset_0_alias
	.size		__nv_reservedSMEM_offset_0_alias, 0, 64
	.other		__nv_reservedSMEM_offset_0_alias,@"STO_CUDA_RESERVED_SHARED STV_DEFAULT"
__nv_reservedSMEM_offset_0_alias:
	.zero		0
	.zero		64


//--------------------- .nv.constant0._Z4gemmPfS_S_ --------------------------
	.section	.nv.constant0._Z4gemmPfS_S_,"a",@progbits
	.sectionflags	@""
	.align	4
.nv.constant0._Z4gemmPfS_S_:
	.zero		920


//--------------------- SYMBOLS --------------------------

	.type		.nv.reservedSmem.offset0,@object
	.size		.nv.reservedSmem.offset0,0x4
	.type		.nv.reservedSmem.cap,@object
	.size		.nv.reservedSmem.cap,0x4
